	.target	sm_100a

	.elftype	@"ET_EXEC"


//--------------------- .note.nv.tkinfo           --------------------------
	.section	.note.nv.tkinfo,"",@"SHT_NOTE"
	.sectionflags	@"SHF_NOTE_NV_TKINFO"
	.tkinfo
        /*0018*/ 	.word	0x00000002
        /*0030*/ 	.string	""
        /*0030*/ 	.string	"ptxas"
        /*0030*/ 	.string	"Cuda compilation tools, release 13.0, V13.0.88"
        /*0030*/ 	.string	"Build cuda_13.0.r13.0/compiler.36424714_0"
        /*0030*/ 	.string	"-arch sm_100a -m 64 "



//--------------------- .note.nv.cuinfo           --------------------------
	.section	.note.nv.cuinfo,"",@"SHT_NOTE"
	.sectionflags	@"SHF_NOTE_NV_CUINFO"
        /*0018*/ 	.short	0x0002
        /*001a*/ 	.short	0x0064
        /*001c*/ 	.short	0x0082
	.zero		2


//--------------------- .nv.info                  --------------------------
	.section	.nv.info,"",@"SHT_CUDA_INFO"
	.align	4


	//----- nvinfo : EIATTR_REGCOUNT
	.align		4
        /*0000*/ 	.byte	0x04, 0x2f
        /*0002*/ 	.short	(.L_39 - .L_38)
	.align		4
.L_38:
        /*0004*/ 	.word	index@(_ZN2at6native29vectorized_elementwise_kernelILi8EZZZNS0_54_GLOBAL__N__7dbc7496_16_ComplexKernel_cu_1520ed90_295119complex_kernel_cudaERNS_14TensorIteratorEENKUlvE_clEvENKUlvE_clEvEUlddE_St5arrayIPcLm3EEEEviT0_T1_)
        /*0008*/ 	.word	0x00000030


	//----- nvinfo : EIATTR_FRAME_SIZE
	.align		4
.L_39:
        /*000c*/ 	.byte	0x04, 0x11
        /*000e*/ 	.short	(.L_41 - .L_40)
	.align		4
.L_40:
        /*0010*/ 	.word	index@(_ZN2at6native29vectorized_elementwise_kernelILi8EZZZNS0_54_GLOBAL__N__7dbc7496_16_ComplexKernel_cu_1520ed90_295119complex_kernel_cudaERNS_14TensorIteratorEENKUlvE_clEvENKUlvE_clEvEUlddE_St5arrayIPcLm3EEEEviT0_T1_)
        /*0014*/ 	.word	0x00000000


	//----- nvinfo : EIATTR_REGCOUNT
	.align		4
.L_41:
        /*0018*/ 	.byte	0x04, 0x2f
        /*001a*/ 	.short	(.L_43 - .L_42)
	.align		4
.L_42:
        /*001c*/ 	.word	index@(_ZN2at6native29vectorized_elementwise_kernelILi4EZZZNS0_54_GLOBAL__N__7dbc7496_16_ComplexKernel_cu_1520ed90_295119complex_kernel_cudaERNS_14TensorIteratorEENKUlvE_clEvENKUlvE_clEvEUlddE_St5arrayIPcLm3EEEEviT0_T1_)
        /*0020*/ 	.word	0x00000030


	//----- nvinfo : EIATTR_FRAME_SIZE
	.align		4
.L_43:
        /*0024*/ 	.byte	0x04, 0x11
        /*0026*/ 	.short	(.L_45 - .L_44)
	.align		4
.L_44:
        /*0028*/ 	.word	index@(_ZN2at6native29vectorized_elementwise_kernelILi4EZZZNS0_54_GLOBAL__N__7dbc7496_16_ComplexKernel_cu_1520ed90_295119complex_kernel_cudaERNS_14TensorIteratorEENKUlvE_clEvENKUlvE_clEvEUlddE_St5arrayIPcLm3EEEEviT0_T1_)
        /*002c*/ 	.word	0x00000000


	//----- nvinfo : EIATTR_REGCOUNT
	.align		4
.L_45:
        /*0030*/ 	.byte	0x04, 0x2f
        /*0032*/ 	.short	(.L_47 - .L_46)
	.align		4
.L_46:
        /*0034*/ 	.word	index@(_ZN2at6native29vectorized_elementwise_kernelILi2EZZZNS0_54_GLOBAL__N__7dbc7496_16_ComplexKernel_cu_1520ed90_295119complex_kernel_cudaERNS_14TensorIteratorEENKUlvE_clEvENKUlvE_clEvEUlddE_St5arrayIPcLm3EEEEviT0_T1_)
        /*0038*/ 	.word	0x00000030


	//----- nvinfo : EIATTR_FRAME_SIZE
	.align		4
.L_47:
        /*003c*/ 	.byte	0x04, 0x11
        /*003e*/ 	.short	(.L_49 - .L_48)
	.align		4
.L_48:
        /*0040*/ 	.word	index@(_ZN2at6native29vectorized_elementwise_kernelILi2EZZZNS0_54_GLOBAL__N__7dbc7496_16_ComplexKernel_cu_1520ed90_295119complex_kernel_cudaERNS_14TensorIteratorEENKUlvE_clEvENKUlvE_clEvEUlddE_St5arrayIPcLm3EEEEviT0_T1_)
        /*0044*/ 	.word	0x00000000


	//----- nvinfo : EIATTR_REGCOUNT
	.align		4
.L_49:
        /*0048*/ 	.byte	0x04, 0x2f
        /*004a*/ 	.short	(.L_51 - .L_50)
	.align		4
.L_50:
        /*004c*/ 	.word	index@(_ZN2at6native27unrolled_elementwise_kernelIZZZNS0_54_GLOBAL__N__7dbc7496_16_ComplexKernel_cu_1520ed90_295119complex_kernel_cudaERNS_14TensorIteratorEENKUlvE_clEvENKUlvE_clEvEUlddE_St5arrayIPcLm3EELi4E23TrivialOffsetCalculatorILi2EjESB_ILi1EjENS0_6memory15LoadWithoutCastENSE_16StoreWithoutCastEEEviT_T0_T2_T3_T4_T5_)
        /*0050*/ 	.word	0x00000020


	//----- nvinfo : EIATTR_FRAME_SIZE
	.align		4
.L_51:
        /*0054*/ 	.byte	0x04, 0x11
        /*0056*/ 	.short	(.L_53 - .L_52)
	.align		4
.L_52:
        /*0058*/ 	.word	index@(_ZN2at6native27unrolled_elementwise_kernelIZZZNS0_54_GLOBAL__N__7dbc7496_16_ComplexKernel_cu_1520ed90_295119complex_kernel_cudaERNS_14TensorIteratorEENKUlvE_clEvENKUlvE_clEvEUlddE_St5arrayIPcLm3EELi4E23TrivialOffsetCalculatorILi2EjESB_ILi1EjENS0_6memory15LoadWithoutCastENSE_16StoreWithoutCastEEEviT_T0_T2_T3_T4_T5_)
        /*005c*/ 	.word	0x00000000


	//----- nvinfo : EIATTR_REGCOUNT
	.align		4
.L_53:
        /*0060*/ 	.byte	0x04, 0x2f
        /*0062*/ 	.short	(.L_55 - .L_54)
	.align		4
.L_54:
        /*0064*/ 	.word	index@(_ZN2at6native18elementwise_kernelILi128ELi2EZNS0_22gpu_kernel_impl_nocastIZZZNS0_54_GLOBAL__N__7dbc7496_16_ComplexKernel_cu_1520ed90_295119complex_kernel_cudaERNS_14TensorIteratorEENKUlvE_clEvENKUlvE_clEvEUlddE_EEvRNS_18TensorIteratorBaseERKT_EUliE_EEviT1_)
        /*0068*/ 	.word	0x00000015


	//----- nvinfo : EIATTR_FRAME_SIZE
	.align		4
.L_55:
        /*006c*/ 	.byte	0x04, 0x11
        /*006e*/ 	.short	(.L_57 - .L_56)
	.align		4
.L_56:
        /*0070*/ 	.word	index@(_ZN2at6native18elementwise_kernelILi128ELi2EZNS0_22gpu_kernel_impl_nocastIZZZNS0_54_GLOBAL__N__7dbc7496_16_ComplexKernel_cu_1520ed90_295119complex_kernel_cudaERNS_14TensorIteratorEENKUlvE_clEvENKUlvE_clEvEUlddE_EEvRNS_18TensorIteratorBaseERKT_EUliE_EEviT1_)
        /*0074*/ 	.word	0x00000000


	//----- nvinfo : EIATTR_REGCOUNT
	.align		4
.L_57:
        /*0078*/ 	.byte	0x04, 0x2f
        /*007a*/ 	.short	(.L_59 - .L_58)
	.align		4
.L_58:
        /*007c*/ 	.word	index@(_ZN2at6native27unrolled_elementwise_kernelIZZZNS0_54_GLOBAL__N__7dbc7496_16_ComplexKernel_cu_1520ed90_295119complex_kernel_cudaERNS_14TensorIteratorEENKUlvE_clEvENKUlvE_clEvEUlddE_St5arrayIPcLm3EELi4E23TrivialOffsetCalculatorILi2EjESB_ILi1EjENS0_6memory12LoadWithCastILi2EEENSE_13StoreWithCastILi1EEEEEviT_T0_T2_T3_T4_T5_)
        /*0080*/ 	.word	0x00000028


	//----- nvinfo : EIATTR_FRAME_SIZE
	.align		4
.L_59:
        /*0084*/ 	.byte	0x04, 0x11
        /*0086*/ 	.short	(.L_61 - .L_60)
	.align		4
.L_60:
        /*0088*/ 	.word	index@(_ZN2at6native27unrolled_elementwise_kernelIZZZNS0_54_GLOBAL__N__7dbc7496_16_ComplexKernel_cu_1520ed90_295119complex_kernel_cudaERNS_14TensorIteratorEENKUlvE_clEvENKUlvE_clEvEUlddE_St5arrayIPcLm3EELi4E23TrivialOffsetCalculatorILi2EjESB_ILi1EjENS0_6memory12LoadWithCastILi2EEENSE_13StoreWithCastILi1EEEEEviT_T0_T2_T3_T4_T5_)
        /*008c*/ 	.word	0x00000000


	//----- nvinfo : EIATTR_REGCOUNT
	.align		4
.L_61:
        /*0090*/ 	.byte	0x04, 0x2f
        /*0092*/ 	.short	(.L_63 - .L_62)
	.align		4
.L_62:
        /*0094*/ 	.word	index@(_ZN2at6native18elementwise_kernelILi128ELi4EZNS0_15gpu_kernel_implIZZZNS0_54_GLOBAL__N__7dbc7496_16_ComplexKernel_cu_1520ed90_295119complex_kernel_cudaERNS_14TensorIteratorEENKUlvE_clEvENKUlvE_clEvEUlddE_EEvRNS_18TensorIteratorBaseERKT_EUliE_EEviT1_)
        /*0098*/ 	.word	0x0000001a


	//----- nvinfo : EIATTR_FRAME_SIZE
	.align		4
.L_63:
        /*009c*/ 	.byte	0x04, 0x11
        /*009e*/ 	.short	(.L_65 - .L_64)
	.align		4
.L_64:
        /*00a0*/ 	.word	index@(_ZN2at6native18elementwise_kernelILi128ELi4EZNS0_15gpu_kernel_implIZZZNS0_54_GLOBAL__N__7dbc7496_16_ComplexKernel_cu_1520ed90_295119complex_kernel_cudaERNS_14TensorIteratorEENKUlvE_clEvENKUlvE_clEvEUlddE_EEvRNS_18TensorIteratorBaseERKT_EUliE_EEviT1_)
        /*00a4*/ 	.word	0x00000000


	//----- nvinfo : EIATTR_REGCOUNT
	.align		4
.L_65:
        /*00a8*/ 	.byte	0x04, 0x2f
        /*00aa*/ 	.short	(.L_67 - .L_66)
	.align		4
.L_66:
        /*00ac*/ 	.word	index@(_ZN2at6native29vectorized_elementwise_kernelILi8EZZZNS0_54_GLOBAL__N__7dbc7496_16_ComplexKernel_cu_1520ed90_295119complex_kernel_cudaERNS_14TensorIteratorEENKUlvE_clEvENKUlvE0_clEvEUlffE_St5arrayIPcLm3EEEEviT0_T1_)
        /*00b0*/ 	.word	0x00000020


	//----- nvinfo : EIATTR_FRAME_SIZE
	.align		4
.L_67:
        /*00b4*/ 	.byte	0x04, 0x11
        /*00b6*/ 	.short	(.L_69 - .L_68)
	.align		4
.L_68:
        /*00b8*/ 	.word	index@(_ZN2at6native29vectorized_elementwise_kernelILi8EZZZNS0_54_GLOBAL__N__7dbc7496_16_ComplexKernel_cu_1520ed90_295119complex_kernel_cudaERNS_14TensorIteratorEENKUlvE_clEvENKUlvE0_clEvEUlffE_St5arrayIPcLm3EEEEviT0_T1_)
        /*00bc*/ 	.word	0x00000000


	//----- nvinfo : EIATTR_REGCOUNT
	.align		4
.L_69:
        /*00c0*/ 	.byte	0x04, 0x2f
        /*00c2*/ 	.short	(.L_71 - .L_70)
	.align		4
.L_70:
        /*00c4*/ 	.word	index@(_ZN2at6native29vectorized_elementwise_kernelILi4EZZZNS0_54_GLOBAL__N__7dbc7496_16_ComplexKernel_cu_1520ed90_295119complex_kernel_cudaERNS_14TensorIteratorEENKUlvE_clEvENKUlvE0_clEvEUlffE_St5arrayIPcLm3EEEEviT0_T1_)
        /*00c8*/ 	.word	0x00000020


	//----- nvinfo : EIATTR_FRAME_SIZE
	.align		4
.L_71:
        /*00cc*/ 	.byte	0x04, 0x11
        /*00ce*/ 	.short	(.L_73 - .L_72)
	.align		4
.L_72:
        /*00d0*/ 	.word	index@(_ZN2at6native29vectorized_elementwise_kernelILi4EZZZNS0_54_GLOBAL__N__7dbc7496_16_ComplexKernel_cu_1520ed90_295119complex_kernel_cudaERNS_14TensorIteratorEENKUlvE_clEvENKUlvE0_clEvEUlffE_St5arrayIPcLm3EEEEviT0_T1_)
        /*00d4*/ 	.word	0x00000000


	//----- nvinfo : EIATTR_REGCOUNT
	.align		4
.L_73:
        /*00d8*/ 	.byte	0x04, 0x2f
        /*00da*/ 	.short	(.L_75 - .L_74)
	.align		4
.L_74:
        /*00dc*/ 	.word	index@(_ZN2at6native29vectorized_elementwise_kernelILi2EZZZNS0_54_GLOBAL__N__7dbc7496_16_ComplexKernel_cu_1520ed90_295119complex_kernel_cudaERNS_14TensorIteratorEENKUlvE_clEvENKUlvE0_clEvEUlffE_St5arrayIPcLm3EEEEviT0_T1_)
        /*00e0*/ 	.word	0x00000020


	//----- nvinfo : EIATTR_FRAME_SIZE
	.align		4
.L_75:
        /*00e4*/ 	.byte	0x04, 0x11
        /*00e6*/ 	.short	(.L_77 - .L_76)
	.align		4
.L_76:
        /*00e8*/ 	.word	index@(_ZN2at6native29vectorized_elementwise_kernelILi2EZZZNS0_54_GLOBAL__N__7dbc7496_16_ComplexKernel_cu_1520ed90_295119complex_kernel_cudaERNS_14TensorIteratorEENKUlvE_clEvENKUlvE0_clEvEUlffE_St5arrayIPcLm3EEEEviT0_T1_)
        /*00ec*/ 	.word	0x00000000


	//----- nvinfo : EIATTR_REGCOUNT
	.align		4
.L_77:
        /*00f0*/ 	.byte	0x04, 0x2f
        /*00f2*/ 	.short	(.L_79 - .L_78)
	.align		4
.L_78:
        /*00f4*/ 	.word	index@(_ZN2at6native27unrolled_elementwise_kernelIZZZNS0_54_GLOBAL__N__7dbc7496_16_ComplexKernel_cu_1520ed90_295119complex_kernel_cudaERNS_14TensorIteratorEENKUlvE_clEvENKUlvE0_clEvEUlffE_St5arrayIPcLm3EELi4E23TrivialOffsetCalculatorILi2EjESB_ILi1EjENS0_6memory15LoadWithoutCastENSE_16StoreWithoutCastEEEviT_T0_T2_T3_T4_T5_)
        /*00f8*/ 	.word	0x0000001c


	//----- nvinfo : EIATTR_FRAME_SIZE
	.align		4
.L_79:
        /*00fc*/ 	.byte	0x04, 0x11
        /*00fe*/ 	.short	(.L_81 - .L_80)
	.align		4
.L_80:
        /*0100*/ 	.word	index@(_ZN2at6native27unrolled_elementwise_kernelIZZZNS0_54_GLOBAL__N__7dbc7496_16_ComplexKernel_cu_1520ed90_295119complex_kernel_cudaERNS_14TensorIteratorEENKUlvE_clEvENKUlvE0_clEvEUlffE_St5arrayIPcLm3EELi4E23TrivialOffsetCalculatorILi2EjESB_ILi1EjENS0_6memory15LoadWithoutCastENSE_16StoreWithoutCastEEEviT_T0_T2_T3_T4_T5_)
        /*0104*/ 	.word	0x00000000


	//----- nvinfo : EIATTR_REGCOUNT
	.align		4
.L_81:
        /*0108*/ 	.byte	0x04, 0x2f
        /*010a*/ 	.short	(.L_83 - .L_82)
	.align		4
.L_82:
        /*010c*/ 	.word	index@(_ZN2at6native18elementwise_kernelILi128ELi2EZNS0_22gpu_kernel_impl_nocastIZZZNS0_54_GLOBAL__N__7dbc7496_16_ComplexKernel_cu_1520ed90_295119complex_kernel_cudaERNS_14TensorIteratorEENKUlvE_clEvENKUlvE0_clEvEUlffE_EEvRNS_18TensorIteratorBaseERKT_EUliE_EEviT1_)
        /*0110*/ 	.word	0x00000014


	//----- nvinfo : EIATTR_FRAME_SIZE
	.align		4
.L_83:
        /*0114*/ 	.byte	0x04, 0x11
        /*0116*/ 	.short	(.L_85 - .L_84)
	.align		4
.L_84:
        /*0118*/ 	.word	index@(_ZN2at6native18elementwise_kernelILi128ELi2EZNS0_22gpu_kernel_impl_nocastIZZZNS0_54_GLOBAL__N__7dbc7496_16_ComplexKernel_cu_1520ed90_295119complex_kernel_cudaERNS_14TensorIteratorEENKUlvE_clEvENKUlvE0_clEvEUlffE_EEvRNS_18TensorIteratorBaseERKT_EUliE_EEviT1_)
        /*011c*/ 	.word	0x00000000


	//----- nvinfo : EIATTR_REGCOUNT
	.align		4
.L_85:
        /*0120*/ 	.byte	0x04, 0x2f
        /*0122*/ 	.short	(.L_87 - .L_86)
	.align		4
.L_86:
        /*0124*/ 	.word	index@(_ZN2at6native27unrolled_elementwise_kernelIZZZNS0_54_GLOBAL__N__7dbc7496_16_ComplexKernel_cu_1520ed90_295119complex_kernel_cudaERNS_14TensorIteratorEENKUlvE_clEvENKUlvE0_clEvEUlffE_St5arrayIPcLm3EELi4E23TrivialOffsetCalculatorILi2EjESB_ILi1EjENS0_6memory12LoadWithCastILi2EEENSE_13StoreWithCastILi1EEEEEviT_T0_T2_T3_T4_T5_)
        /*0128*/ 	.word	0x00000020


	//----- nvinfo : EIATTR_FRAME_SIZE
	.align		4
.L_87:
        /*012c*/ 	.byte	0x04, 0x11
        /*012e*/ 	.short	(.L_89 - .L_88)
	.align		4
.L_88:
        /*0130*/ 	.word	index@(_ZN2at6native27unrolled_elementwise_kernelIZZZNS0_54_GLOBAL__N__7dbc7496_16_ComplexKernel_cu_1520ed90_295119complex_kernel_cudaERNS_14TensorIteratorEENKUlvE_clEvENKUlvE0_clEvEUlffE_St5arrayIPcLm3EELi4E23TrivialOffsetCalculatorILi2EjESB_ILi1EjENS0_6memory12LoadWithCastILi2EEENSE_13StoreWithCastILi1EEEEEviT_T0_T2_T3_T4_T5_)
        /*0134*/ 	.word	0x00000000


	//----- nvinfo : EIATTR_REGCOUNT
	.align		4
.L_89:
        /*0138*/ 	.byte	0x04, 0x2f
        /*013a*/ 	.short	(.L_91 - .L_90)
	.align		4
.L_90:
        /*013c*/ 	.word	index@(_ZN2at6native18elementwise_kernelILi128ELi4EZNS0_15gpu_kernel_implIZZZNS0_54_GLOBAL__N__7dbc7496_16_ComplexKernel_cu_1520ed90_295119complex_kernel_cudaERNS_14TensorIteratorEENKUlvE_clEvENKUlvE0_clEvEUlffE_EEvRNS_18TensorIteratorBaseERKT_EUliE_EEviT1_)
        /*0140*/ 	.word	0x0000001a


	//----- nvinfo : EIATTR_FRAME_SIZE
	.align		4
.L_91:
        /*0144*/ 	.byte	0x04, 0x11
        /*0146*/ 	.short	(.L_93 - .L_92)
	.align		4
.L_92:
        /*0148*/ 	.word	index@(_ZN2at6native18elementwise_kernelILi128ELi4EZNS0_15gpu_kernel_implIZZZNS0_54_GLOBAL__N__7dbc7496_16_ComplexKernel_cu_1520ed90_295119complex_kernel_cudaERNS_14TensorIteratorEENKUlvE_clEvENKUlvE0_clEvEUlffE_EEvRNS_18TensorIteratorBaseERKT_EUliE_EEviT1_)
        /*014c*/ 	.word	0x00000000


	//----- nvinfo : EIATTR_REGCOUNT
	.align		4
.L_93:
        /*0150*/ 	.byte	0x04, 0x2f
        /*0152*/ 	.short	(.L_95 - .L_94)
	.align		4
.L_94:
        /*0154*/ 	.word	index@(_ZN2at6native29vectorized_elementwise_kernelILi8EZZZNS0_54_GLOBAL__N__7dbc7496_16_ComplexKernel_cu_1520ed90_295119complex_kernel_cudaERNS_14TensorIteratorEENKUlvE_clEvENKUlvE1_clEvEUlN3c104HalfES8_E_St5arrayIPcLm3EEEEviT0_T1_)
        /*0158*/ 	.word	0x00000020


	//----- nvinfo : EIATTR_FRAME_SIZE
	.align		4
.L_95:
        /*015c*/ 	.byte	0x04, 0x11
        /*015e*/ 	.short	(.L_97 - .L_96)
	.align		4
.L_96:
        /*0160*/ 	.word	index@(_ZN2at6native29vectorized_elementwise_kernelILi8EZZZNS0_54_GLOBAL__N__7dbc7496_16_ComplexKernel_cu_1520ed90_295119complex_kernel_cudaERNS_14TensorIteratorEENKUlvE_clEvENKUlvE1_clEvEUlN3c104HalfES8_E_St5arrayIPcLm3EEEEviT0_T1_)
        /*0164*/ 	.word	0x00000000


	//----- nvinfo : EIATTR_REGCOUNT
	.align		4
.L_97:
        /*0168*/ 	.byte	0x04, 0x2f
        /*016a*/ 	.short	(.L_99 - .L_98)
	.align		4
.L_98:
        /*016c*/ 	.word	index@(_ZN2at6native29vectorized_elementwise_kernelILi4EZZZNS0_54_GLOBAL__N__7dbc7496_16_ComplexKernel_cu_1520ed90_295119complex_kernel_cudaERNS_14TensorIteratorEENKUlvE_clEvENKUlvE1_clEvEUlN3c104HalfES8_E_St5arrayIPcLm3EEEEviT0_T1_)
        /*0170*/ 	.word	0x00000020


	//----- nvinfo : EIATTR_FRAME_SIZE
	.align		4
.L_99:
        /*0174*/ 	.byte	0x04, 0x11
        /*0176*/ 	.short	(.L_101 - .L_100)
	.align		4
.L_100:
        /*0178*/ 	.word	index@(_ZN2at6native29vectorized_elementwise_kernelILi4EZZZNS0_54_GLOBAL__N__7dbc7496_16_ComplexKernel_cu_1520ed90_295119complex_kernel_cudaERNS_14TensorIteratorEENKUlvE_clEvENKUlvE1_clEvEUlN3c104HalfES8_E_St5arrayIPcLm3EEEEviT0_T1_)
        /*017c*/ 	.word	0x00000000


	//----- nvinfo : EIATTR_REGCOUNT
	.align		4
.L_101:
        /*0180*/ 	.byte	0x04, 0x2f
        /*0182*/ 	.short	(.L_103 - .L_102)
	.align		4
.L_102:
        /*0184*/ 	.word	index@(_ZN2at6native29vectorized_elementwise_kernelILi2EZZZNS0_54_GLOBAL__N__7dbc7496_16_ComplexKernel_cu_1520ed90_295119complex_kernel_cudaERNS_14TensorIteratorEENKUlvE_clEvENKUlvE1_clEvEUlN3c104HalfES8_E_St5arrayIPcLm3EEEEviT0_T1_)
        /*0188*/ 	.word	0x00000020


	//----- nvinfo : EIATTR_FRAME_SIZE
	.align		4
.L_103:
        /*018c*/ 	.byte	0x04, 0x11
        /*018e*/ 	.short	(.L_105 - .L_104)
	.align		4
.L_104:
        /*0190*/ 	.word	index@(_ZN2at6native29vectorized_elementwise_kernelILi2EZZZNS0_54_GLOBAL__N__7dbc7496_16_ComplexKernel_cu_1520ed90_295119complex_kernel_cudaERNS_14TensorIteratorEENKUlvE_clEvENKUlvE1_clEvEUlN3c104HalfES8_E_St5arrayIPcLm3EEEEviT0_T1_)
        /*0194*/ 	.word	0x00000000


	//----- nvinfo : EIATTR_REGCOUNT
	.align		4
.L_105:
        /*0198*/ 	.byte	0x04, 0x2f
        /*019a*/ 	.short	(.L_107 - .L_106)
	.align		4
.L_106:
        /*019c*/ 	.word	index@(_ZN2at6native27unrolled_elementwise_kernelIZZZNS0_54_GLOBAL__N__7dbc7496_16_ComplexKernel_cu_1520ed90_295119complex_kernel_cudaERNS_14TensorIteratorEENKUlvE_clEvENKUlvE1_clEvEUlN3c104HalfES8_E_St5arrayIPcLm3EELi4E23TrivialOffsetCalculatorILi2EjESD_ILi1EjENS0_6memory15LoadWithoutCastENSG_16StoreWithoutCastEEEviT_T0_T2_T3_T4_T5_)
        /*01a0*/ 	.word	0x0000001e


	//----- nvinfo : EIATTR_FRAME_SIZE
	.align		4
.L_107:
        /*01a4*/ 	.byte	0x04, 0x11
        /*01a6*/ 	.short	(.L_109 - .L_108)
	.align		4
.L_108:
        /*01a8*/ 	.word	index@(_ZN2at6native27unrolled_elementwise_kernelIZZZNS0_54_GLOBAL__N__7dbc7496_16_ComplexKernel_cu_1520ed90_295119complex_kernel_cudaERNS_14TensorIteratorEENKUlvE_clEvENKUlvE1_clEvEUlN3c104HalfES8_E_St5arrayIPcLm3EELi4E23TrivialOffsetCalculatorILi2EjESD_ILi1EjENS0_6memory15LoadWithoutCastENSG_16StoreWithoutCastEEEviT_T0_T2_T3_T4_T5_)
        /*01ac*/ 	.word	0x00000000


	//----- nvinfo : EIATTR_REGCOUNT
	.align		4
.L_109:
        /*01b0*/ 	.byte	0x04, 0x2f
        /*01b2*/ 	.short	(.L_111 - .L_110)
	.align		4
.L_110:
        /*01b4*/ 	.word	index@(_ZN2at6native18elementwise_kernelILi128ELi2EZNS0_22gpu_kernel_impl_nocastIZZZNS0_54_GLOBAL__N__7dbc7496_16_ComplexKernel_cu_1520ed90_295119complex_kernel_cudaERNS_14TensorIteratorEENKUlvE_clEvENKUlvE1_clEvEUlN3c104HalfES9_E_EEvRNS_18TensorIteratorBaseERKT_EUliE_EEviT1_)
        /*01b8*/ 	.word	0x00000014


	//----- nvinfo : EIATTR_FRAME_SIZE
	.align		4
.L_111:
        /*01bc*/ 	.byte	0x04, 0x11
        /*01be*/ 	.short	(.L_113 - .L_112)
	.align		4
.L_112:
        /*01c0*/ 	.word	index@(_ZN2at6native18elementwise_kernelILi128ELi2EZNS0_22gpu_kernel_impl_nocastIZZZNS0_54_GLOBAL__N__7dbc7496_16_ComplexKernel_cu_1520ed90_295119complex_kernel_cudaERNS_14TensorIteratorEENKUlvE_clEvENKUlvE1_clEvEUlN3c104HalfES9_E_EEvRNS_18TensorIteratorBaseERKT_EUliE_EEviT1_)
        /*01c4*/ 	.word	0x00000000


	//----- nvinfo : EIATTR_REGCOUNT
	.align		4
.L_113:
        /*01c8*/ 	.byte	0x04, 0x2f
        /*01ca*/ 	.short	(.L_115 - .L_114)
	.align		4
.L_114:
        /*01cc*/ 	.word	index@(_ZN2at6native27unrolled_elementwise_kernelIZZZNS0_54_GLOBAL__N__7dbc7496_16_ComplexKernel_cu_1520ed90_295119complex_kernel_cudaERNS_14TensorIteratorEENKUlvE_clEvENKUlvE1_clEvEUlN3c104HalfES8_E_St5arrayIPcLm3EELi4E23TrivialOffsetCalculatorILi2EjESD_ILi1EjENS0_6memory12LoadWithCastILi2EEENSG_13StoreWithCastILi1EEEEEviT_T0_T2_T3_T4_T5_)
        /*01d0*/ 	.word	0x00000020


	//----- nvinfo : EIATTR_FRAME_SIZE
	.align		4
.L_115:
        /*01d4*/ 	.byte	0x04, 0x11
        /*01d6*/ 	.short	(.L_117 - .L_116)
	.align		4
.L_116:
        /*01d8*/ 	.word	index@(_ZN2at6native27unrolled_elementwise_kernelIZZZNS0_54_GLOBAL__N__7dbc7496_16_ComplexKernel_cu_1520ed90_295119complex_kernel_cudaERNS_14TensorIteratorEENKUlvE_clEvENKUlvE1_clEvEUlN3c104HalfES8_E_St5arrayIPcLm3EELi4E23TrivialOffsetCalculatorILi2EjESD_ILi1EjENS0_6memory12LoadWithCastILi2EEENSG_13StoreWithCastILi1EEEEEviT_T0_T2_T3_T4_T5_)
        /*01dc*/ 	.word	0x00000000


	//----- nvinfo : EIATTR_REGCOUNT
	.align		4
.L_117:
        /*01e0*/ 	.byte	0x04, 0x2f
        /*01e2*/ 	.short	(.L_119 - .L_118)
	.align		4
.L_118:
        /*01e4*/ 	.word	index@(_ZN2at6native18elementwise_kernelILi128ELi4EZNS0_15gpu_kernel_implIZZZNS0_54_GLOBAL__N__7dbc7496_16_ComplexKernel_cu_1520ed90_295119complex_kernel_cudaERNS_14TensorIteratorEENKUlvE_clEvENKUlvE1_clEvEUlN3c104HalfES9_E_EEvRNS_18TensorIteratorBaseERKT_EUliE_EEviT1_)
        /*01e8*/ 	.word	0x00000018


	//----- nvinfo : EIATTR_FRAME_SIZE
	.align		4
.L_119:
        /*01ec*/ 	.byte	0x04, 0x11
        /*01ee*/ 	.short	(.L_121 - .L_120)
	.align		4
.L_120:
        /*01f0*/ 	.word	index@(_ZN2at6native18elementwise_kernelILi128ELi4EZNS0_15gpu_kernel_implIZZZNS0_54_GLOBAL__N__7dbc7496_16_ComplexKernel_cu_1520ed90_295119complex_kernel_cudaERNS_14TensorIteratorEENKUlvE_clEvENKUlvE1_clEvEUlN3c104HalfES9_E_EEvRNS_18TensorIteratorBaseERKT_EUliE_EEviT1_)
        /*01f4*/ 	.word	0x00000000


	//----- nvinfo : EIATTR_REGCOUNT
	.align		4
.L_121:
        /*01f8*/ 	.byte	0x04, 0x2f
        /*01fa*/ 	.short	(.L_123 - .L_122)
	.align		4
.L_122:
        /*01fc*/ 	.word	index@(_ZN2at6native29vectorized_elementwise_kernelILi8EZZZNS0_54_GLOBAL__N__7dbc7496_16_ComplexKernel_cu_1520ed90_295117polar_kernel_cudaERNS_14TensorIteratorEENKUlvE_clEvENKUlvE_clEvEUlddE_St5arrayIPcLm3EEEEviT0_T1_)
        /*0200*/ 	.word	0x0000004a


	//----- nvinfo : EIATTR_FRAME_SIZE
	.align		4
.L_123:
        /*0204*/ 	.byte	0x04, 0x11
        /*0206*/ 	.short	(.L_125 - .L_124)
	.align		4
.L_124:
        /*0208*/ 	.word	index@($_ZN2at6native29vectorized_elementwise_kernelILi8EZZZNS0_54_GLOBAL__N__7dbc7496_16_ComplexKernel_cu_1520ed90_295117polar_kernel_cudaERNS_14TensorIteratorEENKUlvE_clEvENKUlvE_clEvEUlddE_St5arrayIPcLm3EEEEviT0_T1_$__internal_trig_reduction_slowpathd)
        /*020c*/ 	.word	0x00000028


	//----- nvinfo : EIATTR_FRAME_SIZE
	.align		4
.L_125:
        /*0210*/ 	.byte	0x04, 0x11
        /*0212*/ 	.short	(.L_127 - .L_126)
	.align		4
.L_126:
        /*0214*/ 	.word	index@(_ZN2at6native29vectorized_elementwise_kernelILi8EZZZNS0_54_GLOBAL__N__7dbc7496_16_ComplexKernel_cu_1520ed90_295117polar_kernel_cudaERNS_14TensorIteratorEENKUlvE_clEvENKUlvE_clEvEUlddE_St5arrayIPcLm3EEEEviT0_T1_)
        /*0218*/ 	.word	0x00000028


	//----- nvinfo : EIATTR_REGCOUNT
	.align		4
.L_127:
        /*021c*/ 	.byte	0x04, 0x2f
        /*021e*/ 	.short	(.L_129 - .L_128)
	.align		4
.L_128:
        /*0220*/ 	.word	index@(_ZN2at6native29vectorized_elementwise_kernelILi4EZZZNS0_54_GLOBAL__N__7dbc7496_16_ComplexKernel_cu_1520ed90_295117polar_kernel_cudaERNS_14TensorIteratorEENKUlvE_clEvENKUlvE_clEvEUlddE_St5arrayIPcLm3EEEEviT0_T1_)
        /*0224*/ 	.word	0x0000004a


	//----- nvinfo : EIATTR_FRAME_SIZE
	.align		4
.L_129:
        /*0228*/ 	.byte	0x04, 0x11
        /*022a*/ 	.short	(.L_131 - .L_130)
	.align		4
.L_130:
        /*022c*/ 	.word	index@($_ZN2at6native29vectorized_elementwise_kernelILi4EZZZNS0_54_GLOBAL__N__7dbc7496_16_ComplexKernel_cu_1520ed90_295117polar_kernel_cudaERNS_14TensorIteratorEENKUlvE_clEvENKUlvE_clEvEUlddE_St5arrayIPcLm3EEEEviT0_T1_$__internal_trig_reduction_slowpathd)
        /*0230*/ 	.word	0x00000028


	//----- nvinfo : EIATTR_FRAME_SIZE
	.align		4
.L_131:
        /*0234*/ 	.byte	0x04, 0x11
        /*0236*/ 	.short	(.L_133 - .L_132)
	.align		4
.L_132:
        /*0238*/ 	.word	index@(_ZN2at6native29vectorized_elementwise_kernelILi4EZZZNS0_54_GLOBAL__N__7dbc7496_16_ComplexKernel_cu_1520ed90_295117polar_kernel_cudaERNS_14TensorIteratorEENKUlvE_clEvENKUlvE_clEvEUlddE_St5arrayIPcLm3EEEEviT0_T1_)
        /*023c*/ 	.word	0x00000028


	//----- nvinfo : EIATTR_REGCOUNT
	.align		4
.L_133:
        /*0240*/ 	.byte	0x04, 0x2f
        /*0242*/ 	.short	(.L_135 - .L_134)
	.align		4
.L_134:
        /*0244*/ 	.word	index@(_ZN2at6native29vectorized_elementwise_kernelILi2EZZZNS0_54_GLOBAL__N__7dbc7496_16_ComplexKernel_cu_1520ed90_295117polar_kernel_cudaERNS_14TensorIteratorEENKUlvE_clEvENKUlvE_clEvEUlddE_St5arrayIPcLm3EEEEviT0_T1_)
        /*0248*/ 	.word	0x0000004a


	//----- nvinfo : EIATTR_FRAME_SIZE
	.align		4
.L_135:
        /*024c*/ 	.byte	0x04, 0x11
        /*024e*/ 	.short	(.L_137 - .L_136)
	.align		4
.L_136:
        /*0250*/ 	.word	index@($_ZN2at6native29vectorized_elementwise_kernelILi2EZZZNS0_54_GLOBAL__N__7dbc7496_16_ComplexKernel_cu_1520ed90_295117polar_kernel_cudaERNS_14TensorIteratorEENKUlvE_clEvENKUlvE_clEvEUlddE_St5arrayIPcLm3EEEEviT0_T1_$__internal_trig_reduction_slowpathd)
        /*0254*/ 	.word	0x00000028


	//----- nvinfo : EIATTR_FRAME_SIZE
	.align		4
.L_137:
        /*0258*/ 	.byte	0x04, 0x11
        /*025a*/ 	.short	(.L_139 - .L_138)
	.align		4
.L_138:
        /*025c*/ 	.word	index@(_ZN2at6native29vectorized_elementwise_kernelILi2EZZZNS0_54_GLOBAL__N__7dbc7496_16_ComplexKernel_cu_1520ed90_295117polar_kernel_cudaERNS_14TensorIteratorEENKUlvE_clEvENKUlvE_clEvEUlddE_St5arrayIPcLm3EEEEviT0_T1_)
        /*0260*/ 	.word	0x00000028


	//----- nvinfo : EIATTR_REGCOUNT
	.align		4
.L_139:
        /*0264*/ 	.byte	0x04, 0x2f
        /*0266*/ 	.short	(.L_141 - .L_140)
	.align		4
.L_140:
        /*0268*/ 	.word	index@(_ZN2at6native27unrolled_elementwise_kernelIZZZNS0_54_GLOBAL__N__7dbc7496_16_ComplexKernel_cu_1520ed90_295117polar_kernel_cudaERNS_14TensorIteratorEENKUlvE_clEvENKUlvE_clEvEUlddE_St5arrayIPcLm3EELi4E23TrivialOffsetCalculatorILi2EjESB_ILi1EjENS0_6memory15LoadWithoutCastENSE_16StoreWithoutCastEEEviT_T0_T2_T3_T4_T5_)
        /*026c*/ 	.word	0x0000002a


	//----- nvinfo : EIATTR_FRAME_SIZE
	.align		4
.L_141:
        /*0270*/ 	.byte	0x04, 0x11
        /*0272*/ 	.short	(.L_143 - .L_142)
	.align		4
.L_142:
        /*0274*/ 	.word	index@($_ZN2at6native27unrolled_elementwise_kernelIZZZNS0_54_GLOBAL__N__7dbc7496_16_ComplexKernel_cu_1520ed90_295117polar_kernel_cudaERNS_14TensorIteratorEENKUlvE_clEvENKUlvE_clEvEUlddE_St5arrayIPcLm3EELi4E23TrivialOffsetCalculatorILi2EjESB_ILi1EjENS0_6memory15LoadWithoutCastENSE_16StoreWithoutCastEEEviT_T0_T2_T3_T4_T5_$__internal_trig_reduction_slowpathd)
        /*0278*/ 	.word	0x00000028


	//----- nvinfo : EIATTR_FRAME_SIZE
	.align		4
.L_143:
        /*027c*/ 	.byte	0x04, 0x11
        /*027e*/ 	.short	(.L_145 - .L_144)
	.align		4
.L_144:
        /*0280*/ 	.word	index@(_ZN2at6native27unrolled_elementwise_kernelIZZZNS0_54_GLOBAL__N__7dbc7496_16_ComplexKernel_cu_1520ed90_295117polar_kernel_cudaERNS_14TensorIteratorEENKUlvE_clEvENKUlvE_clEvEUlddE_St5arrayIPcLm3EELi4E23TrivialOffsetCalculatorILi2EjESB_ILi1EjENS0_6memory15LoadWithoutCastENSE_16StoreWithoutCastEEEviT_T0_T2_T3_T4_T5_)
        /*0284*/ 	.word	0x00000028


	//----- nvinfo : EIATTR_REGCOUNT
	.align		4
.L_145:
        /*0288*/ 	.byte	0x04, 0x2f
        /*028a*/ 	.short	(.L_147 - .L_146)
	.align		4
.L_146:
        /*028c*/ 	.word	index@(_ZN2at6native18elementwise_kernelILi128ELi2EZNS0_22gpu_kernel_impl_nocastIZZZNS0_54_GLOBAL__N__7dbc7496_16_ComplexKernel_cu_1520ed90_295117polar_kernel_cudaERNS_14TensorIteratorEENKUlvE_clEvENKUlvE_clEvEUlddE_EEvRNS_18TensorIteratorBaseERKT_EUliE_EEviT1_)
        /*0290*/ 	.word	0x00000022


	//----- nvinfo : EIATTR_FRAME_SIZE
	.align		4
.L_147:
        /*0294*/ 	.byte	0x04, 0x11
        /*0296*/ 	.short	(.L_149 - .L_148)
	.align		4
.L_148:
        /*0298*/ 	.word	index@($_ZN2at6native18elementwise_kernelILi128ELi2EZNS0_22gpu_kernel_impl_nocastIZZZNS0_54_GLOBAL__N__7dbc7496_16_ComplexKernel_cu_1520ed90_295117polar_kernel_cudaERNS_14TensorIteratorEENKUlvE_clEvENKUlvE_clEvEUlddE_EEvRNS_18TensorIteratorBaseERKT_EUliE_EEviT1_$__internal_trig_reduction_slowpathd)
        /*029c*/ 	.word	0x00000028


	//----- nvinfo : EIATTR_FRAME_SIZE
	.align		4
.L_149:
        /*02a0*/ 	.byte	0x04, 0x11
        /*02a2*/ 	.short	(.L_151 - .L_150)
	.align		4
.L_150:
        /*02a4*/ 	.word	index@(_ZN2at6native18elementwise_kernelILi128ELi2EZNS0_22gpu_kernel_impl_nocastIZZZNS0_54_GLOBAL__N__7dbc7496_16_ComplexKernel_cu_1520ed90_295117polar_kernel_cudaERNS_14TensorIteratorEENKUlvE_clEvENKUlvE_clEvEUlddE_EEvRNS_18TensorIteratorBaseERKT_EUliE_EEviT1_)
        /*02a8*/ 	.word	0x00000028


	//----- nvinfo : EIATTR_REGCOUNT
	.align		4
.L_151:
        /*02ac*/ 	.byte	0x04, 0x2f
        /*02ae*/ 	.short	(.L_153 - .L_152)
	.align		4
.L_152:
        /*02b0*/ 	.word	index@(_ZN2at6native27unrolled_elementwise_kernelIZZZNS0_54_GLOBAL__N__7dbc7496_16_ComplexKernel_cu_1520ed90_295117polar_kernel_cudaERNS_14TensorIteratorEENKUlvE_clEvENKUlvE_clEvEUlddE_St5arrayIPcLm3EELi4E23TrivialOffsetCalculatorILi2EjESB_ILi1EjENS0_6memory12LoadWithCastILi2EEENSE_13StoreWithCastILi1EEEEEviT_T0_T2_T3_T4_T5_)
        /*02b4*/ 	.word	0x00000030


	//----- nvinfo : EIATTR_FRAME_SIZE
	.align		4
.L_153:
        /*02b8*/ 	.byte	0x04, 0x11
        /*02ba*/ 	.short	(.L_155 - .L_154)
	.align		4
.L_154:
        /*02bc*/ 	.word	index@($_ZN2at6native27unrolled_elementwise_kernelIZZZNS0_54_GLOBAL__N__7dbc7496_16_ComplexKernel_cu_1520ed90_295117polar_kernel_cudaERNS_14TensorIteratorEENKUlvE_clEvENKUlvE_clEvEUlddE_St5arrayIPcLm3EELi4E23TrivialOffsetCalculatorILi2EjESB_ILi1EjENS0_6memory12LoadWithCastILi2EEENSE_13StoreWithCastILi1EEEEEviT_T0_T2_T3_T4_T5_$__internal_trig_reduction_slowpathd)
        /*02c0*/ 	.word	0x00000028


	//----- nvinfo : EIATTR_FRAME_SIZE
	.align		4
.L_155:
        /*02c4*/ 	.byte	0x04, 0x11
        /*02c6*/ 	.short	(.L_157 - .L_156)
	.align		4
.L_156:
        /*02c8*/ 	.word	index@(_ZN2at6native27unrolled_elementwise_kernelIZZZNS0_54_GLOBAL__N__7dbc7496_16_ComplexKernel_cu_1520ed90_295117polar_kernel_cudaERNS_14TensorIteratorEENKUlvE_clEvENKUlvE_clEvEUlddE_St5arrayIPcLm3EELi4E23TrivialOffsetCalculatorILi2EjESB_ILi1EjENS0_6memory12LoadWithCastILi2EEENSE_13StoreWithCastILi1EEEEEviT_T0_T2_T3_T4_T5_)
        /*02cc*/ 	.word	0x00000028


	//----- nvinfo : EIATTR_REGCOUNT
	.align		4
.L_157:
        /*02d0*/ 	.byte	0x04, 0x2f
        /*02d2*/ 	.short	(.L_159 - .L_158)
	.align		4
.L_158:
        /*02d4*/ 	.word	index@(_ZN2at6native18elementwise_kernelILi128ELi4EZNS0_15gpu_kernel_implIZZZNS0_54_GLOBAL__N__7dbc7496_16_ComplexKernel_cu_1520ed90_295117polar_kernel_cudaERNS_14TensorIteratorEENKUlvE_clEvENKUlvE_clEvEUlddE_EEvRNS_18TensorIteratorBaseERKT_EUliE_EEviT1_)
        /*02d8*/ 	.word	0x00000024


	//----- nvinfo : EIATTR_FRAME_SIZE
	.align		4
.L_159:
        /*02dc*/ 	.byte	0x04, 0x11
        /*02de*/ 	.short	(.L_161 - .L_160)
	.align		4
.L_160:
        /*02e0*/ 	.word	index@($_ZN2at6native18elementwise_kernelILi128ELi4EZNS0_15gpu_kernel_implIZZZNS0_54_GLOBAL__N__7dbc7496_16_ComplexKernel_cu_1520ed90_295117polar_kernel_cudaERNS_14TensorIteratorEENKUlvE_clEvENKUlvE_clEvEUlddE_EEvRNS_18TensorIteratorBaseERKT_EUliE_EEviT1_$__internal_trig_reduction_slowpathd)
        /*02e4*/ 	.word	0x00000028


	//----- nvinfo : EIATTR_FRAME_SIZE
	.align		4
.L_161:
        /*02e8*/ 	.byte	0x04, 0x11
        /*02ea*/ 	.short	(.L_163 - .L_162)
	.align		4
.L_162:
        /*02ec*/ 	.word	index@(_ZN2at6native18elementwise_kernelILi128ELi4EZNS0_15gpu_kernel_implIZZZNS0_54_GLOBAL__N__7dbc7496_16_ComplexKernel_cu_1520ed90_295117polar_kernel_cudaERNS_14TensorIteratorEENKUlvE_clEvENKUlvE_clEvEUlddE_EEvRNS_18TensorIteratorBaseERKT_EUliE_EEviT1_)
        /*02f0*/ 	.word	0x00000028


	//----- nvinfo : EIATTR_REGCOUNT
	.align		4
.L_163:
        /*02f4*/ 	.byte	0x04, 0x2f
        /*02f6*/ 	.short	(.L_165 - .L_164)
	.align		4
.L_164:
        /*02f8*/ 	.word	index@(_ZN2at6native29vectorized_elementwise_kernelILi8EZZZNS0_54_GLOBAL__N__7dbc7496_16_ComplexKernel_cu_1520ed90_295117polar_kernel_cudaERNS_14TensorIteratorEENKUlvE_clEvENKUlvE0_clEvEUlffE_St5arrayIPcLm3EEEEviT0_T1_)
        /*02fc*/ 	.word	0x00000026


	//----- nvinfo : EIATTR_FRAME_SIZE
	.align		4
.L_165:
        /*0300*/ 	.byte	0x04, 0x11
        /*0302*/ 	.short	(.L_167 - .L_166)
	.align		4
.L_166:
        /*0304*/ 	.word	index@(_ZN2at6native29vectorized_elementwise_kernelILi8EZZZNS0_54_GLOBAL__N__7dbc7496_16_ComplexKernel_cu_1520ed90_295117polar_kernel_cudaERNS_14TensorIteratorEENKUlvE_clEvENKUlvE0_clEvEUlffE_St5arrayIPcLm3EEEEviT0_T1_)
        /*0308*/ 	.word	0x00000000


	//----- nvinfo : EIATTR_REGCOUNT
	.align		4
.L_167:
        /*030c*/ 	.byte	0x04, 0x2f
        /*030e*/ 	.short	(.L_169 - .L_168)
	.align		4
.L_168:
        /*0310*/ 	.word	index@(_ZN2at6native29vectorized_elementwise_kernelILi4EZZZNS0_54_GLOBAL__N__7dbc7496_16_ComplexKernel_cu_1520ed90_295117polar_kernel_cudaERNS_14TensorIteratorEENKUlvE_clEvENKUlvE0_clEvEUlffE_St5arrayIPcLm3EEEEviT0_T1_)
        /*0314*/ 	.word	0x00000026


	//----- nvinfo : EIATTR_FRAME_SIZE
	.align		4
.L_169:
        /*0318*/ 	.byte	0x04, 0x11
        /*031a*/ 	.short	(.L_171 - .L_170)
	.align		4
.L_170:
        /*031c*/ 	.word	index@(_ZN2at6native29vectorized_elementwise_kernelILi4EZZZNS0_54_GLOBAL__N__7dbc7496_16_ComplexKernel_cu_1520ed90_295117polar_kernel_cudaERNS_14TensorIteratorEENKUlvE_clEvENKUlvE0_clEvEUlffE_St5arrayIPcLm3EEEEviT0_T1_)
        /*0320*/ 	.word	0x00000000


	//----- nvinfo : EIATTR_REGCOUNT
	.align		4
.L_171:
        /*0324*/ 	.byte	0x04, 0x2f
        /*0326*/ 	.short	(.L_173 - .L_172)
	.align		4
.L_172:
        /*0328*/ 	.word	index@(_ZN2at6native29vectorized_elementwise_kernelILi2EZZZNS0_54_GLOBAL__N__7dbc7496_16_ComplexKernel_cu_1520ed90_295117polar_kernel_cudaERNS_14TensorIteratorEENKUlvE_clEvENKUlvE0_clEvEUlffE_St5arrayIPcLm3EEEEviT0_T1_)
        /*032c*/ 	.word	0x00000026


	//----- nvinfo : EIATTR_FRAME_SIZE
	.align		4
.L_173:
        /*0330*/ 	.byte	0x04, 0x11
        /*0332*/ 	.short	(.L_175 - .L_174)
	.align		4
.L_174:
        /*0334*/ 	.word	index@(_ZN2at6native29vectorized_elementwise_kernelILi2EZZZNS0_54_GLOBAL__N__7dbc7496_16_ComplexKernel_cu_1520ed90_295117polar_kernel_cudaERNS_14TensorIteratorEENKUlvE_clEvENKUlvE0_clEvEUlffE_St5arrayIPcLm3EEEEviT0_T1_)
        /*0338*/ 	.word	0x00000000


	//----- nvinfo : EIATTR_REGCOUNT
	.align		4
.L_175:
        /*033c*/ 	.byte	0x04, 0x2f
        /*033e*/ 	.short	(.L_177 - .L_176)
	.align		4
.L_176:
        /*0340*/ 	.word	index@(_ZN2at6native27unrolled_elementwise_kernelIZZZNS0_54_GLOBAL__N__7dbc7496_16_ComplexKernel_cu_1520ed90_295117polar_kernel_cudaERNS_14TensorIteratorEENKUlvE_clEvENKUlvE0_clEvEUlffE_St5arrayIPcLm3EELi4E23TrivialOffsetCalculatorILi2EjESB_ILi1EjENS0_6memory15LoadWithoutCastENSE_16StoreWithoutCastEEEviT_T0_T2_T3_T4_T5_)
        /*0344*/ 	.word	0x0000001e


	//----- nvinfo : EIATTR_FRAME_SIZE
	.align		4
.L_177:
        /*0348*/ 	.byte	0x04, 0x11
        /*034a*/ 	.short	(.L_179 - .L_178)
	.align		4
.L_178:
        /*034c*/ 	.word	index@(_ZN2at6native27unrolled_elementwise_kernelIZZZNS0_54_GLOBAL__N__7dbc7496_16_ComplexKernel_cu_1520ed90_295117polar_kernel_cudaERNS_14TensorIteratorEENKUlvE_clEvENKUlvE0_clEvEUlffE_St5arrayIPcLm3EELi4E23TrivialOffsetCalculatorILi2EjESB_ILi1EjENS0_6memory15LoadWithoutCastENSE_16StoreWithoutCastEEEviT_T0_T2_T3_T4_T5_)
        /*0350*/ 	.word	0x00000000


	//----- nvinfo : EIATTR_REGCOUNT
	.align		4
.L_179:
        /*0354*/ 	.byte	0x04, 0x2f
        /*0356*/ 	.short	(.L_181 - .L_180)
	.align		4
.L_180:
        /*0358*/ 	.word	index@(_ZN2at6native18elementwise_kernelILi128ELi2EZNS0_22gpu_kernel_impl_nocastIZZZNS0_54_GLOBAL__N__7dbc7496_16_ComplexKernel_cu_1520ed90_295117polar_kernel_cudaERNS_14TensorIteratorEENKUlvE_clEvENKUlvE0_clEvEUlffE_EEvRNS_18TensorIteratorBaseERKT_EUliE_EEviT1_)
        /*035c*/ 	.word	0x00000014


	//----- nvinfo : EIATTR_FRAME_SIZE
	.align		4
.L_181:
        /*0360*/ 	.byte	0x04, 0x11
        /*0362*/ 	.short	(.L_183 - .L_182)
	.align		4
.L_182:
        /*0364*/ 	.word	index@(_ZN2at6native18elementwise_kernelILi128ELi2EZNS0_22gpu_kernel_impl_nocastIZZZNS0_54_GLOBAL__N__7dbc7496_16_ComplexKernel_cu_1520ed90_295117polar_kernel_cudaERNS_14TensorIteratorEENKUlvE_clEvENKUlvE0_clEvEUlffE_EEvRNS_18TensorIteratorBaseERKT_EUliE_EEviT1_)
        /*0368*/ 	.word	0x00000000


	//----- nvinfo : EIATTR_REGCOUNT
	.align		4
.L_183:
        /*036c*/ 	.byte	0x04, 0x2f
        /*036e*/ 	.short	(.L_185 - .L_184)
	.align		4
.L_184:
        /*0370*/ 	.word	index@(_ZN2at6native27unrolled_elementwise_kernelIZZZNS0_54_GLOBAL__N__7dbc7496_16_ComplexKernel_cu_1520ed90_295117polar_kernel_cudaERNS_14TensorIteratorEENKUlvE_clEvENKUlvE0_clEvEUlffE_St5arrayIPcLm3EELi4E23TrivialOffsetCalculatorILi2EjESB_ILi1EjENS0_6memory12LoadWithCastILi2EEENSE_13StoreWithCastILi1EEEEEviT_T0_T2_T3_T4_T5_)
        /*0374*/ 	.word	0x00000020


	//----- nvinfo : EIATTR_FRAME_SIZE
	.align		4
.L_185:
        /*0378*/ 	.byte	0x04, 0x11
        /*037a*/ 	.short	(.L_187 - .L_186)
	.align		4
.L_186:
        /*037c*/ 	.word	index@(_ZN2at6native27unrolled_elementwise_kernelIZZZNS0_54_GLOBAL__N__7dbc7496_16_ComplexKernel_cu_1520ed90_295117polar_kernel_cudaERNS_14TensorIteratorEENKUlvE_clEvENKUlvE0_clEvEUlffE_St5arrayIPcLm3EELi4E23TrivialOffsetCalculatorILi2EjESB_ILi1EjENS0_6memory12LoadWithCastILi2EEENSE_13StoreWithCastILi1EEEEEviT_T0_T2_T3_T4_T5_)
        /*0380*/ 	.word	0x00000000


	//----- nvinfo : EIATTR_REGCOUNT
	.align		4
.L_187:
        /*0384*/ 	.byte	0x04, 0x2f
        /*0386*/ 	.short	(.L_189 - .L_188)
	.align		4
.L_188:
        /*0388*/ 	.word	index@(_ZN2at6native18elementwise_kernelILi128ELi4EZNS0_15gpu_kernel_implIZZZNS0_54_GLOBAL__N__7dbc7496_16_ComplexKernel_cu_1520ed90_295117polar_kernel_cudaERNS_14TensorIteratorEENKUlvE_clEvENKUlvE0_clEvEUlffE_EEvRNS_18TensorIteratorBaseERKT_EUliE_EEviT1_)
        /*038c*/ 	.word	0x00000018


	//----- nvinfo : EIATTR_FRAME_SIZE
	.align		4
.L_189:
        /*0390*/ 	.byte	0x04, 0x11
        /*0392*/ 	.short	(.L_191 - .L_190)
	.align		4
.L_190:
        /*0394*/ 	.word	index@(_ZN2at6native18elementwise_kernelILi128ELi4EZNS0_15gpu_kernel_implIZZZNS0_54_GLOBAL__N__7dbc7496_16_ComplexKernel_cu_1520ed90_295117polar_kernel_cudaERNS_14TensorIteratorEENKUlvE_clEvENKUlvE0_clEvEUlffE_EEvRNS_18TensorIteratorBaseERKT_EUliE_EEviT1_)
        /*0398*/ 	.word	0x00000000


	//----- nvinfo : EIATTR_MIN_STACK_SIZE
	.align		4
.L_191:
        /*039c*/ 	.byte	0x04, 0x12
        /*039e*/ 	.short	(.L_193 - .L_192)
	.align		4
.L_192:
        /*03a0*/ 	.word	index@(_ZN2at6native18elementwise_kernelILi128ELi4EZNS0_15gpu_kernel_implIZZZNS0_54_GLOBAL__N__7dbc7496_16_ComplexKernel_cu_1520ed90_295117polar_kernel_cudaERNS_14TensorIteratorEENKUlvE_clEvENKUlvE0_clEvEUlffE_EEvRNS_18TensorIteratorBaseERKT_EUliE_EEviT1_)
        /*03a4*/ 	.word	0x00000000


	//----- nvinfo : EIATTR_MIN_STACK_SIZE
	.align		4
.L_193:
        /*03a8*/ 	.byte	0x04, 0x12
        /*03aa*/ 	.short	(.L_195 - .L_194)
	.align		4
.L_194:
        /*03ac*/ 	.word	index@(_ZN2at6native27unrolled_elementwise_kernelIZZZNS0_54_GLOBAL__N__7dbc7496_16_ComplexKernel_cu_1520ed90_295117polar_kernel_cudaERNS_14TensorIteratorEENKUlvE_clEvENKUlvE0_clEvEUlffE_St5arrayIPcLm3EELi4E23TrivialOffsetCalculatorILi2EjESB_ILi1EjENS0_6memory12LoadWithCastILi2EEENSE_13StoreWithCastILi1EEEEEviT_T0_T2_T3_T4_T5_)
        /*03b0*/ 	.word	0x00000000


	//----- nvinfo : EIATTR_MIN_STACK_SIZE
	.align		4
.L_195:
        /*03b4*/ 	.byte	0x04, 0x12
        /*03b6*/ 	.short	(.L_197 - .L_196)
	.align		4
.L_196:
        /*03b8*/ 	.word	index@(_ZN2at6native18elementwise_kernelILi128ELi2EZNS0_22gpu_kernel_impl_nocastIZZZNS0_54_GLOBAL__N__7dbc7496_16_ComplexKernel_cu_1520ed90_295117polar_kernel_cudaERNS_14TensorIteratorEENKUlvE_clEvENKUlvE0_clEvEUlffE_EEvRNS_18TensorIteratorBaseERKT_EUliE_EEviT1_)
        /*03bc*/ 	.word	0x00000000


	//----- nvinfo : EIATTR_MIN_STACK_SIZE
	.align		4
.L_197:
        /*03c0*/ 	.byte	0x04, 0x12
        /*03c2*/ 	.short	(.L_199 - .L_198)
	.align		4
.L_198:
        /*03c4*/ 	.word	index@(_ZN2at6native27unrolled_elementwise_kernelIZZZNS0_54_GLOBAL__N__7dbc7496_16_ComplexKernel_cu_1520ed90_295117polar_kernel_cudaERNS_14TensorIteratorEENKUlvE_clEvENKUlvE0_clEvEUlffE_St5arrayIPcLm3EELi4E23TrivialOffsetCalculatorILi2EjESB_ILi1EjENS0_6memory15LoadWithoutCastENSE_16StoreWithoutCastEEEviT_T0_T2_T3_T4_T5_)
        /*03c8*/ 	.word	0x00000000


	//----- nvinfo : EIATTR_MIN_STACK_SIZE
	.align		4
.L_199:
        /*03cc*/ 	.byte	0x04, 0x12
        /*03ce*/ 	.short	(.L_201 - .L_200)
	.align		4
.L_200:
        /*03d0*/ 	.word	index@(_ZN2at6native29vectorized_elementwise_kernelILi2EZZZNS0_54_GLOBAL__N__7dbc7496_16_ComplexKernel_cu_1520ed90_295117polar_kernel_cudaERNS_14TensorIteratorEENKUlvE_clEvENKUlvE0_clEvEUlffE_St5arrayIPcLm3EEEEviT0_T1_)
        /*03d4*/ 	.word	0x00000000


	//----- nvinfo : EIATTR_MIN_STACK_SIZE
	.align		4
.L_201:
        /*03d8*/ 	.byte	0x04, 0x12
        /*03da*/ 	.short	(.L_203 - .L_202)
	.align		4
.L_202:
        /*03dc*/ 	.word	index@(_ZN2at6native29vectorized_elementwise_kernelILi4EZZZNS0_54_GLOBAL__N__7dbc7496_16_ComplexKernel_cu_1520ed90_295117polar_kernel_cudaERNS_14TensorIteratorEENKUlvE_clEvENKUlvE0_clEvEUlffE_St5arrayIPcLm3EEEEviT0_T1_)
        /*03e0*/ 	.word	0x00000000


	//----- nvinfo : EIATTR_MIN_STACK_SIZE
	.align		4
.L_203:
        /*03e4*/ 	.byte	0x04, 0x12
        /*03e6*/ 	.short	(.L_205 - .L_204)
	.align		4
.L_204:
        /*03e8*/ 	.word	index@(_ZN2at6native29vectorized_elementwise_kernelILi8EZZZNS0_54_GLOBAL__N__7dbc7496_16_ComplexKernel_cu_1520ed90_295117polar_kernel_cudaERNS_14TensorIteratorEENKUlvE_clEvENKUlvE0_clEvEUlffE_St5arrayIPcLm3EEEEviT0_T1_)
        /*03ec*/ 	.word	0x00000000


	//----- nvinfo : EIATTR_MIN_STACK_SIZE
	.align		4
.L_205:
        /*03f0*/ 	.byte	0x04, 0x12
        /*03f2*/ 	.short	(.L_207 - .L_206)
	.align		4
.L_206:
        /*03f4*/ 	.word	index@(_ZN2at6native18elementwise_kernelILi128ELi4EZNS0_15gpu_kernel_implIZZZNS0_54_GLOBAL__N__7dbc7496_16_ComplexKernel_cu_1520ed90_295117polar_kernel_cudaERNS_14TensorIteratorEENKUlvE_clEvENKUlvE_clEvEUlddE_EEvRNS_18TensorIteratorBaseERKT_EUliE_EEviT1_)
        /*03f8*/ 	.word	0x00000028


	//----- nvinfo : EIATTR_MIN_STACK_SIZE
	.align		4
.L_207:
        /*03fc*/ 	.byte	0x04, 0x12
        /*03fe*/ 	.short	(.L_209 - .L_208)
	.align		4
.L_208:
        /*0400*/ 	.word	index@(_ZN2at6native27unrolled_elementwise_kernelIZZZNS0_54_GLOBAL__N__7dbc7496_16_ComplexKernel_cu_1520ed90_295117polar_kernel_cudaERNS_14TensorIteratorEENKUlvE_clEvENKUlvE_clEvEUlddE_St5arrayIPcLm3EELi4E23TrivialOffsetCalculatorILi2EjESB_ILi1EjENS0_6memory12LoadWithCastILi2EEENSE_13StoreWithCastILi1EEEEEviT_T0_T2_T3_T4_T5_)
        /*0404*/ 	.word	0x00000028


	//----- nvinfo : EIATTR_MIN_STACK_SIZE
	.align		4
.L_209:
        /*0408*/ 	.byte	0x04, 0x12
        /*040a*/ 	.short	(.L_211 - .L_210)
	.align		4
.L_210:
        /*040c*/ 	.word	index@(_ZN2at6native18elementwise_kernelILi128ELi2EZNS0_22gpu_kernel_impl_nocastIZZZNS0_54_GLOBAL__N__7dbc7496_16_ComplexKernel_cu_1520ed90_295117polar_kernel_cudaERNS_14TensorIteratorEENKUlvE_clEvENKUlvE_clEvEUlddE_EEvRNS_18TensorIteratorBaseERKT_EUliE_EEviT1_)
        /*0410*/ 	.word	0x00000028


	//----- nvinfo : EIATTR_MIN_STACK_SIZE
	.align		4
.L_211:
        /*0414*/ 	.byte	0x04, 0x12
        /*0416*/ 	.short	(.L_213 - .L_212)
	.align		4
.L_212:
        /*0418*/ 	.word	index@(_ZN2at6native27unrolled_elementwise_kernelIZZZNS0_54_GLOBAL__N__7dbc7496_16_ComplexKernel_cu_1520ed90_295117polar_kernel_cudaERNS_14TensorIteratorEENKUlvE_clEvENKUlvE_clEvEUlddE_St5arrayIPcLm3EELi4E23TrivialOffsetCalculatorILi2EjESB_ILi1EjENS0_6memory15LoadWithoutCastENSE_16StoreWithoutCastEEEviT_T0_T2_T3_T4_T5_)
        /*041c*/ 	.word	0x00000028


	//----- nvinfo : EIATTR_MIN_STACK_SIZE
	.align		4
.L_213:
        /*0420*/ 	.byte	0x04, 0x12
        /*0422*/ 	.short	(.L_215 - .L_214)
	.align		4
.L_214:
        /*0424*/ 	.word	index@(_ZN2at6native29vectorized_elementwise_kernelILi2EZZZNS0_54_GLOBAL__N__7dbc7496_16_ComplexKernel_cu_1520ed90_295117polar_kernel_cudaERNS_14TensorIteratorEENKUlvE_clEvENKUlvE_clEvEUlddE_St5arrayIPcLm3EEEEviT0_T1_)
        /*0428*/ 	.word	0x00000028


	//----- nvinfo : EIATTR_MIN_STACK_SIZE
	.align		4
.L_215:
        /*042c*/ 	.byte	0x04, 0x12
        /*042e*/ 	.short	(.L_217 - .L_216)
	.align		4
.L_216:
        /*0430*/ 	.word	index@(_ZN2at6native29vectorized_elementwise_kernelILi4EZZZNS0_54_GLOBAL__N__7dbc7496_16_ComplexKernel_cu_1520ed90_295117polar_kernel_cudaERNS_14TensorIteratorEENKUlvE_clEvENKUlvE_clEvEUlddE_St5arrayIPcLm3EEEEviT0_T1_)
        /*0434*/ 	.word	0x00000028


	//----- nvinfo : EIATTR_MIN_STACK_SIZE
	.align		4
.L_217:
        /*0438*/ 	.byte	0x04, 0x12
        /*043a*/ 	.short	(.L_219 - .L_218)
	.align		4
.L_218:
        /*043c*/ 	.word	index@(_ZN2at6native29vectorized_elementwise_kernelILi8EZZZNS0_54_GLOBAL__N__7dbc7496_16_ComplexKernel_cu_1520ed90_295117polar_kernel_cudaERNS_14TensorIteratorEENKUlvE_clEvENKUlvE_clEvEUlddE_St5arrayIPcLm3EEEEviT0_T1_)
        /*0440*/ 	.word	0x00000028


	//----- nvinfo : EIATTR_MIN_STACK_SIZE
	.align		4
.L_219:
        /*0444*/ 	.byte	0x04, 0x12
        /*0446*/ 	.short	(.L_221 - .L_220)
	.align		4
.L_220:
        /*0448*/ 	.word	index@(_ZN2at6native18elementwise_kernelILi128ELi4EZNS0_15gpu_kernel_implIZZZNS0_54_GLOBAL__N__7dbc7496_16_ComplexKernel_cu_1520ed90_295119complex_kernel_cudaERNS_14TensorIteratorEENKUlvE_clEvENKUlvE1_clEvEUlN3c104HalfES9_E_EEvRNS_18TensorIteratorBaseERKT_EUliE_EEviT1_)
        /*044c*/ 	.word	0x00000000


	//----- nvinfo : EIATTR_MIN_STACK_SIZE
	.align		4
.L_221:
        /*0450*/ 	.byte	0x04, 0x12
        /*0452*/ 	.short	(.L_223 - .L_222)
	.align		4
.L_222:
        /*0454*/ 	.word	index@(_ZN2at6native27unrolled_elementwise_kernelIZZZNS0_54_GLOBAL__N__7dbc7496_16_ComplexKernel_cu_1520ed90_295119complex_kernel_cudaERNS_14TensorIteratorEENKUlvE_clEvENKUlvE1_clEvEUlN3c104HalfES8_E_St5arrayIPcLm3EELi4E23TrivialOffsetCalculatorILi2EjESD_ILi1EjENS0_6memory12LoadWithCastILi2EEENSG_13StoreWithCastILi1EEEEEviT_T0_T2_T3_T4_T5_)
        /*0458*/ 	.word	0x00000000


	//----- nvinfo : EIATTR_MIN_STACK_SIZE
	.align		4
.L_223:
        /*045c*/ 	.byte	0x04, 0x12
        /*045e*/ 	.short	(.L_225 - .L_224)
	.align		4
.L_224:
        /*0460*/ 	.word	index@(_ZN2at6native18elementwise_kernelILi128ELi2EZNS0_22gpu_kernel_impl_nocastIZZZNS0_54_GLOBAL__N__7dbc7496_16_ComplexKernel_cu_1520ed90_295119complex_kernel_cudaERNS_14TensorIteratorEENKUlvE_clEvENKUlvE1_clEvEUlN3c104HalfES9_E_EEvRNS_18TensorIteratorBaseERKT_EUliE_EEviT1_)
        /*0464*/ 	.word	0x00000000


	//----- nvinfo : EIATTR_MIN_STACK_SIZE
	.align		4
.L_225:
        /*0468*/ 	.byte	0x04, 0x12
        /*046a*/ 	.short	(.L_227 - .L_226)
	.align		4
.L_226:
        /*046c*/ 	.word	index@(_ZN2at6native27unrolled_elementwise_kernelIZZZNS0_54_GLOBAL__N__7dbc7496_16_ComplexKernel_cu_1520ed90_295119complex_kernel_cudaERNS_14TensorIteratorEENKUlvE_clEvENKUlvE1_clEvEUlN3c104HalfES8_E_St5arrayIPcLm3EELi4E23TrivialOffsetCalculatorILi2EjESD_ILi1EjENS0_6memory15LoadWithoutCastENSG_16StoreWithoutCastEEEviT_T0_T2_T3_T4_T5_)
        /*0470*/ 	.word	0x00000000


	//----- nvinfo : EIATTR_MIN_STACK_SIZE
	.align		4
.L_227:
        /*0474*/ 	.byte	0x04, 0x12
        /*0476*/ 	.short	(.L_229 - .L_228)
	.align		4
.L_228:
        /*0478*/ 	.word	index@(_ZN2at6native29vectorized_elementwise_kernelILi2EZZZNS0_54_GLOBAL__N__7dbc7496_16_ComplexKernel_cu_1520ed90_295119complex_kernel_cudaERNS_14TensorIteratorEENKUlvE_clEvENKUlvE1_clEvEUlN3c104HalfES8_E_St5arrayIPcLm3EEEEviT0_T1_)
        /*047c*/ 	.word	0x00000000


	//----- nvinfo : EIATTR_MIN_STACK_SIZE
	.align		4
.L_229:
        /*0480*/ 	.byte	0x04, 0x12
        /*0482*/ 	.short	(.L_231 - .L_230)
	.align		4
.L_230:
        /*0484*/ 	.word	index@(_ZN2at6native29vectorized_elementwise_kernelILi4EZZZNS0_54_GLOBAL__N__7dbc7496_16_ComplexKernel_cu_1520ed90_295119complex_kernel_cudaERNS_14TensorIteratorEENKUlvE_clEvENKUlvE1_clEvEUlN3c104HalfES8_E_St5arrayIPcLm3EEEEviT0_T1_)
        /*0488*/ 	.word	0x00000000


	//----- nvinfo : EIATTR_MIN_STACK_SIZE
	.align		4
.L_231:
        /*048c*/ 	.byte	0x04, 0x12
        /*048e*/ 	.short	(.L_233 - .L_232)
	.align		4
.L_232:
        /*0490*/ 	.word	index@(_ZN2at6native29vectorized_elementwise_kernelILi8EZZZNS0_54_GLOBAL__N__7dbc7496_16_ComplexKernel_cu_1520ed90_295119complex_kernel_cudaERNS_14TensorIteratorEENKUlvE_clEvENKUlvE1_clEvEUlN3c104HalfES8_E_St5arrayIPcLm3EEEEviT0_T1_)
        /*0494*/ 	.word	0x00000000


	//----- nvinfo : EIATTR_MIN_STACK_SIZE
	.align		4
.L_233:
        /*0498*/ 	.byte	0x04, 0x12
        /*049a*/ 	.short	(.L_235 - .L_234)
	.align		4
.L_234:
        /*049c*/ 	.word	index@(_ZN2at6native18elementwise_kernelILi128ELi4EZNS0_15gpu_kernel_implIZZZNS0_54_GLOBAL__N__7dbc7496_16_ComplexKernel_cu_1520ed90_295119complex_kernel_cudaERNS_14TensorIteratorEENKUlvE_clEvENKUlvE0_clEvEUlffE_EEvRNS_18TensorIteratorBaseERKT_EUliE_EEviT1_)
        /*04a0*/ 	.word	0x00000000


	//----- nvinfo : EIATTR_MIN_STACK_SIZE
	.align		4
.L_235:
        /*04a4*/ 	.byte	0x04, 0x12
        /*04a6*/ 	.short	(.L_237 - .L_236)
	.align		4
.L_236:
        /*04a8*/ 	.word	index@(_ZN2at6native27unrolled_elementwise_kernelIZZZNS0_54_GLOBAL__N__7dbc7496_16_ComplexKernel_cu_1520ed90_295119complex_kernel_cudaERNS_14TensorIteratorEENKUlvE_clEvENKUlvE0_clEvEUlffE_St5arrayIPcLm3EELi4E23TrivialOffsetCalculatorILi2EjESB_ILi1EjENS0_6memory12LoadWithCastILi2EEENSE_13StoreWithCastILi1EEEEEviT_T0_T2_T3_T4_T5_)
        /*04ac*/ 	.word	0x00000000


	//----- nvinfo : EIATTR_MIN_STACK_SIZE
	.align		4
.L_237:
        /*04b0*/ 	.byte	0x04, 0x12
        /*04b2*/ 	.short	(.L_239 - .L_238)
	.align		4
.L_238:
        /*04b4*/ 	.word	index@(_ZN2at6native18elementwise_kernelILi128ELi2EZNS0_22gpu_kernel_impl_nocastIZZZNS0_54_GLOBAL__N__7dbc7496_16_ComplexKernel_cu_1520ed90_295119complex_kernel_cudaERNS_14TensorIteratorEENKUlvE_clEvENKUlvE0_clEvEUlffE_EEvRNS_18TensorIteratorBaseERKT_EUliE_EEviT1_)
        /*04b8*/ 	.word	0x00000000


	//----- nvinfo : EIATTR_MIN_STACK_SIZE
	.align		4
.L_239:
        /*04bc*/ 	.byte	0x04, 0x12
        /*04be*/ 	.short	(.L_241 - .L_240)
	.align		4
.L_240:
        /*04c0*/ 	.word	index@(_ZN2at6native27unrolled_elementwise_kernelIZZZNS0_54_GLOBAL__N__7dbc7496_16_ComplexKernel_cu_1520ed90_295119complex_kernel_cudaERNS_14TensorIteratorEENKUlvE_clEvENKUlvE0_clEvEUlffE_St5arrayIPcLm3EELi4E23TrivialOffsetCalculatorILi2EjESB_ILi1EjENS0_6memory15LoadWithoutCastENSE_16StoreWithoutCastEEEviT_T0_T2_T3_T4_T5_)
        /*04c4*/ 	.word	0x00000000


	//----- nvinfo : EIATTR_MIN_STACK_SIZE
	.align		4
.L_241:
        /*04c8*/ 	.byte	0x04, 0x12
        /*04ca*/ 	.short	(.L_243 - .L_242)
	.align		4
.L_242:
        /*04cc*/ 	.word	index@(_ZN2at6native29vectorized_elementwise_kernelILi2EZZZNS0_54_GLOBAL__N__7dbc7496_16_ComplexKernel_cu_1520ed90_295119complex_kernel_cudaERNS_14TensorIteratorEENKUlvE_clEvENKUlvE0_clEvEUlffE_St5arrayIPcLm3EEEEviT0_T1_)
        /*04d0*/ 	.word	0x00000000


	//----- nvinfo : EIATTR_MIN_STACK_SIZE
	.align		4
.L_243:
        /*04d4*/ 	.byte	0x04, 0x12
        /*04d6*/ 	.short	(.L_245 - .L_244)
	.align		4
.L_244:
        /*04d8*/ 	.word	index@(_ZN2at6native29vectorized_elementwise_kernelILi4EZZZNS0_54_GLOBAL__N__7dbc7496_16_ComplexKernel_cu_1520ed90_295119complex_kernel_cudaERNS_14TensorIteratorEENKUlvE_clEvENKUlvE0_clEvEUlffE_St5arrayIPcLm3EEEEviT0_T1_)
        /*04dc*/ 	.word	0x00000000


	//----- nvinfo : EIATTR_MIN_STACK_SIZE
	.align		4
.L_245:
        /*04e0*/ 	.byte	0x04, 0x12
        /*04e2*/ 	.short	(.L_247 - .L_246)
	.align		4
.L_246:
        /*04e4*/ 	.word	index@(_ZN2at6native29vectorized_elementwise_kernelILi8EZZZNS0_54_GLOBAL__N__7dbc7496_16_ComplexKernel_cu_1520ed90_295119complex_kernel_cudaERNS_14TensorIteratorEENKUlvE_clEvENKUlvE0_clEvEUlffE_St5arrayIPcLm3EEEEviT0_T1_)
        /*04e8*/ 	.word	0x00000000


	//----- nvinfo : EIATTR_MIN_STACK_SIZE
	.align		4
.L_247:
        /*04ec*/ 	.byte	0x04, 0x12
        /*04ee*/ 	.short	(.L_249 - .L_248)
	.align		4
.L_248:
        /*04f0*/ 	.word	index@(_ZN2at6native18elementwise_kernelILi128ELi4EZNS0_15gpu_kernel_implIZZZNS0_54_GLOBAL__N__7dbc7496_16_ComplexKernel_cu_1520ed90_295119complex_kernel_cudaERNS_14TensorIteratorEENKUlvE_clEvENKUlvE_clEvEUlddE_EEvRNS_18TensorIteratorBaseERKT_EUliE_EEviT1_)
        /*04f4*/ 	.word	0x00000000


	//----- nvinfo : EIATTR_MIN_STACK_SIZE
	.align		4
.L_249:
        /*04f8*/ 	.byte	0x04, 0x12
        /*04fa*/ 	.short	(.L_251 - .L_250)
	.align		4
.L_250:
        /*04fc*/ 	.word	index@(_ZN2at6native27unrolled_elementwise_kernelIZZZNS0_54_GLOBAL__N__7dbc7496_16_ComplexKernel_cu_1520ed90_295119complex_kernel_cudaERNS_14TensorIteratorEENKUlvE_clEvENKUlvE_clEvEUlddE_St5arrayIPcLm3EELi4E23TrivialOffsetCalculatorILi2EjESB_ILi1EjENS0_6memory12LoadWithCastILi2EEENSE_13StoreWithCastILi1EEEEEviT_T0_T2_T3_T4_T5_)
        /*0500*/ 	.word	0x00000000


	//----- nvinfo : EIATTR_MIN_STACK_SIZE
	.align		4
.L_251:
        /*0504*/ 	.byte	0x04, 0x12
        /*0506*/ 	.short	(.L_253 - .L_252)
	.align		4
.L_252:
        /*0508*/ 	.word	index@(_ZN2at6native18elementwise_kernelILi128ELi2EZNS0_22gpu_kernel_impl_nocastIZZZNS0_54_GLOBAL__N__7dbc7496_16_ComplexKernel_cu_1520ed90_295119complex_kernel_cudaERNS_14TensorIteratorEENKUlvE_clEvENKUlvE_clEvEUlddE_EEvRNS_18TensorIteratorBaseERKT_EUliE_EEviT1_)
        /*050c*/ 	.word	0x00000000


	//----- nvinfo : EIATTR_MIN_STACK_SIZE
	.align		4
.L_253:
        /*0510*/ 	.byte	0x04, 0x12
        /*0512*/ 	.short	(.L_255 - .L_254)
	.align		4
.L_254:
        /*0514*/ 	.word	index@(_ZN2at6native27unrolled_elementwise_kernelIZZZNS0_54_GLOBAL__N__7dbc7496_16_ComplexKernel_cu_1520ed90_295119complex_kernel_cudaERNS_14TensorIteratorEENKUlvE_clEvENKUlvE_clEvEUlddE_St5arrayIPcLm3EELi4E23TrivialOffsetCalculatorILi2EjESB_ILi1EjENS0_6memory15LoadWithoutCastENSE_16StoreWithoutCastEEEviT_T0_T2_T3_T4_T5_)
        /*0518*/ 	.word	0x00000000


	//----- nvinfo : EIATTR_MIN_STACK_SIZE
	.align		4
.L_255:
        /*051c*/ 	.byte	0x04, 0x12
        /*051e*/ 	.short	(.L_257 - .L_256)
	.align		4
.L_256:
        /*0520*/ 	.word	index@(_ZN2at6native29vectorized_elementwise_kernelILi2EZZZNS0_54_GLOBAL__N__7dbc7496_16_ComplexKernel_cu_1520ed90_295119complex_kernel_cudaERNS_14TensorIteratorEENKUlvE_clEvENKUlvE_clEvEUlddE_St5arrayIPcLm3EEEEviT0_T1_)
        /*0524*/ 	.word	0x00000000


	//----- nvinfo : EIATTR_MIN_STACK_SIZE
	.align		4
.L_257:
        /*0528*/ 	.byte	0x04, 0x12
        /*052a*/ 	.short	(.L_259 - .L_258)
	.align		4
.L_258:
        /*052c*/ 	.word	index@(_ZN2at6native29vectorized_elementwise_kernelILi4EZZZNS0_54_GLOBAL__N__7dbc7496_16_ComplexKernel_cu_1520ed90_295119complex_kernel_cudaERNS_14TensorIteratorEENKUlvE_clEvENKUlvE_clEvEUlddE_St5arrayIPcLm3EEEEviT0_T1_)
        /*0530*/ 	.word	0x00000000


	//----- nvinfo : EIATTR_MIN_STACK_SIZE
	.align		4
.L_259:
        /*0534*/ 	.byte	0x04, 0x12
        /*0536*/ 	.short	(.L_261 - .L_260)
	.align		4
.L_260:
        /*0538*/ 	.word	index@(_ZN2at6native29vectorized_elementwise_kernelILi8EZZZNS0_54_GLOBAL__N__7dbc7496_16_ComplexKernel_cu_1520ed90_295119complex_kernel_cudaERNS_14TensorIteratorEENKUlvE_clEvENKUlvE_clEvEUlddE_St5arrayIPcLm3EEEEviT0_T1_)
        /*053c*/ 	.word	0x00000000
.L_261:


//--------------------- .nv.compat                --------------------------
	.section	.nv.compat,"",@"SHT_CUDA_COMPAT_INFO"
	.align	4
        /*0000*/ 	.byte	0x02, 0x09, 0x01, 0x00, 0x02, 0x02, 0x01, 0x00, 0x02, 0x05, 0x05, 0x00, 0x03, 0x07, 0x01, 0x01
        /*0010*/ 	.byte	0x02, 0x03, 0x00, 0x00, 0x02, 0x06, 0x01, 0x00, 0x04, 0x0b, 0x08, 0x00, 0x01, 0x00, 0x00, 0x00
        /*0020*/ 	.byte	0x00, 0x00, 0x00, 0x00


//--------------------- .nv.info._ZN2at6native18elementwise_kernelILi128ELi4EZNS0_15gpu_kernel_implIZZZNS0_54_GLOBAL__N__7dbc7496_16_ComplexKernel_cu_1520ed90_295117polar_kernel_cudaERNS_14TensorIteratorEENKUlvE_clEvENKUlvE0_clEvEUlffE_EEvRNS_18TensorIteratorBaseERKT_EUliE_EEviT1_ --------------------------
	.section	.nv.info._ZN2at6native18elementwise_kernelILi128ELi4EZNS0_15gpu_kernel_implIZZZNS0_54_GLOBAL__N__7dbc7496_16_ComplexKernel_cu_1520ed90_295117polar_kernel_cudaERNS_14TensorIteratorEENKUlvE_clEvENKUlvE0_clEvEUlffE_EEvRNS_18TensorIteratorBaseERKT_EUliE_EEviT1_,"",@"SHT_CUDA_INFO"
	.sectionflags	@""
	.align	4


	//----- nvinfo : EIATTR_CUDA_API_VERSION
	.align		4
        /*0000*/ 	.byte	0x04, 0x37
        /*0002*/ 	.short	(.L_263 - .L_262)
.L_262:
        /*0004*/ 	.word	0x00000082


	//----- nvinfo : EIATTR_KPARAM_INFO
	.align		4
.L_263:
        /*0008*/ 	.byte	0x04, 0x17
        /*000a*/ 	.short	(.L_265 - .L_264)
.L_264:
        /*000c*/ 	.word	0x00000000
        /*0010*/ 	.short	0x0001
        /*0012*/ 	.short	0x0008
        /*0014*/ 	.byte	0x00, 0xf0, 0x21, 0x0a


	//----- nvinfo : EIATTR_KPARAM_INFO
	.align		4
.L_265:
        /*0018*/ 	.byte	0x04, 0x17
        /*001a*/ 	.short	(.L_267 - .L_266)
.L_266:
        /*001c*/ 	.word	0x00000000
        /*0020*/ 	.short	0x0000
        /*0022*/ 	.short	0x0000
        /*0024*/ 	.byte	0x00, 0xf0, 0x11, 0x00


	//----- nvinfo : EIATTR_SPARSE_MMA_MASK
	.align		4
.L_267:
        /*0028*/ 	.byte	0x03, 0x50
        /*002a*/ 	.short	0x0000


	//----- nvinfo : EIATTR_MAXREG_COUNT
	.align		4
        /*002c*/ 	.byte	0x03, 0x1b
        /*002e*/ 	.short	0x0080


	//----- nvinfo : EIATTR_EXTERNS
	.align		4
        /*0030*/ 	.byte	0x04, 0x0f
        /*0032*/ 	.short	(.L_269 - .L_268)


	//   ....[0]....
	.align		4
.L_268:
        /*0034*/ 	.word	index@(__assertfail)


	//----- nvinfo : EIATTR_MERCURY_ISA_VERSION
	.align		4
.L_269:
        /*0038*/ 	.byte	0x03, 0x5f
        /*003a*/ 	.short	0x0101


	//----- nvinfo : EIATTR_VRC_CTA_INIT_COUNT
	.align		4
        /*003c*/ 	.byte	0x02, 0x4a
	.zero		1
	.zero		1


	//----- nvinfo : EIATTR_SYSCALL_OFFSETS
	.align		4
        /*0040*/ 	.byte	0x04, 0x46
        /*0042*/ 	.short	(.L_271 - .L_270)


	//   ....[0]....
.L_270:
        /*0044*/ 	.word	0x00002410


	//   ....[1]....
        /*0048*/ 	.word	0x00003200


	//   ....[2]....
        /*004c*/ 	.word	0x00004010


	//   ....[3]....
        /*0050*/ 	.word	0x00006550


	//   ....[4]....
        /*0054*/ 	.word	0x00007340


	//   ....[5]....
        /*0058*/ 	.word	0x00007fb0


	//   ....[6]....
        /*005c*/ 	.word	0x0000a600


	//   ....[7]....
        /*0060*/ 	.word	0x0000b3f0


	//   ....[8]....
        /*0064*/ 	.word	0x0000c060


	//   ....[9]....
        /*0068*/ 	.word	0x0000e6d0


	//   ....[10]....
        /*006c*/ 	.word	0x0000f4c0


	//   ....[11]....
        /*0070*/ 	.word	0x00010100


	//----- nvinfo : EIATTR_EXIT_INSTR_OFFSETS
	.align		4
.L_271:
        /*0074*/ 	.byte	0x04, 0x1c
        /*0076*/ 	.short	(.L_273 - .L_272)


	//   ....[0]....
.L_272:
        /*0078*/ 	.word	0x0000c310


	//   ....[1]....
        /*007c*/ 	.word	0x0000f670


	//   ....[2]....
        /*0080*/ 	.word	0x0000f6b0


	//   ....[3]....
        /*0084*/ 	.word	0x0000f740


	//   ....[4]....
        /*0088*/ 	.word	0x0000f770


	//   ....[5]....
        /*008c*/ 	.word	0x0000f7a0


	//   ....[6]....
        /*0090*/ 	.word	0x0000f820


	//   ....[7]....
        /*0094*/ 	.word	0x0000f850


	//   ....[8]....
        /*0098*/ 	.word	0x0000f8d0


	//   ....[9]....
        /*009c*/ 	.word	0x0000f900


	//   ....[10]....
        /*00a0*/ 	.word	0x0000f940


	//   ....[11]....
        /*00a4*/ 	.word	0x0000fa10


	//   ....[12]....
        /*00a8*/ 	.word	0x0000fb70


	//   ....[13]....
        /*00ac*/ 	.word	0x0000fcd0


	//   ....[14]....
        /*00b0*/ 	.word	0x0000fe20


	//   ....[15]....
        /*00b4*/ 	.word	0x0000fe50


	//   ....[16]....
        /*00b8*/ 	.word	0x0000fe80


	//   ....[17]....
        /*00bc*/ 	.word	0x0000ff40


	//   ....[18]....
        /*00c0*/ 	.word	0x0000ffa0


	//   ....[19]....
        /*00c4*/ 	.word	0x00010110


	//   ....[20]....
        /*00c8*/ 	.word	0x00010210


	//   ....[21]....
        /*00cc*/ 	.word	0x00010340


	//   ....[22]....
        /*00d0*/ 	.word	0x00010370


	//----- nvinfo : EIATTR_MAX_THREADS
	.align		4
.L_273:
        /*00d4*/ 	.byte	0x04, 0x05
        /*00d6*/ 	.short	(.L_275 - .L_274)
.L_274:
        /*00d8*/ 	.word	0x00000080
        /*00dc*/ 	.word	0x00000001
        /*00e0*/ 	.word	0x00000001


	//----- nvinfo : EIATTR_CRS_STACK_SIZE
	.align		4
.L_275:
        /*00e4*/ 	.byte	0x04, 0x1e
        /*00e6*/ 	.short	(.L_277 - .L_276)
.L_276:
        /*00e8*/ 	.word	0x00000000


	//----- nvinfo : EIATTR_CBANK_PARAM_SIZE
	.align		4
.L_277:
        /*00ec*/ 	.byte	0x03, 0x19
        /*00ee*/ 	.short	0x0290


	//----- nvinfo : EIATTR_PARAM_CBANK
	.align		4
        /*00f0*/ 	.byte	0x04, 0x0a
        /*00f2*/ 	.short	(.L_279 - .L_278)
	.align		4
.L_278:
        /*00f4*/ 	.word	index@(.nv.constant0._ZN2at6native18elementwise_kernelILi128ELi4EZNS0_15gpu_kernel_implIZZZNS0_54_GLOBAL__N__7dbc7496_16_ComplexKernel_cu_1520ed90_295117polar_kernel_cudaERNS_14TensorIteratorEENKUlvE_clEvENKUlvE0_clEvEUlffE_EEvRNS_18TensorIteratorBaseERKT_EUliE_EEviT1_)
        /*00f8*/ 	.short	0x0380
        /*00fa*/ 	.short	0x0290


	//----- nvinfo : EIATTR_SW_WAR
	.align		4
.L_279:
        /*00fc*/ 	.byte	0x04, 0x36
        /*00fe*/ 	.short	(.L_281 - .L_280)
.L_280:
        /*0100*/ 	.word	0x00000008
.L_281:


//--------------------- .nv.info._ZN2at6native27unrolled_elementwise_kernelIZZZNS0_54_GLOBAL__N__7dbc7496_16_ComplexKernel_cu_1520ed90_295117polar_kernel_cudaERNS_14TensorIteratorEENKUlvE_clEvENKUlvE0_clEvEUlffE_St5arrayIPcLm3EELi4E23TrivialOffsetCalculatorILi2EjESB_ILi1EjENS0_6memory12LoadWithCastILi2EEENSE_13StoreWithCastILi1EEEEEviT_T0_T2_T3_T4_T5_ --------------------------
	.section	.nv.info._ZN2at6native27unrolled_elementwise_kernelIZZZNS0_54_GLOBAL__N__7dbc7496_16_ComplexKernel_cu_1520ed90_295117polar_kernel_cudaERNS_14TensorIteratorEENKUlvE_clEvENKUlvE0_clEvEUlffE_St5arrayIPcLm3EELi4E23TrivialOffsetCalculatorILi2EjESB_ILi1EjENS0_6memory12LoadWithCastILi2EEENSE_13StoreWithCastILi1EEEEEviT_T0_T2_T3_T4_T5_,"",@"SHT_CUDA_INFO"
	.sectionflags	@""
	.align	4


	//----- nvinfo : EIATTR_CUDA_API_VERSION
	.align		4
        /*0000*/ 	.byte	0x04, 0x37
        /*0002*/ 	.short	(.L_283 - .L_282)
.L_282:
        /*0004*/ 	.word	0x00000082


	//----- nvinfo : EIATTR_KPARAM_INFO
	.align		4
.L_283:
        /*0008*/ 	.byte	0x04, 0x17
        /*000a*/ 	.short	(.L_285 - .L_284)
.L_284:
        /*000c*/ 	.word	0x00000000
        /*0010*/ 	.short	0x0006
        /*0012*/ 	.short	0x0030
        /*0014*/ 	.byte	0x00, 0xf0, 0x21, 0x00


	//----- nvinfo : EIATTR_KPARAM_INFO
	.align		4
.L_285:
        /*0018*/ 	.byte	0x04, 0x17
        /*001a*/ 	.short	(.L_287 - .L_286)
.L_286:
        /*001c*/ 	.word	0x00000000
        /*0020*/ 	.short	0x0005
        /*0022*/ 	.short	0x0024
        /*0024*/ 	.byte	0x00, 0xf0, 0x31, 0x00


	//----- nvinfo : EIATTR_KPARAM_INFO
	.align		4
.L_287:
        /*0028*/ 	.byte	0x04, 0x17
        /*002a*/ 	.short	(.L_289 - .L_288)
.L_288:
        /*002c*/ 	.word	0x00000000
        /*0030*/ 	.short	0x0004
        /*0032*/ 	.short	0x0021
        /*0034*/ 	.byte	0x00, 0xf0, 0x05, 0x00


	//----- nvinfo : EIATTR_KPARAM_INFO
	.align		4
.L_289:
        /*0038*/ 	.byte	0x04, 0x17
        /*003a*/ 	.short	(.L_291 - .L_290)
.L_290:
        /*003c*/ 	.word	0x00000000
        /*0040*/ 	.short	0x0003
        /*0042*/ 	.short	0x0020
        /*0044*/ 	.byte	0x00, 0xf0, 0x05, 0x00


	//----- nvinfo : EIATTR_KPARAM_INFO
	.align		4
.L_291:
        /*0048*/ 	.byte	0x04, 0x17
        /*004a*/ 	.short	(.L_293 - .L_292)
.L_292:
        /*004c*/ 	.word	0x00000000
        /*0050*/ 	.short	0x0002
        /*0052*/ 	.short	0x0008
        /*0054*/ 	.byte	0x00, 0xf0, 0x61, 0x00


	//----- nvinfo : EIATTR_KPARAM_INFO
	.align		4
.L_293:
        /*0058*/ 	.byte	0x04, 0x17
        /*005a*/ 	.short	(.L_295 - .L_294)
.L_294:
        /*005c*/ 	.word	0x00000000
        /*0060*/ 	.short	0x0001
        /*0062*/ 	.short	0x0004
        /*0064*/ 	.byte	0x00, 0xf0, 0x05, 0x00


	//----- nvinfo : EIATTR_KPARAM_INFO
	.align		4
.L_295:
        /*0068*/ 	.byte	0x04, 0x17
        /*006a*/ 	.short	(.L_297 - .L_296)
.L_296:
        /*006c*/ 	.word	0x00000000
        /*0070*/ 	.short	0x0000
        /*0072*/ 	.short	0x0000
        /*0074*/ 	.byte	0x00, 0xf0, 0x11, 0x00


	//----- nvinfo : EIATTR_SPARSE_MMA_MASK
	.align		4
.L_297:
        /*0078*/ 	.byte	0x03, 0x50
        /*007a*/ 	.short	0x0000


	//----- nvinfo : EIATTR_MAXREG_COUNT
	.align		4
        /*007c*/ 	.byte	0x03, 0x1b
        /*007e*/ 	.short	0x00ff


	//----- nvinfo : EIATTR_EXTERNS
	.align		4
        /*0080*/ 	.byte	0x04, 0x0f
        /*0082*/ 	.short	(.L_299 - .L_298)


	//   ....[0]....
	.align		4
.L_298:
        /*0084*/ 	.word	index@(__assertfail)


	//----- nvinfo : EIATTR_MERCURY_ISA_VERSION
	.align		4
.L_299:
        /*0088*/ 	.byte	0x03, 0x5f
        /*008a*/ 	.short	0x0101


	//----- nvinfo : EIATTR_VRC_CTA_INIT_COUNT
	.align		4
        /*008c*/ 	.byte	0x02, 0x4a
	.zero		1
	.zero		1


	//----- nvinfo : EIATTR_SYSCALL_OFFSETS
	.align		4
        /*0090*/ 	.byte	0x04, 0x46
        /*0092*/ 	.short	(.L_301 - .L_300)


	//   ....[0]....
.L_300:
        /*0094*/ 	.word	0x00000de0


	//   ....[1]....
        /*0098*/ 	.word	0x00001bf0


	//   ....[2]....
        /*009c*/ 	.word	0x00002b00


	//   ....[3]....
        /*00a0*/ 	.word	0x00003910


	//   ....[4]....
        /*00a4*/ 	.word	0x000047a0


	//   ....[5]....
        /*00a8*/ 	.word	0x000055c0


	//   ....[6]....
        /*00ac*/ 	.word	0x00006460


	//   ....[7]....
        /*00b0*/ 	.word	0x00007250


	//   ....[8]....
        /*00b4*/ 	.word	0x00008320


	//   ....[9]....
        /*00b8*/ 	.word	0x000090f0


	//   ....[10]....
        /*00bc*/ 	.word	0x00009f60


	//   ....[11]....
        /*00c0*/ 	.word	0x0000adf0


	//----- nvinfo : EIATTR_EXIT_INSTR_OFFSETS
	.align		4
.L_301:
        /*00c4*/ 	.byte	0x04, 0x1c
        /*00c6*/ 	.short	(.L_303 - .L_302)


	//   ....[0]....
.L_302:
        /*00c8*/ 	.word	0x0000a200


	//   ....[1]....
        /*00cc*/ 	.word	0x0000a360


	//   ....[2]....
        /*00d0*/ 	.word	0x0000a3a0


	//   ....[3]....
        /*00d4*/ 	.word	0x0000a430


	//   ....[4]....
        /*00d8*/ 	.word	0x0000a460


	//   ....[5]....
        /*00dc*/ 	.word	0x0000a490


	//   ....[6]....
        /*00e0*/ 	.word	0x0000a510


	//   ....[7]....
        /*00e4*/ 	.word	0x0000a540


	//   ....[8]....
        /*00e8*/ 	.word	0x0000a5c0


	//   ....[9]....
        /*00ec*/ 	.word	0x0000a5f0


	//   ....[10]....
        /*00f0*/ 	.word	0x0000a630


	//   ....[11]....
        /*00f4*/ 	.word	0x0000a700


	//   ....[12]....
        /*00f8*/ 	.word	0x0000a860


	//   ....[13]....
        /*00fc*/ 	.word	0x0000a9c0


	//   ....[14]....
        /*0100*/ 	.word	0x0000ab10


	//   ....[15]....
        /*0104*/ 	.word	0x0000ab40


	//   ....[16]....
        /*0108*/ 	.word	0x0000ab70


	//   ....[17]....
        /*010c*/ 	.word	0x0000ac30


	//   ....[18]....
        /*0110*/ 	.word	0x0000ac90


	//   ....[19]....
        /*0114*/ 	.word	0x0000ae00


	//   ....[20]....
        /*0118*/ 	.word	0x0000af00


	//   ....[21]....
        /*011c*/ 	.word	0x0000b030


	//   ....[22]....
        /*0120*/ 	.word	0x0000b060


	//----- nvinfo : EIATTR_MAX_THREADS
	.align		4
.L_303:
        /*0124*/ 	.byte	0x04, 0x05
        /*0126*/ 	.short	(.L_305 - .L_304)
.L_304:
        /*0128*/ 	.word	0x00000080
        /*012c*/ 	.word	0x00000001
        /*0130*/ 	.word	0x00000001


	//----- nvinfo : EIATTR_CRS_STACK_SIZE
	.align		4
.L_305:
        /*0134*/ 	.byte	0x04, 0x1e
        /*0136*/ 	.short	(.L_307 - .L_306)
.L_306:
        /*0138*/ 	.word	0x00000000


	//----- nvinfo : EIATTR_CBANK_PARAM_SIZE
	.align		4
.L_307:
        /*013c*/ 	.byte	0x03, 0x19
        /*013e*/ 	.short	0x0038


	//----- nvinfo : EIATTR_PARAM_CBANK
	.align		4
        /*0140*/ 	.byte	0x04, 0x0a
        /*0142*/ 	.short	(.L_309 - .L_308)
	.align		4
.L_308:
        /*0144*/ 	.word	index@(.nv.constant0._ZN2at6native27unrolled_elementwise_kernelIZZZNS0_54_GLOBAL__N__7dbc7496_16_ComplexKernel_cu_1520ed90_295117polar_kernel_cudaERNS_14TensorIteratorEENKUlvE_clEvENKUlvE0_clEvEUlffE_St5arrayIPcLm3EELi4E23TrivialOffsetCalculatorILi2EjESB_ILi1EjENS0_6memory12LoadWithCastILi2EEENSE_13StoreWithCastILi1EEEEEviT_T0_T2_T3_T4_T5_)
        /*0148*/ 	.short	0x0380
        /*014a*/ 	.short	0x0038


	//----- nvinfo : EIATTR_SW_WAR
	.align		4
.L_309:
        /*014c*/ 	.byte	0x04, 0x36
        /*014e*/ 	.short	(.L_311 - .L_310)
.L_310:
        /*0150*/ 	.word	0x00000008
.L_311:


//--------------------- .nv.info._ZN2at6native18elementwise_kernelILi128ELi2EZNS0_22gpu_kernel_impl_nocastIZZZNS0_54_GLOBAL__N__7dbc7496_16_ComplexKernel_cu_1520ed90_295117polar_kernel_cudaERNS_14TensorIteratorEENKUlvE_clEvENKUlvE0_clEvEUlffE_EEvRNS_18TensorIteratorBaseERKT_EUliE_EEviT1_ --------------------------
	.section	.nv.info._ZN2at6native18elementwise_kernelILi128ELi2EZNS0_22gpu_kernel_impl_nocastIZZZNS0_54_GLOBAL__N__7dbc7496_16_ComplexKernel_cu_1520ed90_295117polar_kernel_cudaERNS_14TensorIteratorEENKUlvE_clEvENKUlvE0_clEvEUlffE_EEvRNS_18TensorIteratorBaseERKT_EUliE_EEviT1_,"",@"SHT_CUDA_INFO"
	.sectionflags	@""
	.align	4


	//----- nvinfo : EIATTR_CUDA_API_VERSION
	.align		4
        /*0000*/ 	.byte	0x04, 0x37
        /*0002*/ 	.short	(.L_313 - .L_312)
.L_312:
        /*0004*/ 	.word	0x00000082


	//----- nvinfo : EIATTR_KPARAM_INFO
	.align		4
.L_313:
        /*0008*/ 	.byte	0x04, 0x17
        /*000a*/ 	.short	(.L_315 - .L_314)
.L_314:
        /*000c*/ 	.word	0x00000000
        /*0010*/ 	.short	0x0001
        /*0012*/ 	.short	0x0008
        /*0014*/ 	.byte	0x00, 0xf0, 0x21, 0x0a


	//----- nvinfo : EIATTR_KPARAM_INFO
	.align		4
.L_315:
        /*0018*/ 	.byte	0x04, 0x17
        /*001a*/ 	.short	(.L_317 - .L_316)
.L_316:
        /*001c*/ 	.word	0x00000000
        /*0020*/ 	.short	0x0000
        /*0022*/ 	.short	0x0000
        /*0024*/ 	.byte	0x00, 0xf0, 0x11, 0x00


	//----- nvinfo : EIATTR_SPARSE_MMA_MASK
	.align		4
.L_317:
        /*0028*/ 	.byte	0x03, 0x50
        /*002a*/ 	.short	0x0000


	//----- nvinfo : EIATTR_MAXREG_COUNT
	.align		4
        /*002c*/ 	.byte	0x03, 0x1b
        /*002e*/ 	.short	0x0080


	//----- nvinfo : EIATTR_MERCURY_ISA_VERSION
	.align		4
        /*0030*/ 	.byte	0x03, 0x5f
        /*0032*/ 	.short	0x0101


	//----- nvinfo : EIATTR_VRC_CTA_INIT_COUNT
	.align		4
        /*0034*/ 	.byte	0x02, 0x4a
	.zero		1
	.zero		1


	//----- nvinfo : EIATTR_EXIT_INSTR_OFFSETS
	.align		4
        /*0038*/ 	.byte	0x04, 0x1c
        /*003a*/ 	.short	(.L_319 - .L_318)


	//   ....[0]....
.L_318:
        /*003c*/ 	.word	0x000001b0


	//   ....[1]....
        /*0040*/ 	.word	0x00000270


	//   ....[2]....
        /*0044*/ 	.word	0x000019e0


	//   ....[3]....
        /*0048*/ 	.word	0x000030b0


	//----- nvinfo : EIATTR_MAX_THREADS
	.align		4
.L_319:
        /*004c*/ 	.byte	0x04, 0x05
        /*004e*/ 	.short	(.L_321 - .L_320)
.L_320:
        /*0050*/ 	.word	0x00000080
        /*0054*/ 	.word	0x00000001
        /*0058*/ 	.word	0x00000001


	//----- nvinfo : EIATTR_CRS_STACK_SIZE
	.align		4
.L_321:
        /*005c*/ 	.byte	0x04, 0x1e
        /*005e*/ 	.short	(.L_323 - .L_322)
.L_322:
        /*0060*/ 	.word	0x00000000


	//----- nvinfo : EIATTR_CBANK_PARAM_SIZE
	.align		4
.L_323:
        /*0064*/ 	.byte	0x03, 0x19
        /*0066*/ 	.short	0x0290


	//----- nvinfo : EIATTR_PARAM_CBANK
	.align		4
        /*0068*/ 	.byte	0x04, 0x0a
        /*006a*/ 	.short	(.L_325 - .L_324)
	.align		4
.L_324:
        /*006c*/ 	.word	index@(.nv.constant0._ZN2at6native18elementwise_kernelILi128ELi2EZNS0_22gpu_kernel_impl_nocastIZZZNS0_54_GLOBAL__N__7dbc7496_16_ComplexKernel_cu_1520ed90_295117polar_kernel_cudaERNS_14TensorIteratorEENKUlvE_clEvENKUlvE0_clEvEUlffE_EEvRNS_18TensorIteratorBaseERKT_EUliE_EEviT1_)
        /*0070*/ 	.short	0x0380
        /*0072*/ 	.short	0x0290


	//----- nvinfo : EIATTR_SW_WAR
	.align		4
.L_325:
        /*0074*/ 	.byte	0x04, 0x36
        /*0076*/ 	.short	(.L_327 - .L_326)
.L_326:
        /*0078*/ 	.word	0x00000008
.L_327:


//--------------------- .nv.info._ZN2at6native27unrolled_elementwise_kernelIZZZNS0_54_GLOBAL__N__7dbc7496_16_ComplexKernel_cu_1520ed90_295117polar_kernel_cudaERNS_14TensorIteratorEENKUlvE_clEvENKUlvE0_clEvEUlffE_St5arrayIPcLm3EELi4E23TrivialOffsetCalculatorILi2EjESB_ILi1EjENS0_6memory15LoadWithoutCastENSE_16StoreWithoutCastEEEviT_T0_T2_T3_T4_T5_ --------------------------
	.section	.nv.info._ZN2at6native27unrolled_elementwise_kernelIZZZNS0_54_GLOBAL__N__7dbc7496_16_ComplexKernel_cu_1520ed90_295117polar_kernel_cudaERNS_14TensorIteratorEENKUlvE_clEvENKUlvE0_clEvEUlffE_St5arrayIPcLm3EELi4E23TrivialOffsetCalculatorILi2EjESB_ILi1EjENS0_6memory15LoadWithoutCastENSE_16StoreWithoutCastEEEviT_T0_T2_T3_T4_T5_,"",@"SHT_CUDA_INFO"
	.sectionflags	@""
	.align	4


	//----- nvinfo : EIATTR_CUDA_API_VERSION
	.align		4
        /*0000*/ 	.byte	0x04, 0x37
        /*0002*/ 	.short	(.L_329 - .L_328)
.L_328:
        /*0004*/ 	.word	0x00000082


	//----- nvinfo : EIATTR_KPARAM_INFO
	.align		4
.L_329:
        /*0008*/ 	.byte	0x04, 0x17
        /*000a*/ 	.short	(.L_331 - .L_330)
.L_330:
        /*000c*/ 	.word	0x00000000
        /*0010*/ 	.short	0x0006
        /*0012*/ 	.short	0x0023
        /*0014*/ 	.byte	0x00, 0xf0, 0x05, 0x00


	//----- nvinfo : EIATTR_KPARAM_INFO
	.align		4
.L_331:
        /*0018*/ 	.byte	0x04, 0x17
        /*001a*/ 	.short	(.L_333 - .L_332)
.L_332:
        /*001c*/ 	.word	0x00000000
        /*0020*/ 	.short	0x0005
        /*0022*/ 	.short	0x0022
        /*0024*/ 	.byte	0x00, 0xf0, 0x05, 0x00


	//----- nvinfo : EIATTR_KPARAM_INFO
	.align		4
.L_333:
        /*0028*/ 	.byte	0x04, 0x17
        /*002a*/ 	.short	(.L_335 - .L_334)
.L_334:
        /*002c*/ 	.word	0x00000000
        /*0030*/ 	.short	0x0004
        /*0032*/ 	.short	0x0021
        /*0034*/ 	.byte	0x00, 0xf0, 0x05, 0x00


	//----- nvinfo : EIATTR_KPARAM_INFO
	.align		4
.L_335:
        /*0038*/ 	.byte	0x04, 0x17
        /*003a*/ 	.short	(.L_337 - .L_336)
.L_336:
        /*003c*/ 	.word	0x00000000
        /*0040*/ 	.short	0x0003
        /*0042*/ 	.short	0x0020
        /*0044*/ 	.byte	0x00, 0xf0, 0x05, 0x00


	//----- nvinfo : EIATTR_KPARAM_INFO
	.align		4
.L_337:
        /*0048*/ 	.byte	0x04, 0x17
        /*004a*/ 	.short	(.L_339 - .L_338)
.L_338:
        /*004c*/ 	.word	0x00000000
        /*0050*/ 	.short	0x0002
        /*0052*/ 	.short	0x0008
        /*0054*/ 	.byte	0x00, 0xf0, 0x61, 0x00


	//----- nvinfo : EIATTR_KPARAM_INFO
	.align		4
.L_339:
        /*0058*/ 	.byte	0x04, 0x17
        /*005a*/ 	.short	(.L_341 - .L_340)
.L_340:
        /*005c*/ 	.word	0x00000000
        /*0060*/ 	.short	0x0001
        /*0062*/ 	.short	0x0004
        /*0064*/ 	.byte	0x00, 0xf0, 0x05, 0x00


	//----- nvinfo : EIATTR_KPARAM_INFO
	.align		4
.L_341:
        /*0068*/ 	.byte	0x04, 0x17
        /*006a*/ 	.short	(.L_343 - .L_342)
.L_342:
        /*006c*/ 	.word	0x00000000
        /*0070*/ 	.short	0x0000
        /*0072*/ 	.short	0x0000
        /*0074*/ 	.byte	0x00, 0xf0, 0x11, 0x00


	//----- nvinfo : EIATTR_SPARSE_MMA_MASK
	.align		4
.L_343:
        /*0078*/ 	.byte	0x03, 0x50
        /*007a*/ 	.short	0x0000


	//----- nvinfo : EIATTR_MAXREG_COUNT
	.align		4
        /*007c*/ 	.byte	0x03, 0x1b
        /*007e*/ 	.short	0x00ff


	//----- nvinfo : EIATTR_MERCURY_ISA_VERSION
	.align		4
        /*0080*/ 	.byte	0x03, 0x5f
        /*0082*/ 	.short	0x0101


	//----- nvinfo : EIATTR_VRC_CTA_INIT_COUNT
	.align		4
        /*0084*/ 	.byte	0x02, 0x4a
	.zero		1
	.zero		1


	//----- nvinfo : EIATTR_EXIT_INSTR_OFFSETS
	.align		4
        /*0088*/ 	.byte	0x04, 0x1c
        /*008a*/ 	.short	(.L_345 - .L_344)


	//   ....[0]....
.L_344:
        /*008c*/ 	.word	0x00000600


	//   ....[1]....
        /*0090*/ 	.word	0x00000690


	//----- nvinfo : EIATTR_MAX_THREADS
	.align		4
.L_345:
        /*0094*/ 	.byte	0x04, 0x05
        /*0096*/ 	.short	(.L_347 - .L_346)
.L_346:
        /*0098*/ 	.word	0x00000080
        /*009c*/ 	.word	0x00000001
        /*00a0*/ 	.word	0x00000001


	//----- nvinfo : EIATTR_CRS_STACK_SIZE
	.align		4
.L_347:
        /*00a4*/ 	.byte	0x04, 0x1e
        /*00a6*/ 	.short	(.L_349 - .L_348)
.L_348:
        /*00a8*/ 	.word	0x00000000


	//----- nvinfo : EIATTR_CBANK_PARAM_SIZE
	.align		4
.L_349:
        /*00ac*/ 	.byte	0x03, 0x19
        /*00ae*/ 	.short	0x0024


	//----- nvinfo : EIATTR_PARAM_CBANK
	.align		4
        /*00b0*/ 	.byte	0x04, 0x0a
        /*00b2*/ 	.short	(.L_351 - .L_350)
	.align		4
.L_350:
        /*00b4*/ 	.word	index@(.nv.constant0._ZN2at6native27unrolled_elementwise_kernelIZZZNS0_54_GLOBAL__N__7dbc7496_16_ComplexKernel_cu_1520ed90_295117polar_kernel_cudaERNS_14TensorIteratorEENKUlvE_clEvENKUlvE0_clEvEUlffE_St5arrayIPcLm3EELi4E23TrivialOffsetCalculatorILi2EjESB_ILi1EjENS0_6memory15LoadWithoutCastENSE_16StoreWithoutCastEEEviT_T0_T2_T3_T4_T5_)
        /*00b8*/ 	.short	0x0380
        /*00ba*/ 	.short	0x0024


	//----- nvinfo : EIATTR_SW_WAR
	.align		4
.L_351:
        /*00bc*/ 	.byte	0x04, 0x36
        /*00be*/ 	.short	(.L_353 - .L_352)
.L_352:
        /*00c0*/ 	.word	0x00000008
.L_353:


//--------------------- .nv.info._ZN2at6native29vectorized_elementwise_kernelILi2EZZZNS0_54_GLOBAL__N__7dbc7496_16_ComplexKernel_cu_1520ed90_295117polar_kernel_cudaERNS_14TensorIteratorEENKUlvE_clEvENKUlvE0_clEvEUlffE_St5arrayIPcLm3EEEEviT0_T1_ --------------------------
	.section	.nv.info._ZN2at6native29vectorized_elementwise_kernelILi2EZZZNS0_54_GLOBAL__N__7dbc7496_16_ComplexKernel_cu_1520ed90_295117polar_kernel_cudaERNS_14TensorIteratorEENKUlvE_clEvENKUlvE0_clEvEUlffE_St5arrayIPcLm3EEEEviT0_T1_,"",@"SHT_CUDA_INFO"
	.sectionflags	@""
	.align	4


	//----- nvinfo : EIATTR_CUDA_API_VERSION
	.align		4
        /*0000*/ 	.byte	0x04, 0x37
        /*0002*/ 	.short	(.L_355 - .L_354)
.L_354:
        /*0004*/ 	.word	0x00000082


	//----- nvinfo : EIATTR_KPARAM_INFO
	.align		4
.L_355:
        /*0008*/ 	.byte	0x04, 0x17
        /*000a*/ 	.short	(.L_357 - .L_356)
.L_356:
        /*000c*/ 	.word	0x00000000
        /*0010*/ 	.short	0x0002
        /*0012*/ 	.short	0x0008
        /*0014*/ 	.byte	0x00, 0xf0, 0x61, 0x00


	//----- nvinfo : EIATTR_KPARAM_INFO
	.align		4
.L_357:
        /*0018*/ 	.byte	0x04, 0x17
        /*001a*/ 	.short	(.L_359 - .L_358)
.L_358:
        /*001c*/ 	.word	0x00000000
        /*0020*/ 	.short	0x0001
        /*0022*/ 	.short	0x0004
        /*0024*/ 	.byte	0x00, 0xf0, 0x05, 0x00


	//----- nvinfo : EIATTR_KPARAM_INFO
	.align		4
.L_359:
        /*0028*/ 	.byte	0x04, 0x17
        /*002a*/ 	.short	(.L_361 - .L_360)
.L_360:
        /*002c*/ 	.word	0x00000000
        /*0030*/ 	.short	0x0000
        /*0032*/ 	.short	0x0000
        /*0034*/ 	.byte	0x00, 0xf0, 0x11, 0x00


	//----- nvinfo : EIATTR_SPARSE_MMA_MASK
	.align		4
.L_361:
        /*0038*/ 	.byte	0x03, 0x50
        /*003a*/ 	.short	0x0000


	//----- nvinfo : EIATTR_MAXREG_COUNT
	.align		4
        /*003c*/ 	.byte	0x03, 0x1b
        /*003e*/ 	.short	0x00ff


	//----- nvinfo : EIATTR_MERCURY_ISA_VERSION
	.align		4
        /*0040*/ 	.byte	0x03, 0x5f
        /*0042*/ 	.short	0x0101


	//----- nvinfo : EIATTR_VRC_CTA_INIT_COUNT
	.align		4
        /*0044*/ 	.byte	0x02, 0x4a
	.zero		1
	.zero		1


	//----- nvinfo : EIATTR_EXIT_INSTR_OFFSETS
	.align		4
        /*0048*/ 	.byte	0x04, 0x1c
        /*004a*/ 	.short	(.L_363 - .L_362)


	//   ....[0]....
.L_362:
        /*004c*/ 	.word	0x00000d20


	//   ....[1]....
        /*0050*/ 	.word	0x00000d70


	//   ....[2]....
        /*0054*/ 	.word	0x00001160


	//----- nvinfo : EIATTR_MAX_THREADS
	.align		4
.L_363:
        /*0058*/ 	.byte	0x04, 0x05
        /*005a*/ 	.short	(.L_365 - .L_364)
.L_364:
        /*005c*/ 	.word	0x00000080
        /*0060*/ 	.word	0x00000001
        /*0064*/ 	.word	0x00000001


	//----- nvinfo : EIATTR_CRS_STACK_SIZE
	.align		4
.L_365:
        /*0068*/ 	.byte	0x04, 0x1e
        /*006a*/ 	.short	(.L_367 - .L_366)
.L_366:
        /*006c*/ 	.word	0x00000000


	//----- nvinfo : EIATTR_CBANK_PARAM_SIZE
	.align		4
.L_367:
        /*0070*/ 	.byte	0x03, 0x19
        /*0072*/ 	.short	0x0020


	//----- nvinfo : EIATTR_PARAM_CBANK
	.align		4
        /*0074*/ 	.byte	0x04, 0x0a
        /*0076*/ 	.short	(.L_369 - .L_368)
	.align		4
.L_368:
        /*0078*/ 	.word	index@(.nv.constant0._ZN2at6native29vectorized_elementwise_kernelILi2EZZZNS0_54_GLOBAL__N__7dbc7496_16_ComplexKernel_cu_1520ed90_295117polar_kernel_cudaERNS_14TensorIteratorEENKUlvE_clEvENKUlvE0_clEvEUlffE_St5arrayIPcLm3EEEEviT0_T1_)
        /*007c*/ 	.short	0x0380
        /*007e*/ 	.short	0x0020


	//----- nvinfo : EIATTR_SW_WAR
	.align		4
.L_369:
        /*0080*/ 	.byte	0x04, 0x36
        /*0082*/ 	.short	(.L_371 - .L_370)
.L_370:
        /*0084*/ 	.word	0x00000008
.L_371:


//--------------------- .nv.info._ZN2at6native29vectorized_elementwise_kernelILi4EZZZNS0_54_GLOBAL__N__7dbc7496_16_ComplexKernel_cu_1520ed90_295117polar_kernel_cudaERNS_14TensorIteratorEENKUlvE_clEvENKUlvE0_clEvEUlffE_St5arrayIPcLm3EEEEviT0_T1_ --------------------------
	.section	.nv.info._ZN2at6native29vectorized_elementwise_kernelILi4EZZZNS0_54_GLOBAL__N__7dbc7496_16_ComplexKernel_cu_1520ed90_295117polar_kernel_cudaERNS_14TensorIteratorEENKUlvE_clEvENKUlvE0_clEvEUlffE_St5arrayIPcLm3EEEEviT0_T1_,"",@"SHT_CUDA_INFO"
	.sectionflags	@""
	.align	4


	//----- nvinfo : EIATTR_CUDA_API_VERSION
	.align		4
        /*0000*/ 	.byte	0x04, 0x37
        /*0002*/ 	.short	(.L_373 - .L_372)
.L_372:
        /*0004*/ 	.word	0x00000082


	//----- nvinfo : EIATTR_KPARAM_INFO
	.align		4
.L_373:
        /*0008*/ 	.byte	0x04, 0x17
        /*000a*/ 	.short	(.L_375 - .L_374)
.L_374:
        /*000c*/ 	.word	0x00000000
        /*0010*/ 	.short	0x0002
        /*0012*/ 	.short	0x0008
        /*0014*/ 	.byte	0x00, 0xf0, 0x61, 0x00


	//----- nvinfo : EIATTR_KPARAM_INFO
	.align		4
.L_375:
        /*0018*/ 	.byte	0x04, 0x17
        /*001a*/ 	.short	(.L_377 - .L_376)
.L_376:
        /*001c*/ 	.word	0x00000000
        /*0020*/ 	.short	0x0001
        /*0022*/ 	.short	0x0004
        /*0024*/ 	.byte	0x00, 0xf0, 0x05, 0x00


	//----- nvinfo : EIATTR_KPARAM_INFO
	.align		4
.L_377:
        /*0028*/ 	.byte	0x04, 0x17
        /*002a*/ 	.short	(.L_379 - .L_378)
.L_378:
        /*002c*/ 	.word	0x00000000
        /*0030*/ 	.short	0x0000
        /*0032*/ 	.short	0x0000
        /*0034*/ 	.byte	0x00, 0xf0, 0x11, 0x00


	//----- nvinfo : EIATTR_SPARSE_MMA_MASK
	.align		4
.L_379:
        /*0038*/ 	.byte	0x03, 0x50
        /*003a*/ 	.short	0x0000


	//----- nvinfo : EIATTR_MAXREG_COUNT
	.align		4
        /*003c*/ 	.byte	0x03, 0x1b
        /*003e*/ 	.short	0x00ff


	//----- nvinfo : EIATTR_MERCURY_ISA_VERSION
	.align		4
        /*0040*/ 	.byte	0x03, 0x5f
        /*0042*/ 	.short	0x0101


	//----- nvinfo : EIATTR_VRC_CTA_INIT_COUNT
	.align		4
        /*0044*/ 	.byte	0x02, 0x4a
	.zero		1
	.zero		1


	//----- nvinfo : EIATTR_EXIT_INSTR_OFFSETS
	.align		4
        /*0048*/ 	.byte	0x04, 0x1c
        /*004a*/ 	.short	(.L_381 - .L_380)


	//   ....[0]....
.L_380:
        /*004c*/ 	.word	0x00000d20


	//   ....[1]....
        /*0050*/ 	.word	0x00000d70


	//   ....[2]....
        /*0054*/ 	.word	0x00001100


	//----- nvinfo : EIATTR_MAX_THREADS
	.align		4
.L_381:
        /*0058*/ 	.byte	0x04, 0x05
        /*005a*/ 	.short	(.L_383 - .L_382)
.L_382:
        /*005c*/ 	.word	0x00000080
        /*0060*/ 	.word	0x00000001
        /*0064*/ 	.word	0x00000001


	//----- nvinfo : EIATTR_CRS_STACK_SIZE
	.align		4
.L_383:
        /*0068*/ 	.byte	0x04, 0x1e
        /*006a*/ 	.short	(.L_385 - .L_384)
.L_384:
        /*006c*/ 	.word	0x00000000


	//----- nvinfo : EIATTR_CBANK_PARAM_SIZE
	.align		4
.L_385:
        /*0070*/ 	.byte	0x03, 0x19
        /*0072*/ 	.short	0x0020


	//----- nvinfo : EIATTR_PARAM_CBANK
	.align		4
        /*0074*/ 	.byte	0x04, 0x0a
        /*0076*/ 	.short	(.L_387 - .L_386)
	.align		4
.L_386:
        /*0078*/ 	.word	index@(.nv.constant0._ZN2at6native29vectorized_elementwise_kernelILi4EZZZNS0_54_GLOBAL__N__7dbc7496_16_ComplexKernel_cu_1520ed90_295117polar_kernel_cudaERNS_14TensorIteratorEENKUlvE_clEvENKUlvE0_clEvEUlffE_St5arrayIPcLm3EEEEviT0_T1_)
        /*007c*/ 	.short	0x0380
        /*007e*/ 	.short	0x0020


	//----- nvinfo : EIATTR_SW_WAR
	.align		4
.L_387:
        /*0080*/ 	.byte	0x04, 0x36
        /*0082*/ 	.short	(.L_389 - .L_388)
.L_388:
        /*0084*/ 	.word	0x00000008
.L_389:


//--------------------- .nv.info._ZN2at6native29vectorized_elementwise_kernelILi8EZZZNS0_54_GLOBAL__N__7dbc7496_16_ComplexKernel_cu_1520ed90_295117polar_kernel_cudaERNS_14TensorIteratorEENKUlvE_clEvENKUlvE0_clEvEUlffE_St5arrayIPcLm3EEEEviT0_T1_ --------------------------
	.section	.nv.info._ZN2at6native29vectorized_elementwise_kernelILi8EZZZNS0_54_GLOBAL__N__7dbc7496_16_ComplexKernel_cu_1520ed90_295117polar_kernel_cudaERNS_14TensorIteratorEENKUlvE_clEvENKUlvE0_clEvEUlffE_St5arrayIPcLm3EEEEviT0_T1_,"",@"SHT_CUDA_INFO"
	.sectionflags	@""
	.align	4


	//----- nvinfo : EIATTR_CUDA_API_VERSION
	.align		4
        /*0000*/ 	.byte	0x04, 0x37
        /*0002*/ 	.short	(.L_391 - .L_390)
.L_390:
        /*0004*/ 	.word	0x00000082


	//----- nvinfo : EIATTR_KPARAM_INFO
	.align		4
.L_391:
        /*0008*/ 	.byte	0x04, 0x17
        /*000a*/ 	.short	(.L_393 - .L_392)
.L_392:
        /*000c*/ 	.word	0x00000000
        /*0010*/ 	.short	0x0002
        /*0012*/ 	.short	0x0008
        /*0014*/ 	.byte	0x00, 0xf0, 0x61, 0x00


	//----- nvinfo : EIATTR_KPARAM_INFO
	.align		4
.L_393:
        /*0018*/ 	.byte	0x04, 0x17
        /*001a*/ 	.short	(.L_395 - .L_394)
.L_394:
        /*001c*/ 	.word	0x00000000
        /*0020*/ 	.short	0x0001
        /*0022*/ 	.short	0x0004
        /*0024*/ 	.byte	0x00, 0xf0, 0x05, 0x00


	//----- nvinfo : EIATTR_KPARAM_INFO
	.align		4
.L_395:
        /*0028*/ 	.byte	0x04, 0x17
        /*002a*/ 	.short	(.L_397 - .L_396)
.L_396:
        /*002c*/ 	.word	0x00000000
        /*0030*/ 	.short	0x0000
        /*0032*/ 	.short	0x0000
        /*0034*/ 	.byte	0x00, 0xf0, 0x11, 0x00


	//----- nvinfo : EIATTR_SPARSE_MMA_MASK
	.align		4
.L_397:
        /*0038*/ 	.byte	0x03, 0x50
        /*003a*/ 	.short	0x0000


	//----- nvinfo : EIATTR_MAXREG_COUNT
	.align		4
        /*003c*/ 	.byte	0x03, 0x1b
        /*003e*/ 	.short	0x00ff


	//----- nvinfo : EIATTR_MERCURY_ISA_VERSION
	.align		4
        /*0040*/ 	.byte	0x03, 0x5f
        /*0042*/ 	.short	0x0101


	//----- nvinfo : EIATTR_VRC_CTA_INIT_COUNT
	.align		4
        /*0044*/ 	.byte	0x02, 0x4a
	.zero		1
	.zero		1


	//----- nvinfo : EIATTR_EXIT_INSTR_OFFSETS
	.align		4
        /*0048*/ 	.byte	0x04, 0x1c
        /*004a*/ 	.short	(.L_399 - .L_398)


	//   ....[0]....
.L_398:
        /*004c*/ 	.word	0x00000d20


	//   ....[1]....
        /*0050*/ 	.word	0x00000d70


	//   ....[2]....
        /*0054*/ 	.word	0x000010e0


	//----- nvinfo : EIATTR_MAX_THREADS
	.align		4
.L_399:
        /*0058*/ 	.byte	0x04, 0x05
        /*005a*/ 	.short	(.L_401 - .L_400)
.L_400:
        /*005c*/ 	.word	0x00000080
        /*0060*/ 	.word	0x00000001
        /*0064*/ 	.word	0x00000001


	//----- nvinfo : EIATTR_CRS_STACK_SIZE
	.align		4
.L_401:
        /*0068*/ 	.byte	0x04, 0x1e
        /*006a*/ 	.short	(.L_403 - .L_402)
.L_402:
        /*006c*/ 	.word	0x00000000


	//----- nvinfo : EIATTR_CBANK_PARAM_SIZE
	.align		4
.L_403:
        /*0070*/ 	.byte	0x03, 0x19
        /*0072*/ 	.short	0x0020


	//----- nvinfo : EIATTR_PARAM_CBANK
	.align		4
        /*0074*/ 	.byte	0x04, 0x0a
        /*0076*/ 	.short	(.L_405 - .L_404)
	.align		4
.L_404:
        /*0078*/ 	.word	index@(.nv.constant0._ZN2at6native29vectorized_elementwise_kernelILi8EZZZNS0_54_GLOBAL__N__7dbc7496_16_ComplexKernel_cu_1520ed90_295117polar_kernel_cudaERNS_14TensorIteratorEENKUlvE_clEvENKUlvE0_clEvEUlffE_St5arrayIPcLm3EEEEviT0_T1_)
        /*007c*/ 	.short	0x0380
        /*007e*/ 	.short	0x0020


	//----- nvinfo : EIATTR_SW_WAR
	.align		4
.L_405:
        /*0080*/ 	.byte	0x04, 0x36
        /*0082*/ 	.short	(.L_407 - .L_406)
.L_406:
        /*0084*/ 	.word	0x00000008
.L_407:


//--------------------- .nv.info._ZN2at6native18elementwise_kernelILi128ELi4EZNS0_15gpu_kernel_implIZZZNS0_54_GLOBAL__N__7dbc7496_16_ComplexKernel_cu_1520ed90_295117polar_kernel_cudaERNS_14TensorIteratorEENKUlvE_clEvENKUlvE_clEvEUlddE_EEvRNS_18TensorIteratorBaseERKT_EUliE_EEviT1_ --------------------------
	.section	.nv.info._ZN2at6native18elementwise_kernelILi128ELi4EZNS0_15gpu_kernel_implIZZZNS0_54_GLOBAL__N__7dbc7496_16_ComplexKernel_cu_1520ed90_295117polar_kernel_cudaERNS_14TensorIteratorEENKUlvE_clEvENKUlvE_clEvEUlddE_EEvRNS_18TensorIteratorBaseERKT_EUliE_EEviT1_,"",@"SHT_CUDA_INFO"
	.sectionflags	@""
	.align	4


	//----- nvinfo : EIATTR_CUDA_API_VERSION
	.align		4
        /*0000*/ 	.byte	0x04, 0x37
        /*0002*/ 	.short	(.L_409 - .L_408)
.L_408:
        /*0004*/ 	.word	0x00000082


	//----- nvinfo : EIATTR_KPARAM_INFO
	.align		4
.L_409:
        /*0008*/ 	.byte	0x04, 0x17
        /*000a*/ 	.short	(.L_411 - .L_410)
.L_410:
        /*000c*/ 	.word	0x00000000
        /*0010*/ 	.short	0x0001
        /*0012*/ 	.short	0x0008
        /*0014*/ 	.byte	0x00, 0xf0, 0x21, 0x0a


	//----- nvinfo : EIATTR_KPARAM_INFO
	.align		4
.L_411:
        /*0018*/ 	.byte	0x04, 0x17
        /*001a*/ 	.short	(.L_413 - .L_412)
.L_412:
        /*001c*/ 	.word	0x00000000
        /*0020*/ 	.short	0x0000
        /*0022*/ 	.short	0x0000
        /*0024*/ 	.byte	0x00, 0xf0, 0x11, 0x00


	//----- nvinfo : EIATTR_SPARSE_MMA_MASK
	.align		4
.L_413:
        /*0028*/ 	.byte	0x03, 0x50
        /*002a*/ 	.short	0x0000


	//----- nvinfo : EIATTR_MAXREG_COUNT
	.align		4
        /*002c*/ 	.byte	0x03, 0x1b
        /*002e*/ 	.short	0x0080


	//----- nvinfo : EIATTR_EXTERNS
	.align		4
        /*0030*/ 	.byte	0x04, 0x0f
        /*0032*/ 	.short	(.L_415 - .L_414)


	//   ....[0]....
	.align		4
.L_414:
        /*0034*/ 	.word	index@(__assertfail)


	//----- nvinfo : EIATTR_MERCURY_ISA_VERSION
	.align		4
.L_415:
        /*0038*/ 	.byte	0x03, 0x5f
        /*003a*/ 	.short	0x0101


	//----- nvinfo : EIATTR_VRC_CTA_INIT_COUNT
	.align		4
        /*003c*/ 	.byte	0x02, 0x4a
	.zero		1
	.zero		1


	//----- nvinfo : EIATTR_SYSCALL_OFFSETS
	.align		4
        /*0040*/ 	.byte	0x04, 0x46
        /*0042*/ 	.short	(.L_417 - .L_416)


	//   ....[0]....
.L_416:
        /*0044*/ 	.word	0x000024d0


	//   ....[1]....
        /*0048*/ 	.word	0x000033b0


	//   ....[2]....
        /*004c*/ 	.word	0x00004c00


	//   ....[3]....
        /*0050*/ 	.word	0x00007280


	//   ....[4]....
        /*0054*/ 	.word	0x00008160


	//   ....[5]....
        /*0058*/ 	.word	0x00009750


	//   ....[6]....
        /*005c*/ 	.word	0x0000bf80


	//   ....[7]....
        /*0060*/ 	.word	0x0000ce60


	//   ....[8]....
        /*0064*/ 	.word	0x0000e450


	//   ....[9]....
        /*0068*/ 	.word	0x00010ca0


	//   ....[10]....
        /*006c*/ 	.word	0x00011b80


	//   ....[11]....
        /*0070*/ 	.word	0x00013130


	//----- nvinfo : EIATTR_EXIT_INSTR_OFFSETS
	.align		4
.L_417:
        /*0074*/ 	.byte	0x04, 0x1c
        /*0076*/ 	.short	(.L_419 - .L_418)


	//   ....[0]....
.L_418:
        /*0078*/ 	.word	0x0000e7f0


	//   ....[1]....
        /*007c*/ 	.word	0x00012480


	//   ....[2]....
        /*0080*/ 	.word	0x000124c0


	//   ....[3]....
        /*0084*/ 	.word	0x00012550


	//   ....[4]....
        /*0088*/ 	.word	0x00012580


	//   ....[5]....
        /*008c*/ 	.word	0x000125b0


	//   ....[6]....
        /*0090*/ 	.word	0x00012680


	//   ....[7]....
        /*0094*/ 	.word	0x00012700


	//   ....[8]....
        /*0098*/ 	.word	0x00012800


	//   ....[9]....
        /*009c*/ 	.word	0x000128b0


	//   ....[10]....
        /*00a0*/ 	.word	0x000128d0


	//   ....[11]....
        /*00a4*/ 	.word	0x000129a0


	//   ....[12]....
        /*00a8*/ 	.word	0x00012b50


	//   ....[13]....
        /*00ac*/ 	.word	0x00012d00


	//   ....[14]....
        /*00b0*/ 	.word	0x00012ea0


	//   ....[15]....
        /*00b4*/ 	.word	0x00012ed0


	//   ....[16]....
        /*00b8*/ 	.word	0x00012f00


	//   ....[17]....
        /*00bc*/ 	.word	0x00012fb0


	//   ....[18]....
        /*00c0*/ 	.word	0x00012fd0


	//   ....[19]....
        /*00c4*/ 	.word	0x00013140


	//   ....[20]....
        /*00c8*/ 	.word	0x00013290


	//   ....[21]....
        /*00cc*/ 	.word	0x00013410


	//   ....[22]....
        /*00d0*/ 	.word	0x00013490


	//----- nvinfo : EIATTR_MAX_THREADS
	.align		4
.L_419:
        /*00d4*/ 	.byte	0x04, 0x05
        /*00d6*/ 	.short	(.L_421 - .L_420)
.L_420:
        /*00d8*/ 	.word	0x00000080
        /*00dc*/ 	.word	0x00000001
        /*00e0*/ 	.word	0x00000001


	//----- nvinfo : EIATTR_CRS_STACK_SIZE
	.align		4
.L_421:
        /*00e4*/ 	.byte	0x04, 0x1e
        /*00e6*/ 	.short	(.L_423 - .L_422)
.L_422:
        /*00e8*/ 	.word	0x00000000


	//----- nvinfo : EIATTR_CBANK_PARAM_SIZE
	.align		4
.L_423:
        /*00ec*/ 	.byte	0x03, 0x19
        /*00ee*/ 	.short	0x0290


	//----- nvinfo : EIATTR_PARAM_CBANK
	.align		4
        /*00f0*/ 	.byte	0x04, 0x0a
        /*00f2*/ 	.short	(.L_425 - .L_424)
	.align		4
.L_424:
        /*00f4*/ 	.word	index@(.nv.constant0._ZN2at6native18elementwise_kernelILi128ELi4EZNS0_15gpu_kernel_implIZZZNS0_54_GLOBAL__N__7dbc7496_16_ComplexKernel_cu_1520ed90_295117polar_kernel_cudaERNS_14TensorIteratorEENKUlvE_clEvENKUlvE_clEvEUlddE_EEvRNS_18TensorIteratorBaseERKT_EUliE_EEviT1_)
        /*00f8*/ 	.short	0x0380
        /*00fa*/ 	.short	0x0290


	//----- nvinfo : EIATTR_SW_WAR
	.align		4
.L_425:
        /*00fc*/ 	.byte	0x04, 0x36
        /*00fe*/ 	.short	(.L_427 - .L_426)
.L_426:
        /*0100*/ 	.word	0x00000008
.L_427:


//--------------------- .nv.info._ZN2at6native27unrolled_elementwise_kernelIZZZNS0_54_GLOBAL__N__7dbc7496_16_ComplexKernel_cu_1520ed90_295117polar_kernel_cudaERNS_14TensorIteratorEENKUlvE_clEvENKUlvE_clEvEUlddE_St5arrayIPcLm3EELi4E23TrivialOffsetCalculatorILi2EjESB_ILi1EjENS0_6memory12LoadWithCastILi2EEENSE_13StoreWithCastILi1EEEEEviT_T0_T2_T3_T4_T5_ --------------------------
	.section	.nv.info._ZN2at6native27unrolled_elementwise_kernelIZZZNS0_54_GLOBAL__N__7dbc7496_16_ComplexKernel_cu_1520ed90_295117polar_kernel_cudaERNS_14TensorIteratorEENKUlvE_clEvENKUlvE_clEvEUlddE_St5arrayIPcLm3EELi4E23TrivialOffsetCalculatorILi2EjESB_ILi1EjENS0_6memory12LoadWithCastILi2EEENSE_13StoreWithCastILi1EEEEEviT_T0_T2_T3_T4_T5_,"",@"SHT_CUDA_INFO"
	.sectionflags	@""
	.align	4


	//----- nvinfo : EIATTR_CUDA_API_VERSION
	.align		4
        /*0000*/ 	.byte	0x04, 0x37
        /*0002*/ 	.short	(.L_429 - .L_428)
.L_428:
        /*0004*/ 	.word	0x00000082


	//----- nvinfo : EIATTR_KPARAM_INFO
	.align		4
.L_429:
        /*0008*/ 	.byte	0x04, 0x17
        /*000a*/ 	.short	(.L_431 - .L_430)
.L_430:
        /*000c*/ 	.word	0x00000000
        /*0010*/ 	.short	0x0006
        /*0012*/ 	.short	0x0030
        /*0014*/ 	.byte	0x00, 0xf0, 0x21, 0x00


	//----- nvinfo : EIATTR_KPARAM_INFO
	.align		4
.L_431:
        /*0018*/ 	.byte	0x04, 0x17
        /*001a*/ 	.short	(.L_433 - .L_432)
.L_432:
        /*001c*/ 	.word	0x00000000
        /*0020*/ 	.short	0x0005
        /*0022*/ 	.short	0x0024
        /*0024*/ 	.byte	0x00, 0xf0, 0x31, 0x00


	//----- nvinfo : EIATTR_KPARAM_INFO
	.align		4
.L_433:
        /*0028*/ 	.byte	0x04, 0x17
        /*002a*/ 	.short	(.L_435 - .L_434)
.L_434:
        /*002c*/ 	.word	0x00000000
        /*0030*/ 	.short	0x0004
        /*0032*/ 	.short	0x0021
        /*0034*/ 	.byte	0x00, 0xf0, 0x05, 0x00


	//----- nvinfo : EIATTR_KPARAM_INFO
	.align		4
.L_435:
        /*0038*/ 	.byte	0x04, 0x17
        /*003a*/ 	.short	(.L_437 - .L_436)
.L_436:
        /*003c*/ 	.word	0x00000000
        /*0040*/ 	.short	0x0003
        /*0042*/ 	.short	0x0020
        /*0044*/ 	.byte	0x00, 0xf0, 0x05, 0x00


	//----- nvinfo : EIATTR_KPARAM_INFO
	.align		4
.L_437:
        /*0048*/ 	.byte	0x04, 0x17
        /*004a*/ 	.short	(.L_439 - .L_438)
.L_438:
        /*004c*/ 	.word	0x00000000
        /*0050*/ 	.short	0x0002
        /*0052*/ 	.short	0x0008
        /*0054*/ 	.byte	0x00, 0xf0, 0x61, 0x00


	//----- nvinfo : EIATTR_KPARAM_INFO
	.align		4
.L_439:
        /*0058*/ 	.byte	0x04, 0x17
        /*005a*/ 	.short	(.L_441 - .L_440)
.L_440:
        /*005c*/ 	.word	0x00000000
        /*0060*/ 	.short	0x0001
        /*0062*/ 	.short	0x0004
        /*0064*/ 	.byte	0x00, 0xf0, 0x05, 0x00


	//----- nvinfo : EIATTR_KPARAM_INFO
	.align		4
.L_441:
        /*0068*/ 	.byte	0x04, 0x17
        /*006a*/ 	.short	(.L_443 - .L_442)
.L_442:
        /*006c*/ 	.word	0x00000000
        /*0070*/ 	.short	0x0000
        /*0072*/ 	.short	0x0000
        /*0074*/ 	.byte	0x00, 0xf0, 0x11, 0x00


	//----- nvinfo : EIATTR_SPARSE_MMA_MASK
	.align		4
.L_443:
        /*0078*/ 	.byte	0x03, 0x50
        /*007a*/ 	.short	0x0000


	//----- nvinfo : EIATTR_MAXREG_COUNT
	.align		4
        /*007c*/ 	.byte	0x03, 0x1b
        /*007e*/ 	.short	0x00ff


	//----- nvinfo : EIATTR_EXTERNS
	.align		4
        /*0080*/ 	.byte	0x04, 0x0f
        /*0082*/ 	.short	(.L_445 - .L_444)


	//   ....[0]....
	.align		4
.L_444:
        /*0084*/ 	.word	index@(__assertfail)


	//----- nvinfo : EIATTR_MERCURY_ISA_VERSION
	.align		4
.L_445:
        /*0088*/ 	.byte	0x03, 0x5f
        /*008a*/ 	.short	0x0101


	//----- nvinfo : EIATTR_VRC_CTA_INIT_COUNT
	.align		4
        /*008c*/ 	.byte	0x02, 0x4a
	.zero		1
	.zero		1


	//----- nvinfo : EIATTR_SYSCALL_OFFSETS
	.align		4
        /*0090*/ 	.byte	0x04, 0x46
        /*0092*/ 	.short	(.L_447 - .L_446)


	//   ....[0]....
.L_446:
        /*0094*/ 	.word	0x00000ea0


	//   ....[1]....
        /*0098*/ 	.word	0x00001da0


	//   ....[2]....
        /*009c*/ 	.word	0x00002de0


	//   ....[3]....
        /*00a0*/ 	.word	0x00003ce0


	//   ....[4]....
        /*00a4*/ 	.word	0x00004c60


	//   ....[5]....
        /*00a8*/ 	.word	0x00005b60


	//   ....[6]....
        /*00ac*/ 	.word	0x00006b00


	//   ....[7]....
        /*00b0*/ 	.word	0x000079d0


	//   ....[8]....
        /*00b4*/ 	.word	0x0000a9d0


	//   ....[9]....
        /*00b8*/ 	.word	0x0000b9b0


	//   ....[10]....
        /*00bc*/ 	.word	0x0000cb30


	//   ....[11]....
        /*00c0*/ 	.word	0x0000dcb0


	//----- nvinfo : EIATTR_EXIT_INSTR_OFFSETS
	.align		4
.L_447:
        /*00c4*/ 	.byte	0x04, 0x1c
        /*00c6*/ 	.short	(.L_449 - .L_448)


	//   ....[0]....
.L_448:
        /*00c8*/ 	.word	0x0000cec0


	//   ....[1]....
        /*00cc*/ 	.word	0x0000d000


	//   ....[2]....
        /*00d0*/ 	.word	0x0000d040


	//   ....[3]....
        /*00d4*/ 	.word	0x0000d0d0


	//   ....[4]....
        /*00d8*/ 	.word	0x0000d100


	//   ....[5]....
        /*00dc*/ 	.word	0x0000d130


	//   ....[6]....
        /*00e0*/ 	.word	0x0000d200


	//   ....[7]....
        /*00e4*/ 	.word	0x0000d280


	//   ....[8]....
        /*00e8*/ 	.word	0x0000d380


	//   ....[9]....
        /*00ec*/ 	.word	0x0000d430


	//   ....[10]....
        /*00f0*/ 	.word	0x0000d450


	//   ....[11]....
        /*00f4*/ 	.word	0x0000d520


	//   ....[12]....
        /*00f8*/ 	.word	0x0000d6d0


	//   ....[13]....
        /*00fc*/ 	.word	0x0000d880


	//   ....[14]....
        /*0100*/ 	.word	0x0000da20


	//   ....[15]....
        /*0104*/ 	.word	0x0000da50


	//   ....[16]....
        /*0108*/ 	.word	0x0000da80


	//   ....[17]....
        /*010c*/ 	.word	0x0000db30


	//   ....[18]....
        /*0110*/ 	.word	0x0000db50


	//   ....[19]....
        /*0114*/ 	.word	0x0000dcc0


	//   ....[20]....
        /*0118*/ 	.word	0x0000de10


	//   ....[21]....
        /*011c*/ 	.word	0x0000df90


	//   ....[22]....
        /*0120*/ 	.word	0x0000e010


	//----- nvinfo : EIATTR_MAX_THREADS
	.align		4
.L_449:
        /*0124*/ 	.byte	0x04, 0x05
        /*0126*/ 	.short	(.L_451 - .L_450)
.L_450:
        /*0128*/ 	.word	0x00000080
        /*012c*/ 	.word	0x00000001
        /*0130*/ 	.word	0x00000001


	//----- nvinfo : EIATTR_CRS_STACK_SIZE
	.align		4
.L_451:
        /*0134*/ 	.byte	0x04, 0x1e
        /*0136*/ 	.short	(.L_453 - .L_452)
.L_452:
        /*0138*/ 	.word	0x00000000


	//----- nvinfo : EIATTR_CBANK_PARAM_SIZE
	.align		4
.L_453:
        /*013c*/ 	.byte	0x03, 0x19
        /*013e*/ 	.short	0x0038


	//----- nvinfo : EIATTR_PARAM_CBANK
	.align		4
        /*0140*/ 	.byte	0x04, 0x0a
        /*0142*/ 	.short	(.L_455 - .L_454)
	.align		4
.L_454:
        /*0144*/ 	.word	index@(.nv.constant0._ZN2at6native27unrolled_elementwise_kernelIZZZNS0_54_GLOBAL__N__7dbc7496_16_ComplexKernel_cu_1520ed90_295117polar_kernel_cudaERNS_14TensorIteratorEENKUlvE_clEvENKUlvE_clEvEUlddE_St5arrayIPcLm3EELi4E23TrivialOffsetCalculatorILi2EjESB_ILi1EjENS0_6memory12LoadWithCastILi2EEENSE_13StoreWithCastILi1EEEEEviT_T0_T2_T3_T4_T5_)
        /*0148*/ 	.short	0x0380
        /*014a*/ 	.short	0x0038


	//----- nvinfo : EIATTR_SW_WAR
	.align		4
.L_455:
        /*014c*/ 	.byte	0x04, 0x36
        /*014e*/ 	.short	(.L_457 - .L_456)
.L_456:
        /*0150*/ 	.word	0x00000008
.L_457:


//--------------------- .nv.info._ZN2at6native18elementwise_kernelILi128ELi2EZNS0_22gpu_kernel_impl_nocastIZZZNS0_54_GLOBAL__N__7dbc7496_16_ComplexKernel_cu_1520ed90_295117polar_kernel_cudaERNS_14TensorIteratorEENKUlvE_clEvENKUlvE_clEvEUlddE_EEvRNS_18TensorIteratorBaseERKT_EUliE_EEviT1_ --------------------------
	.section	.nv.info._ZN2at6native18elementwise_kernelILi128ELi2EZNS0_22gpu_kernel_impl_nocastIZZZNS0_54_GLOBAL__N__7dbc7496_16_ComplexKernel_cu_1520ed90_295117polar_kernel_cudaERNS_14TensorIteratorEENKUlvE_clEvENKUlvE_clEvEUlddE_EEvRNS_18TensorIteratorBaseERKT_EUliE_EEviT1_,"",@"SHT_CUDA_INFO"
	.sectionflags	@""
	.align	4


	//----- nvinfo : EIATTR_CUDA_API_VERSION
	.align		4
        /*0000*/ 	.byte	0x04, 0x37
        /*0002*/ 	.short	(.L_459 - .L_458)
.L_458:
        /*0004*/ 	.word	0x00000082


	//----- nvinfo : EIATTR_KPARAM_INFO
	.align		4
.L_459:
        /*0008*/ 	.byte	0x04, 0x17
        /*000a*/ 	.short	(.L_461 - .L_460)
.L_460:
        /*000c*/ 	.word	0x00000000
        /*0010*/ 	.short	0x0001
        /*0012*/ 	.short	0x0008
        /*0014*/ 	.byte	0x00, 0xf0, 0x21, 0x0a


	//----- nvinfo : EIATTR_KPARAM_INFO
	.align		4
.L_461:
        /*0018*/ 	.byte	0x04, 0x17
        /*001a*/ 	.short	(.L_463 - .L_462)
.L_462:
        /*001c*/ 	.word	0x00000000
        /*0020*/ 	.short	0x0000
        /*0022*/ 	.short	0x0000
        /*0024*/ 	.byte	0x00, 0xf0, 0x11, 0x00


	//----- nvinfo : EIATTR_SPARSE_MMA_MASK
	.align		4
.L_463:
        /*0028*/ 	.byte	0x03, 0x50
        /*002a*/ 	.short	0x0000


	//----- nvinfo : EIATTR_MAXREG_COUNT
	.align		4
        /*002c*/ 	.byte	0x03, 0x1b
        /*002e*/ 	.short	0x0080


	//----- nvinfo : EIATTR_MERCURY_ISA_VERSION
	.align		4
        /*0030*/ 	.byte	0x03, 0x5f
        /*0032*/ 	.short	0x0101


	//----- nvinfo : EIATTR_VRC_CTA_INIT_COUNT
	.align		4
        /*0034*/ 	.byte	0x02, 0x4a
	.zero		1
	.zero		1


	//----- nvinfo : EIATTR_EXIT_INSTR_OFFSETS
	.align		4
        /*0038*/ 	.byte	0x04, 0x1c
        /*003a*/ 	.short	(.L_465 - .L_464)


	//   ....[0]....
.L_464:
        /*003c*/ 	.word	0x00000900


	//   ....[1]....
        /*0040*/ 	.word	0x000010f0


	//   ....[2]....
        /*0044*/ 	.word	0x00002fa0


	//   ....[3]....
        /*0048*/ 	.word	0x00004dc0


	//----- nvinfo : EIATTR_MAX_THREADS
	.align		4
.L_465:
        /*004c*/ 	.byte	0x04, 0x05
        /*004e*/ 	.short	(.L_467 - .L_466)
.L_466:
        /*0050*/ 	.word	0x00000080
        /*0054*/ 	.word	0x00000001
        /*0058*/ 	.word	0x00000001


	//----- nvinfo : EIATTR_CRS_STACK_SIZE
	.align		4
.L_467:
        /*005c*/ 	.byte	0x04, 0x1e
        /*005e*/ 	.short	(.L_469 - .L_468)
.L_468:
        /*0060*/ 	.word	0x00000000


	//----- nvinfo : EIATTR_CBANK_PARAM_SIZE
	.align		4
.L_469:
        /*0064*/ 	.byte	0x03, 0x19
        /*0066*/ 	.short	0x0290


	//----- nvinfo : EIATTR_PARAM_CBANK
	.align		4
        /*0068*/ 	.byte	0x04, 0x0a
        /*006a*/ 	.short	(.L_471 - .L_470)
	.align		4
.L_470:
        /*006c*/ 	.word	index@(.nv.constant0._ZN2at6native18elementwise_kernelILi128ELi2EZNS0_22gpu_kernel_impl_nocastIZZZNS0_54_GLOBAL__N__7dbc7496_16_ComplexKernel_cu_1520ed90_295117polar_kernel_cudaERNS_14TensorIteratorEENKUlvE_clEvENKUlvE_clEvEUlddE_EEvRNS_18TensorIteratorBaseERKT_EUliE_EEviT1_)
        /*0070*/ 	.short	0x0380
        /*0072*/ 	.short	0x0290


	//----- nvinfo : EIATTR_SW_WAR
	.align		4
.L_471:
        /*0074*/ 	.byte	0x04, 0x36
        /*0076*/ 	.short	(.L_473 - .L_472)
.L_472:
        /*0078*/ 	.word	0x00000008
.L_473:


//--------------------- .nv.info._ZN2at6native27unrolled_elementwise_kernelIZZZNS0_54_GLOBAL__N__7dbc7496_16_ComplexKernel_cu_1520ed90_295117polar_kernel_cudaERNS_14TensorIteratorEENKUlvE_clEvENKUlvE_clEvEUlddE_St5arrayIPcLm3EELi4E23TrivialOffsetCalculatorILi2EjESB_ILi1EjENS0_6memory15LoadWithoutCastENSE_16StoreWithoutCastEEEviT_T0_T2_T3_T4_T5_ --------------------------
	.section	.nv.info._ZN2at6native27unrolled_elementwise_kernelIZZZNS0_54_GLOBAL__N__7dbc7496_16_ComplexKernel_cu_1520ed90_295117polar_kernel_cudaERNS_14TensorIteratorEENKUlvE_clEvENKUlvE_clEvEUlddE_St5arrayIPcLm3EELi4E23TrivialOffsetCalculatorILi2EjESB_ILi1EjENS0_6memory15LoadWithoutCastENSE_16StoreWithoutCastEEEviT_T0_T2_T3_T4_T5_,"",@"SHT_CUDA_INFO"
	.sectionflags	@""
	.align	4


	//----- nvinfo : EIATTR_CUDA_API_VERSION
	.align		4
        /*0000*/ 	.byte	0x04, 0x37
        /*0002*/ 	.short	(.L_475 - .L_474)
.L_474:
        /*0004*/ 	.word	0x00000082


	//----- nvinfo : EIATTR_KPARAM_INFO
	.align		4
.L_475:
        /*0008*/ 	.byte	0x04, 0x17
        /*000a*/ 	.short	(.L_477 - .L_476)
.L_476:
        /*000c*/ 	.word	0x00000000
        /*0010*/ 	.short	0x0006
        /*0012*/ 	.short	0x0023
        /*0014*/ 	.byte	0x00, 0xf0, 0x05, 0x00


	//----- nvinfo : EIATTR_KPARAM_INFO
	.align		4
.L_477:
        /*0018*/ 	.byte	0x04, 0x17
        /*001a*/ 	.short	(.L_479 - .L_478)
.L_478:
        /*001c*/ 	.word	0x00000000
        /*0020*/ 	.short	0x0005
        /*0022*/ 	.short	0x0022
        /*0024*/ 	.byte	0x00, 0xf0, 0x05, 0x00


	//----- nvinfo : EIATTR_KPARAM_INFO
	.align		4
.L_479:
        /*0028*/ 	.byte	0x04, 0x17
        /*002a*/ 	.short	(.L_481 - .L_480)
.L_480:
        /*002c*/ 	.word	0x00000000
        /*0030*/ 	.short	0x0004
        /*0032*/ 	.short	0x0021
        /*0034*/ 	.byte	0x00, 0xf0, 0x05, 0x00


	//----- nvinfo : EIATTR_KPARAM_INFO
	.align		4
.L_481:
        /*0038*/ 	.byte	0x04, 0x17
        /*003a*/ 	.short	(.L_483 - .L_482)
.L_482:
        /*003c*/ 	.word	0x00000000
        /*0040*/ 	.short	0x0003
        /*0042*/ 	.short	0x0020
        /*0044*/ 	.byte	0x00, 0xf0, 0x05, 0x00


	//----- nvinfo : EIATTR_KPARAM_INFO
	.align		4
.L_483:
        /*0048*/ 	.byte	0x04, 0x17
        /*004a*/ 	.short	(.L_485 - .L_484)
.L_484:
        /*004c*/ 	.word	0x00000000
        /*0050*/ 	.short	0x0002
        /*0052*/ 	.short	0x0008
        /*0054*/ 	.byte	0x00, 0xf0, 0x61, 0x00


	//----- nvinfo : EIATTR_KPARAM_INFO
	.align		4
.L_485:
        /*0058*/ 	.byte	0x04, 0x17
        /*005a*/ 	.short	(.L_487 - .L_486)
.L_486:
        /*005c*/ 	.word	0x00000000
        /*0060*/ 	.short	0x0001
        /*0062*/ 	.short	0x0004
        /*0064*/ 	.byte	0x00, 0xf0, 0x05, 0x00


	//----- nvinfo : EIATTR_KPARAM_INFO
	.align		4
.L_487:
        /*0068*/ 	.byte	0x04, 0x17
        /*006a*/ 	.short	(.L_489 - .L_488)
.L_488:
        /*006c*/ 	.word	0x00000000
        /*0070*/ 	.short	0x0000
        /*0072*/ 	.short	0x0000
        /*0074*/ 	.byte	0x00, 0xf0, 0x11, 0x00


	//----- nvinfo : EIATTR_SPARSE_MMA_MASK
	.align		4
.L_489:
        /*0078*/ 	.byte	0x03, 0x50
        /*007a*/ 	.short	0x0000


	//----- nvinfo : EIATTR_MAXREG_COUNT
	.align		4
        /*007c*/ 	.byte	0x03, 0x1b
        /*007e*/ 	.short	0x00ff


	//----- nvinfo : EIATTR_MERCURY_ISA_VERSION
	.align		4
        /*0080*/ 	.byte	0x03, 0x5f
        /*0082*/ 	.short	0x0101


	//----- nvinfo : EIATTR_VRC_CTA_INIT_COUNT
	.align		4
        /*0084*/ 	.byte	0x02, 0x4a
	.zero		1
	.zero		1


	//----- nvinfo : EIATTR_EXIT_INSTR_OFFSETS
	.align		4
        /*0088*/ 	.byte	0x04, 0x1c
        /*008a*/ 	.short	(.L_491 - .L_490)


	//   ....[0]....
.L_490:
        /*008c*/ 	.word	0x00002560


	//   ....[1]....
        /*0090*/ 	.word	0x000025b0


	//----- nvinfo : EIATTR_MAX_THREADS
	.align		4
.L_491:
        /*0094*/ 	.byte	0x04, 0x05
        /*0096*/ 	.short	(.L_493 - .L_492)
.L_492:
        /*0098*/ 	.word	0x00000080
        /*009c*/ 	.word	0x00000001
        /*00a0*/ 	.word	0x00000001


	//----- nvinfo : EIATTR_CRS_STACK_SIZE
	.align		4
.L_493:
        /*00a4*/ 	.byte	0x04, 0x1e
        /*00a6*/ 	.short	(.L_495 - .L_494)
.L_494:
        /*00a8*/ 	.word	0x00000000


	//----- nvinfo : EIATTR_CBANK_PARAM_SIZE
	.align		4
.L_495:
        /*00ac*/ 	.byte	0x03, 0x19
        /*00ae*/ 	.short	0x0024


	//----- nvinfo : EIATTR_PARAM_CBANK
	.align		4
        /*00b0*/ 	.byte	0x04, 0x0a
        /*00b2*/ 	.short	(.L_497 - .L_496)
	.align		4
.L_496:
        /*00b4*/ 	.word	index@(.nv.constant0._ZN2at6native27unrolled_elementwise_kernelIZZZNS0_54_GLOBAL__N__7dbc7496_16_ComplexKernel_cu_1520ed90_295117polar_kernel_cudaERNS_14TensorIteratorEENKUlvE_clEvENKUlvE_clEvEUlddE_St5arrayIPcLm3EELi4E23TrivialOffsetCalculatorILi2EjESB_ILi1EjENS0_6memory15LoadWithoutCastENSE_16StoreWithoutCastEEEviT_T0_T2_T3_T4_T5_)
        /*00b8*/ 	.short	0x0380
        /*00ba*/ 	.short	0x0024


	//----- nvinfo : EIATTR_SW_WAR
	.align		4
.L_497:
        /*00bc*/ 	.byte	0x04, 0x36
        /*00be*/ 	.short	(.L_499 - .L_498)
.L_498:
        /*00c0*/ 	.word	0x00000008
.L_499:


//--------------------- .nv.info._ZN2at6native29vectorized_elementwise_kernelILi2EZZZNS0_54_GLOBAL__N__7dbc7496_16_ComplexKernel_cu_1520ed90_295117polar_kernel_cudaERNS_14TensorIteratorEENKUlvE_clEvENKUlvE_clEvEUlddE_St5arrayIPcLm3EEEEviT0_T1_ --------------------------
	.section	.nv.info._ZN2at6native29vectorized_elementwise_kernelILi2EZZZNS0_54_GLOBAL__N__7dbc7496_16_ComplexKernel_cu_1520ed90_295117polar_kernel_cudaERNS_14TensorIteratorEENKUlvE_clEvENKUlvE_clEvEUlddE_St5arrayIPcLm3EEEEviT0_T1_,"",@"SHT_CUDA_INFO"
	.sectionflags	@""
	.align	4


	//----- nvinfo : EIATTR_CUDA_API_VERSION
	.align		4
        /*0000*/ 	.byte	0x04, 0x37
        /*0002*/ 	.short	(.L_501 - .L_500)
.L_500:
        /*0004*/ 	.word	0x00000082


	//----- nvinfo : EIATTR_KPARAM_INFO
	.align		4
.L_501:
        /*0008*/ 	.byte	0x04, 0x17
        /*000a*/ 	.short	(.L_503 - .L_502)
.L_502:
        /*000c*/ 	.word	0x00000000
        /*0010*/ 	.short	0x0002
        /*0012*/ 	.short	0x0008
        /*0014*/ 	.byte	0x00, 0xf0, 0x61, 0x00


	//----- nvinfo : EIATTR_KPARAM_INFO
	.align		4
.L_503:
        /*0018*/ 	.byte	0x04, 0x17
        /*001a*/ 	.short	(.L_505 - .L_504)
.L_504:
        /*001c*/ 	.word	0x00000000
        /*0020*/ 	.short	0x0001
        /*0022*/ 	.short	0x0004
        /*0024*/ 	.byte	0x00, 0xf0, 0x05, 0x00


	//----- nvinfo : EIATTR_KPARAM_INFO
	.align		4
.L_505:
        /*0028*/ 	.byte	0x04, 0x17
        /*002a*/ 	.short	(.L_507 - .L_506)
.L_506:
        /*002c*/ 	.word	0x00000000
        /*0030*/ 	.short	0x0000
        /*0032*/ 	.short	0x0000
        /*0034*/ 	.byte	0x00, 0xf0, 0x11, 0x00


	//----- nvinfo : EIATTR_SPARSE_MMA_MASK
	.align		4
.L_507:
        /*0038*/ 	.byte	0x03, 0x50
        /*003a*/ 	.short	0x0000


	//----- nvinfo : EIATTR_MAXREG_COUNT
	.align		4
        /*003c*/ 	.byte	0x03, 0x1b
        /*003e*/ 	.short	0x00ff


	//----- nvinfo : EIATTR_MERCURY_ISA_VERSION
	.align		4
        /*0040*/ 	.byte	0x03, 0x5f
        /*0042*/ 	.short	0x0101


	//----- nvinfo : EIATTR_VRC_CTA_INIT_COUNT
	.align		4
        /*0044*/ 	.byte	0x02, 0x4a
	.zero		1
	.zero		1


	//----- nvinfo : EIATTR_EXIT_INSTR_OFFSETS
	.align		4
        /*0048*/ 	.byte	0x04, 0x1c
        /*004a*/ 	.short	(.L_509 - .L_508)


	//   ....[0]....
.L_508:
        /*004c*/ 	.word	0x000049e0


	//   ....[1]....
        /*0050*/ 	.word	0x00004a30


	//   ....[2]....
        /*0054*/ 	.word	0x00008870


	//----- nvinfo : EIATTR_MAX_THREADS
	.align		4
.L_509:
        /*0058*/ 	.byte	0x04, 0x05
        /*005a*/ 	.short	(.L_511 - .L_510)
.L_510:
        /*005c*/ 	.word	0x00000080
        /*0060*/ 	.word	0x00000001
        /*0064*/ 	.word	0x00000001


	//----- nvinfo : EIATTR_CRS_STACK_SIZE
	.align		4
.L_511:
        /*0068*/ 	.byte	0x04, 0x1e
        /*006a*/ 	.short	(.L_513 - .L_512)
.L_512:
        /*006c*/ 	.word	0x00000000


	//----- nvinfo : EIATTR_CBANK_PARAM_SIZE
	.align		4
.L_513:
        /*0070*/ 	.byte	0x03, 0x19
        /*0072*/ 	.short	0x0020


	//----- nvinfo : EIATTR_PARAM_CBANK
	.align		4
        /*0074*/ 	.byte	0x04, 0x0a
        /*0076*/ 	.short	(.L_515 - .L_514)
	.align		4
.L_514:
        /*0078*/ 	.word	index@(.nv.constant0._ZN2at6native29vectorized_elementwise_kernelILi2EZZZNS0_54_GLOBAL__N__7dbc7496_16_ComplexKernel_cu_1520ed90_295117polar_kernel_cudaERNS_14TensorIteratorEENKUlvE_clEvENKUlvE_clEvEUlddE_St5arrayIPcLm3EEEEviT0_T1_)
        /*007c*/ 	.short	0x0380
        /*007e*/ 	.short	0x0020


	//----- nvinfo : EIATTR_SW_WAR
	.align		4
.L_515:
        /*0080*/ 	.byte	0x04, 0x36
        /*0082*/ 	.short	(.L_517 - .L_516)
.L_516:
        /*0084*/ 	.word	0x00000008
.L_517:


//--------------------- .nv.info._ZN2at6native29vectorized_elementwise_kernelILi4EZZZNS0_54_GLOBAL__N__7dbc7496_16_ComplexKernel_cu_1520ed90_295117polar_kernel_cudaERNS_14TensorIteratorEENKUlvE_clEvENKUlvE_clEvEUlddE_St5arrayIPcLm3EEEEviT0_T1_ --------------------------
	.section	.nv.info._ZN2at6native29vectorized_elementwise_kernelILi4EZZZNS0_54_GLOBAL__N__7dbc7496_16_ComplexKernel_cu_1520ed90_295117polar_kernel_cudaERNS_14TensorIteratorEENKUlvE_clEvENKUlvE_clEvEUlddE_St5arrayIPcLm3EEEEviT0_T1_,"",@"SHT_CUDA_INFO"
	.sectionflags	@""
	.align	4


	//----- nvinfo : EIATTR_CUDA_API_VERSION
	.align		4
        /*0000*/ 	.byte	0x04, 0x37
        /*0002*/ 	.short	(.L_519 - .L_518)
.L_518:
        /*0004*/ 	.word	0x00000082


	//----- nvinfo : EIATTR_KPARAM_INFO
	.align		4
.L_519:
        /*0008*/ 	.byte	0x04, 0x17
        /*000a*/ 	.short	(.L_521 - .L_520)
.L_520:
        /*000c*/ 	.word	0x00000000
        /*0010*/ 	.short	0x0002
        /*0012*/ 	.short	0x0008
        /*0014*/ 	.byte	0x00, 0xf0, 0x61, 0x00


	//----- nvinfo : EIATTR_KPARAM_INFO
	.align		4
.L_521:
        /*0018*/ 	.byte	0x04, 0x17
        /*001a*/ 	.short	(.L_523 - .L_522)
.L_522:
        /*001c*/ 	.word	0x00000000
        /*0020*/ 	.short	0x0001
        /*0022*/ 	.short	0x0004
        /*0024*/ 	.byte	0x00, 0xf0, 0x05, 0x00


	//----- nvinfo : EIATTR_KPARAM_INFO
	.align		4
.L_523:
        /*0028*/ 	.byte	0x04, 0x17
        /*002a*/ 	.short	(.L_525 - .L_524)
.L_524:
        /*002c*/ 	.word	0x00000000
        /*0030*/ 	.short	0x0000
        /*0032*/ 	.short	0x0000
        /*0034*/ 	.byte	0x00, 0xf0, 0x11, 0x00


	//----- nvinfo : EIATTR_SPARSE_MMA_MASK
	.align		4
.L_525:
        /*0038*/ 	.byte	0x03, 0x50
        /*003a*/ 	.short	0x0000


	//----- nvinfo : EIATTR_MAXREG_COUNT
	.align		4
        /*003c*/ 	.byte	0x03, 0x1b
        /*003e*/ 	.short	0x00ff


	//----- nvinfo : EIATTR_MERCURY_ISA_VERSION
	.align		4
        /*0040*/ 	.byte	0x03, 0x5f
        /*0042*/ 	.short	0x0101


	//----- nvinfo : EIATTR_VRC_CTA_INIT_COUNT
	.align		4
        /*0044*/ 	.byte	0x02, 0x4a
	.zero		1
	.zero		1


	//----- nvinfo : EIATTR_EXIT_INSTR_OFFSETS
	.align		4
        /*0048*/ 	.byte	0x04, 0x1c
        /*004a*/ 	.short	(.L_527 - .L_526)


	//   ....[0]....
.L_526:
        /*004c*/ 	.word	0x000049e0


	//   ....[1]....
        /*0050*/ 	.word	0x00004a30


	//   ....[2]....
        /*0054*/ 	.word	0x00008830


	//----- nvinfo : EIATTR_MAX_THREADS
	.align		4
.L_527:
        /*0058*/ 	.byte	0x04, 0x05
        /*005a*/ 	.short	(.L_529 - .L_528)
.L_528:
        /*005c*/ 	.word	0x00000080
        /*0060*/ 	.word	0x00000001
        /*0064*/ 	.word	0x00000001


	//----- nvinfo : EIATTR_CRS_STACK_SIZE
	.align		4
.L_529:
        /*0068*/ 	.byte	0x04, 0x1e
        /*006a*/ 	.short	(.L_531 - .L_530)
.L_530:
        /*006c*/ 	.word	0x00000000


	//----- nvinfo : EIATTR_CBANK_PARAM_SIZE
	.align		4
.L_531:
        /*0070*/ 	.byte	0x03, 0x19
        /*0072*/ 	.short	0x0020


	//----- nvinfo : EIATTR_PARAM_CBANK
	.align		4
        /*0074*/ 	.byte	0x04, 0x0a
        /*0076*/ 	.short	(.L_533 - .L_532)
	.align		4
.L_532:
        /*0078*/ 	.word	index@(.nv.constant0._ZN2at6native29vectorized_elementwise_kernelILi4EZZZNS0_54_GLOBAL__N__7dbc7496_16_ComplexKernel_cu_1520ed90_295117polar_kernel_cudaERNS_14TensorIteratorEENKUlvE_clEvENKUlvE_clEvEUlddE_St5arrayIPcLm3EEEEviT0_T1_)
        /*007c*/ 	.short	0x0380
        /*007e*/ 	.short	0x0020


	//----- nvinfo : EIATTR_SW_WAR
	.align		4
.L_533:
        /*0080*/ 	.byte	0x04, 0x36
        /*0082*/ 	.short	(.L_535 - .L_534)
.L_534:
        /*0084*/ 	.word	0x00000008
.L_535:


//--------------------- .nv.info._ZN2at6native29vectorized_elementwise_kernelILi8EZZZNS0_54_GLOBAL__N__7dbc7496_16_ComplexKernel_cu_1520ed90_295117polar_kernel_cudaERNS_14TensorIteratorEENKUlvE_clEvENKUlvE_clEvEUlddE_St5arrayIPcLm3EEEEviT0_T1_ --------------------------
	.section	.nv.info._ZN2at6native29vectorized_elementwise_kernelILi8EZZZNS0_54_GLOBAL__N__7dbc7496_16_ComplexKernel_cu_1520ed90_295117polar_kernel_cudaERNS_14TensorIteratorEENKUlvE_clEvENKUlvE_clEvEUlddE_St5arrayIPcLm3EEEEviT0_T1_,"",@"SHT_CUDA_INFO"
	.sectionflags	@""
	.align	4


	//----- nvinfo : EIATTR_CUDA_API_VERSION
	.align		4
        /*0000*/ 	.byte	0x04, 0x37
        /*0002*/ 	.short	(.L_537 - .L_536)
.L_536:
        /*0004*/ 	.word	0x00000082


	//----- nvinfo : EIATTR_KPARAM_INFO
	.align		4
.L_537:
        /*0008*/ 	.byte	0x04, 0x17
        /*000a*/ 	.short	(.L_539 - .L_538)
.L_538:
        /*000c*/ 	.word	0x00000000
        /*0010*/ 	.short	0x0002
        /*0012*/ 	.short	0x0008
        /*0014*/ 	.byte	0x00, 0xf0, 0x61, 0x00


	//----- nvinfo : EIATTR_KPARAM_INFO
	.align		4
.L_539:
        /*0018*/ 	.byte	0x04, 0x17
        /*001a*/ 	.short	(.L_541 - .L_540)
.L_540:
        /*001c*/ 	.word	0x00000000
        /*0020*/ 	.short	0x0001
        /*0022*/ 	.short	0x0004
        /*0024*/ 	.byte	0x00, 0xf0, 0x05, 0x00


	//----- nvinfo : EIATTR_KPARAM_INFO
	.align		4
.L_541:
        /*0028*/ 	.byte	0x04, 0x17
        /*002a*/ 	.short	(.L_543 - .L_542)
.L_542:
        /*002c*/ 	.word	0x00000000
        /*0030*/ 	.short	0x0000
        /*0032*/ 	.short	0x0000
        /*0034*/ 	.byte	0x00, 0xf0, 0x11, 0x00


	//----- nvinfo : EIATTR_SPARSE_MMA_MASK
	.align		4
.L_543:
        /*0038*/ 	.byte	0x03, 0x50
        /*003a*/ 	.short	0x0000


	//----- nvinfo : EIATTR_MAXREG_COUNT
	.align		4
        /*003c*/ 	.byte	0x03, 0x1b
        /*003e*/ 	.short	0x00ff


	//----- nvinfo : EIATTR_MERCURY_ISA_VERSION
	.align		4
        /*0040*/ 	.byte	0x03, 0x5f
        /*0042*/ 	.short	0x0101


	//----- nvinfo : EIATTR_VRC_CTA_INIT_COUNT
	.align		4
        /*0044*/ 	.byte	0x02, 0x4a
	.zero		1
	.zero		1


	//----- nvinfo : EIATTR_EXIT_INSTR_OFFSETS
	.align		4
        /*0048*/ 	.byte	0x04, 0x1c
        /*004a*/ 	.short	(.L_545 - .L_544)


	//   ....[0]....
.L_544:
        /*004c*/ 	.word	0x000049e0


	//   ....[1]....
        /*0050*/ 	.word	0x00004a30


	//   ....[2]....
        /*0054*/ 	.word	0x00008830


	//----- nvinfo : EIATTR_MAX_THREADS
	.align		4
.L_545:
        /*0058*/ 	.byte	0x04, 0x05
        /*005a*/ 	.short	(.L_547 - .L_546)
.L_546:
        /*005c*/ 	.word	0x00000080
        /*0060*/ 	.word	0x00000001
        /*0064*/ 	.word	0x00000001


	//----- nvinfo : EIATTR_CRS_STACK_SIZE
	.align		4
.L_547:
        /*0068*/ 	.byte	0x04, 0x1e
        /*006a*/ 	.short	(.L_549 - .L_548)
.L_548:
        /*006c*/ 	.word	0x00000000


	//----- nvinfo : EIATTR_CBANK_PARAM_SIZE
	.align		4
.L_549:
        /*0070*/ 	.byte	0x03, 0x19
        /*0072*/ 	.short	0x0020


	//----- nvinfo : EIATTR_PARAM_CBANK
	.align		4
        /*0074*/ 	.byte	0x04, 0x0a
        /*0076*/ 	.short	(.L_551 - .L_550)
	.align		4
.L_550:
        /*0078*/ 	.word	index@(.nv.constant0._ZN2at6native29vectorized_elementwise_kernelILi8EZZZNS0_54_GLOBAL__N__7dbc7496_16_ComplexKernel_cu_1520ed90_295117polar_kernel_cudaERNS_14TensorIteratorEENKUlvE_clEvENKUlvE_clEvEUlddE_St5arrayIPcLm3EEEEviT0_T1_)
        /*007c*/ 	.short	0x0380
        /*007e*/ 	.short	0x0020


	//----- nvinfo : EIATTR_SW_WAR
	.align		4
.L_551:
        /*0080*/ 	.byte	0x04, 0x36
        /*0082*/ 	.short	(.L_553 - .L_552)
.L_552:
        /*0084*/ 	.word	0x00000008
.L_553:


//--------------------- .nv.info._ZN2at6native18elementwise_kernelILi128ELi4EZNS0_15gpu_kernel_implIZZZNS0_54_GLOBAL__N__7dbc7496_16_ComplexKernel_cu_1520ed90_295119complex_kernel_cudaERNS_14TensorIteratorEENKUlvE_clEvENKUlvE1_clEvEUlN3c104HalfES9_E_EEvRNS_18TensorIteratorBaseERKT_EUliE_EEviT1_ --------------------------
	.section	.nv.info._ZN2at6native18elementwise_kernelILi128ELi4EZNS0_15gpu_kernel_implIZZZNS0_54_GLOBAL__N__7dbc7496_16_ComplexKernel_cu_1520ed90_295119complex_kernel_cudaERNS_14TensorIteratorEENKUlvE_clEvENKUlvE1_clEvEUlN3c104HalfES9_E_EEvRNS_18TensorIteratorBaseERKT_EUliE_EEviT1_,"",@"SHT_CUDA_INFO"
	.sectionflags	@""
	.align	4


	//----- nvinfo : EIATTR_CUDA_API_VERSION
	.align		4
        /*0000*/ 	.byte	0x04, 0x37
        /*0002*/ 	.short	(.L_555 - .L_554)
.L_554:
        /*0004*/ 	.word	0x00000082


	//----- nvinfo : EIATTR_KPARAM_INFO
	.align		4
.L_555:
        /*0008*/ 	.byte	0x04, 0x17
        /*000a*/ 	.short	(.L_557 - .L_556)
.L_556:
        /*000c*/ 	.word	0x00000000
        /*0010*/ 	.short	0x0001
        /*0012*/ 	.short	0x0008
        /*0014*/ 	.byte	0x00, 0xf0, 0x21, 0x0a


	//----- nvinfo : EIATTR_KPARAM_INFO
	.align		4
.L_557:
        /*0018*/ 	.byte	0x04, 0x17
        /*001a*/ 	.short	(.L_559 - .L_558)
.L_558:
        /*001c*/ 	.word	0x00000000
        /*0020*/ 	.short	0x0000
        /*0022*/ 	.short	0x0000
        /*0024*/ 	.byte	0x00, 0xf0, 0x11, 0x00


	//----- nvinfo : EIATTR_SPARSE_MMA_MASK
	.align		4
.L_559:
        /*0028*/ 	.byte	0x03, 0x50
        /*002a*/ 	.short	0x0000


	//----- nvinfo : EIATTR_MAXREG_COUNT
	.align		4
        /*002c*/ 	.byte	0x03, 0x1b
        /*002e*/ 	.short	0x0080


	//----- nvinfo : EIATTR_EXTERNS
	.align		4
        /*0030*/ 	.byte	0x04, 0x0f
        /*0032*/ 	.short	(.L_561 - .L_560)


	//   ....[0]....
	.align		4
.L_560:
        /*0034*/ 	.word	index@(__assertfail)


	//----- nvinfo : EIATTR_MERCURY_ISA_VERSION
	.align		4
.L_561:
        /*0038*/ 	.byte	0x03, 0x5f
        /*003a*/ 	.short	0x0101


	//----- nvinfo : EIATTR_VRC_CTA_INIT_COUNT
	.align		4
        /*003c*/ 	.byte	0x02, 0x4a
	.zero		1
	.zero		1


	//----- nvinfo : EIATTR_SYSCALL_OFFSETS
	.align		4
        /*0040*/ 	.byte	0x04, 0x46
        /*0042*/ 	.short	(.L_563 - .L_562)


	//   ....[0]....
.L_562:
        /*0044*/ 	.word	0x00002600


	//   ....[1]....
        /*0048*/ 	.word	0x00003580


	//   ....[2]....
        /*004c*/ 	.word	0x00004480


	//   ....[3]....
        /*0050*/ 	.word	0x00006c20


	//   ....[4]....
        /*0054*/ 	.word	0x00007b90


	//   ....[5]....
        /*0058*/ 	.word	0x000088c0


	//   ....[6]....
        /*005c*/ 	.word	0x0000b170


	//   ....[7]....
        /*0060*/ 	.word	0x0000c0e0


	//   ....[8]....
        /*0064*/ 	.word	0x0000ce10


	//   ....[9]....
        /*0068*/ 	.word	0x0000f6e0


	//   ....[10]....
        /*006c*/ 	.word	0x00010650


	//   ....[11]....
        /*0070*/ 	.word	0x00011350


	//----- nvinfo : EIATTR_EXIT_INSTR_OFFSETS
	.align		4
.L_563:
        /*0074*/ 	.byte	0x04, 0x1c
        /*0076*/ 	.short	(.L_565 - .L_564)


	//   ....[0]....
.L_564:
        /*0078*/ 	.word	0x0000d0f0


	//   ....[1]....
        /*007c*/ 	.word	0x000107d0


	//   ....[2]....
        /*0080*/ 	.word	0x00010810


	//   ....[3]....
        /*0084*/ 	.word	0x000108b0


	//   ....[4]....
        /*0088*/ 	.word	0x000108f0


	//   ....[5]....
        /*008c*/ 	.word	0x00010930


	//   ....[6]....
        /*0090*/ 	.word	0x000109c0


	//   ....[7]....
        /*0094*/ 	.word	0x000109e0


	//   ....[8]....
        /*0098*/ 	.word	0x00010a80


	//   ....[9]....
        /*009c*/ 	.word	0x00010ab0


	//   ....[10]....
        /*00a0*/ 	.word	0x00010b00


	//   ....[11]....
        /*00a4*/ 	.word	0x00010be0


	//   ....[12]....
        /*00a8*/ 	.word	0x00010d50


	//   ....[13]....
        /*00ac*/ 	.word	0x00010ec0


	//   ....[14]....
        /*00b0*/ 	.word	0x00011020


	//   ....[15]....
        /*00b4*/ 	.word	0x00011060


	//   ....[16]....
        /*00b8*/ 	.word	0x000110a0


	//   ....[17]....
        /*00bc*/ 	.word	0x00011170


	//   ....[18]....
        /*00c0*/ 	.word	0x000111f0


	//   ....[19]....
        /*00c4*/ 	.word	0x00011360


	//   ....[20]....
        /*00c8*/ 	.word	0x00011470


	//   ....[21]....
        /*00cc*/ 	.word	0x000115b0


	//   ....[22]....
        /*00d0*/ 	.word	0x000115f0


	//----- nvinfo : EIATTR_MAX_THREADS
	.align		4
.L_565:
        /*00d4*/ 	.byte	0x04, 0x05
        /*00d6*/ 	.short	(.L_567 - .L_566)
.L_566:
        /*00d8*/ 	.word	0x00000080
        /*00dc*/ 	.word	0x00000001
        /*00e0*/ 	.word	0x00000001


	//----- nvinfo : EIATTR_CRS_STACK_SIZE
	.align		4
.L_567:
        /*00e4*/ 	.byte	0x04, 0x1e
        /*00e6*/ 	.short	(.L_569 - .L_568)
.L_568:
        /*00e8*/ 	.word	0x00000000


	//----- nvinfo : EIATTR_CBANK_PARAM_SIZE
	.align		4
.L_569:
        /*00ec*/ 	.byte	0x03, 0x19
        /*00ee*/ 	.short	0x0290


	//----- nvinfo : EIATTR_PARAM_CBANK
	.align		4
        /*00f0*/ 	.byte	0x04, 0x0a
        /*00f2*/ 	.short	(.L_571 - .L_570)
	.align		4
.L_570:
        /*00f4*/ 	.word	index@(.nv.constant0._ZN2at6native18elementwise_kernelILi128ELi4EZNS0_15gpu_kernel_implIZZZNS0_54_GLOBAL__N__7dbc7496_16_ComplexKernel_cu_1520ed90_295119complex_kernel_cudaERNS_14TensorIteratorEENKUlvE_clEvENKUlvE1_clEvEUlN3c104HalfES9_E_EEvRNS_18TensorIteratorBaseERKT_EUliE_EEviT1_)
        /*00f8*/ 	.short	0x0380
        /*00fa*/ 	.short	0x0290


	//----- nvinfo : EIATTR_SW_WAR
	.align		4
.L_571:
        /*00fc*/ 	.byte	0x04, 0x36
        /*00fe*/ 	.short	(.L_573 - .L_572)
.L_572:
        /*0100*/ 	.word	0x00000008
.L_573:


//--------------------- .nv.info._ZN2at6native27unrolled_elementwise_kernelIZZZNS0_54_GLOBAL__N__7dbc7496_16_ComplexKernel_cu_1520ed90_295119complex_kernel_cudaERNS_14TensorIteratorEENKUlvE_clEvENKUlvE1_clEvEUlN3c104HalfES8_E_St5arrayIPcLm3EELi4E23TrivialOffsetCalculatorILi2EjESD_ILi1EjENS0_6memory12LoadWithCastILi2EEENSG_13StoreWithCastILi1EEEEEviT_T0_T2_T3_T4_T5_ --------------------------
	.section	.nv.info._ZN2at6native27unrolled_elementwise_kernelIZZZNS0_54_GLOBAL__N__7dbc7496_16_ComplexKernel_cu_1520ed90_295119complex_kernel_cudaERNS_14TensorIteratorEENKUlvE_clEvENKUlvE1_clEvEUlN3c104HalfES8_E_St5arrayIPcLm3EELi4E23TrivialOffsetCalculatorILi2EjESD_ILi1EjENS0_6memory12LoadWithCastILi2EEENSG_13StoreWithCastILi1EEEEEviT_T0_T2_T3_T4_T5_,"",@"SHT_CUDA_INFO"
	.sectionflags	@""
	.align	4


	//----- nvinfo : EIATTR_CUDA_API_VERSION
	.align		4
        /*0000*/ 	.byte	0x04, 0x37
        /*0002*/ 	.short	(.L_575 - .L_574)
.L_574:
        /*0004*/ 	.word	0x00000082


	//----- nvinfo : EIATTR_KPARAM_INFO
	.align		4
.L_575:
        /*0008*/ 	.byte	0x04, 0x17
        /*000a*/ 	.short	(.L_577 - .L_576)
.L_576:
        /*000c*/ 	.word	0x00000000
        /*0010*/ 	.short	0x0006
        /*0012*/ 	.short	0x0030
        /*0014*/ 	.byte	0x00, 0xf0, 0x21, 0x00


	//----- nvinfo : EIATTR_KPARAM_INFO
	.align		4
.L_577:
        /*0018*/ 	.byte	0x04, 0x17
        /*001a*/ 	.short	(.L_579 - .L_578)
.L_578:
        /*001c*/ 	.word	0x00000000
        /*0020*/ 	.short	0x0005
        /*0022*/ 	.short	0x0024
        /*0024*/ 	.byte	0x00, 0xf0, 0x31, 0x00


	//----- nvinfo : EIATTR_KPARAM_INFO
	.align		4
.L_579:
        /*0028*/ 	.byte	0x04, 0x17
        /*002a*/ 	.short	(.L_581 - .L_580)
.L_580:
        /*002c*/ 	.word	0x00000000
        /*0030*/ 	.short	0x0004
        /*0032*/ 	.short	0x0021
        /*0034*/ 	.byte	0x00, 0xf0, 0x05, 0x00


	//----- nvinfo : EIATTR_KPARAM_INFO
	.align		4
.L_581:
        /*0038*/ 	.byte	0x04, 0x17
        /*003a*/ 	.short	(.L_583 - .L_582)
.L_582:
        /*003c*/ 	.word	0x00000000
        /*0040*/ 	.short	0x0003
        /*0042*/ 	.short	0x0020
        /*0044*/ 	.byte	0x00, 0xf0, 0x05, 0x00


	//----- nvinfo : EIATTR_KPARAM_INFO
	.align		4
.L_583:
        /*0048*/ 	.byte	0x04, 0x17
        /*004a*/ 	.short	(.L_585 - .L_584)
.L_584:
        /*004c*/ 	.word	0x00000000
        /*0050*/ 	.short	0x0002
        /*0052*/ 	.short	0x0008
        /*0054*/ 	.byte	0x00, 0xf0, 0x61, 0x00


	//----- nvinfo : EIATTR_KPARAM_INFO
	.align		4
.L_585:
        /*0058*/ 	.byte	0x04, 0x17
        /*005a*/ 	.short	(.L_587 - .L_586)
.L_586:
        /*005c*/ 	.word	0x00000000
        /*0060*/ 	.short	0x0001
        /*0062*/ 	.short	0x0004
        /*0064*/ 	.byte	0x00, 0xf0, 0x05, 0x00


	//----- nvinfo : EIATTR_KPARAM_INFO
	.align		4
.L_587:
        /*0068*/ 	.byte	0x04, 0x17
        /*006a*/ 	.short	(.L_589 - .L_588)
.L_588:
        /*006c*/ 	.word	0x00000000
        /*0070*/ 	.short	0x0000
        /*0072*/ 	.short	0x0000
        /*0074*/ 	.byte	0x00, 0xf0, 0x11, 0x00


	//----- nvinfo : EIATTR_SPARSE_MMA_MASK
	.align		4
.L_589:
        /*0078*/ 	.byte	0x03, 0x50
        /*007a*/ 	.short	0x0000


	//----- nvinfo : EIATTR_MAXREG_COUNT
	.align		4
        /*007c*/ 	.byte	0x03, 0x1b
        /*007e*/ 	.short	0x00ff


	//----- nvinfo : EIATTR_EXTERNS
	.align		4
        /*0080*/ 	.byte	0x04, 0x0f
        /*0082*/ 	.short	(.L_591 - .L_590)


	//   ....[0]....
	.align		4
.L_590:
        /*0084*/ 	.word	index@(__assertfail)


	//----- nvinfo : EIATTR_MERCURY_ISA_VERSION
	.align		4
.L_591:
        /*0088*/ 	.byte	0x03, 0x5f
        /*008a*/ 	.short	0x0101


	//----- nvinfo : EIATTR_VRC_CTA_INIT_COUNT
	.align		4
        /*008c*/ 	.byte	0x02, 0x4a
	.zero		1
	.zero		1


	//----- nvinfo : EIATTR_SYSCALL_OFFSETS
	.align		4
        /*0090*/ 	.byte	0x04, 0x46
        /*0092*/ 	.short	(.L_593 - .L_592)


	//   ....[0]....
.L_592:
        /*0094*/ 	.word	0x00000fd0


	//   ....[1]....
        /*0098*/ 	.word	0x00002050


	//   ....[2]....
        /*009c*/ 	.word	0x00003210


	//   ....[3]....
        /*00a0*/ 	.word	0x00004290


	//   ....[4]....
        /*00a4*/ 	.word	0x00005390


	//   ....[5]....
        /*00a8*/ 	.word	0x00006420


	//   ....[6]....
        /*00ac*/ 	.word	0x00007520


	//   ....[7]....
        /*00b0*/ 	.word	0x000085b0


	//   ....[8]....
        /*00b4*/ 	.word	0x000094d0


	//   ....[9]....
        /*00b8*/ 	.word	0x0000a360


	//   ....[10]....
        /*00bc*/ 	.word	0x0000b320


	//   ....[11]....
        /*00c0*/ 	.word	0x0000c2c0


	//----- nvinfo : EIATTR_EXIT_INSTR_OFFSETS
	.align		4
.L_593:
        /*00c4*/ 	.byte	0x04, 0x1c
        /*00c6*/ 	.short	(.L_595 - .L_594)


	//   ....[0]....
.L_594:
        /*00c8*/ 	.word	0x0000b5f0


	//   ....[1]....
        /*00cc*/ 	.word	0x0000b740


	//   ....[2]....
        /*00d0*/ 	.word	0x0000b780


	//   ....[3]....
        /*00d4*/ 	.word	0x0000b820


	//   ....[4]....
        /*00d8*/ 	.word	0x0000b860


	//   ....[5]....
        /*00dc*/ 	.word	0x0000b8a0


	//   ....[6]....
        /*00e0*/ 	.word	0x0000b930


	//   ....[7]....
        /*00e4*/ 	.word	0x0000b950


	//   ....[8]....
        /*00e8*/ 	.word	0x0000b9f0


	//   ....[9]....
        /*00ec*/ 	.word	0x0000ba20


	//   ....[10]....
        /*00f0*/ 	.word	0x0000ba70


	//   ....[11]....
        /*00f4*/ 	.word	0x0000bb50


	//   ....[12]....
        /*00f8*/ 	.word	0x0000bcc0


	//   ....[13]....
        /*00fc*/ 	.word	0x0000be30


	//   ....[14]....
        /*0100*/ 	.word	0x0000bf90


	//   ....[15]....
        /*0104*/ 	.word	0x0000bfd0


	//   ....[16]....
        /*0108*/ 	.word	0x0000c010


	//   ....[17]....
        /*010c*/ 	.word	0x0000c0e0


	//   ....[18]....
        /*0110*/ 	.word	0x0000c160


	//   ....[19]....
        /*0114*/ 	.word	0x0000c2d0


	//   ....[20]....
        /*0118*/ 	.word	0x0000c3e0


	//   ....[21]....
        /*011c*/ 	.word	0x0000c520


	//   ....[22]....
        /*0120*/ 	.word	0x0000c560


	//----- nvinfo : EIATTR_MAX_THREADS
	.align		4
.L_595:
        /*0124*/ 	.byte	0x04, 0x05
        /*0126*/ 	.short	(.L_597 - .L_596)
.L_596:
        /*0128*/ 	.word	0x00000080
        /*012c*/ 	.word	0x00000001
        /*0130*/ 	.word	0x00000001


	//----- nvinfo : EIATTR_CRS_STACK_SIZE
	.align		4
.L_597:
        /*0134*/ 	.byte	0x04, 0x1e
        /*0136*/ 	.short	(.L_599 - .L_598)
.L_598:
        /*0138*/ 	.word	0x00000000


	//----- nvinfo : EIATTR_CBANK_PARAM_SIZE
	.align		4
.L_599:
        /*013c*/ 	.byte	0x03, 0x19
        /*013e*/ 	.short	0x0038


	//----- nvinfo : EIATTR_PARAM_CBANK
	.align		4
        /*0140*/ 	.byte	0x04, 0x0a
        /*0142*/ 	.short	(.L_601 - .L_600)
	.align		4
.L_600:
        /*0144*/ 	.word	index@(.nv.constant0._ZN2at6native27unrolled_elementwise_kernelIZZZNS0_54_GLOBAL__N__7dbc7496_16_ComplexKernel_cu_1520ed90_295119complex_kernel_cudaERNS_14TensorIteratorEENKUlvE_clEvENKUlvE1_clEvEUlN3c104HalfES8_E_St5arrayIPcLm3EELi4E23TrivialOffsetCalculatorILi2EjESD_ILi1EjENS0_6memory12LoadWithCastILi2EEENSG_13StoreWithCastILi1EEEEEviT_T0_T2_T3_T4_T5_)
        /*0148*/ 	.short	0x0380
        /*014a*/ 	.short	0x0038


	//----- nvinfo : EIATTR_SW_WAR
	.align		4
.L_601:
        /*014c*/ 	.byte	0x04, 0x36
        /*014e*/ 	.short	(.L_603 - .L_602)
.L_602:
        /*0150*/ 	.word	0x00000008
.L_603:


//--------------------- .nv.info._ZN2at6native18elementwise_kernelILi128ELi2EZNS0_22gpu_kernel_impl_nocastIZZZNS0_54_GLOBAL__N__7dbc7496_16_ComplexKernel_cu_1520ed90_295119complex_kernel_cudaERNS_14TensorIteratorEENKUlvE_clEvENKUlvE1_clEvEUlN3c104HalfES9_E_EEvRNS_18TensorIteratorBaseERKT_EUliE_EEviT1_ --------------------------
	.section	.nv.info._ZN2at6native18elementwise_kernelILi128ELi2EZNS0_22gpu_kernel_impl_nocastIZZZNS0_54_GLOBAL__N__7dbc7496_16_ComplexKernel_cu_1520ed90_295119complex_kernel_cudaERNS_14TensorIteratorEENKUlvE_clEvENKUlvE1_clEvEUlN3c104HalfES9_E_EEvRNS_18TensorIteratorBaseERKT_EUliE_EEviT1_,"",@"SHT_CUDA_INFO"
	.sectionflags	@""
	.align	4


	//----- nvinfo : EIATTR_CUDA_API_VERSION
	.align		4
        /*0000*/ 	.byte	0x04, 0x37
        /*0002*/ 	.short	(.L_605 - .L_604)
.L_604:
        /*0004*/ 	.word	0x00000082


	//----- nvinfo : EIATTR_KPARAM_INFO
	.align		4
.L_605:
        /*0008*/ 	.byte	0x04, 0x17
        /*000a*/ 	.short	(.L_607 - .L_606)
.L_606:
        /*000c*/ 	.word	0x00000000
        /*0010*/ 	.short	0x0001
        /*0012*/ 	.short	0x0008
        /*0014*/ 	.byte	0x00, 0xf0, 0x21, 0x0a


	//----- nvinfo : EIATTR_KPARAM_INFO
	.align		4
.L_607:
        /*0018*/ 	.byte	0x04, 0x17
        /*001a*/ 	.short	(.L_609 - .L_608)
.L_608:
        /*001c*/ 	.word	0x00000000
        /*0020*/ 	.short	0x0000
        /*0022*/ 	.short	0x0000
        /*0024*/ 	.byte	0x00, 0xf0, 0x11, 0x00


	//----- nvinfo : EIATTR_SPARSE_MMA_MASK
	.align		4
.L_609:
        /*0028*/ 	.byte	0x03, 0x50
        /*002a*/ 	.short	0x0000


	//----- nvinfo : EIATTR_MAXREG_COUNT
	.align		4
        /*002c*/ 	.byte	0x03, 0x1b
        /*002e*/ 	.short	0x0080


	//----- nvinfo : EIATTR_MERCURY_ISA_VERSION
	.align		4
        /*0030*/ 	.byte	0x03, 0x5f
        /*0032*/ 	.short	0x0101


	//----- nvinfo : EIATTR_VRC_CTA_INIT_COUNT
	.align		4
        /*0034*/ 	.byte	0x02, 0x4a
	.zero		1
	.zero		1


	//----- nvinfo : EIATTR_EXIT_INSTR_OFFSETS
	.align		4
        /*0038*/ 	.byte	0x04, 0x1c
        /*003a*/ 	.short	(.L_611 - .L_610)


	//   ....[0]....
.L_610:
        /*003c*/ 	.word	0x00000170


	//   ....[1]....
        /*0040*/ 	.word	0x000001f0


	//   ....[2]....
        /*0044*/ 	.word	0x00001920


	//   ....[3]....
        /*0048*/ 	.word	0x00002fb0


	//----- nvinfo : EIATTR_MAX_THREADS
	.align		4
.L_611:
        /*004c*/ 	.byte	0x04, 0x05
        /*004e*/ 	.short	(.L_613 - .L_612)
.L_612:
        /*0050*/ 	.word	0x00000080
        /*0054*/ 	.word	0x00000001
        /*0058*/ 	.word	0x00000001


	//----- nvinfo : EIATTR_CRS_STACK_SIZE
	.align		4
.L_613:
        /*005c*/ 	.byte	0x04, 0x1e
        /*005e*/ 	.short	(.L_615 - .L_614)
.L_614:
        /*0060*/ 	.word	0x00000000


	//----- nvinfo : EIATTR_CBANK_PARAM_SIZE
	.align		4
.L_615:
        /*0064*/ 	.byte	0x03, 0x19
        /*0066*/ 	.short	0x0290


	//----- nvinfo : EIATTR_PARAM_CBANK
	.align		4
        /*0068*/ 	.byte	0x04, 0x0a
        /*006a*/ 	.short	(.L_617 - .L_616)
	.align		4
.L_616:
        /*006c*/ 	.word	index@(.nv.constant0._ZN2at6native18elementwise_kernelILi128ELi2EZNS0_22gpu_kernel_impl_nocastIZZZNS0_54_GLOBAL__N__7dbc7496_16_ComplexKernel_cu_1520ed90_295119complex_kernel_cudaERNS_14TensorIteratorEENKUlvE_clEvENKUlvE1_clEvEUlN3c104HalfES9_E_EEvRNS_18TensorIteratorBaseERKT_EUliE_EEviT1_)
        /*0070*/ 	.short	0x0380
        /*0072*/ 	.short	0x0290


	//----- nvinfo : EIATTR_SW_WAR
	.align		4
.L_617:
        /*0074*/ 	.byte	0x04, 0x36
        /*0076*/ 	.short	(.L_619 - .L_618)
.L_618:
        /*0078*/ 	.word	0x00000008
.L_619:


//--------------------- .nv.info._ZN2at6native27unrolled_elementwise_kernelIZZZNS0_54_GLOBAL__N__7dbc7496_16_ComplexKernel_cu_1520ed90_295119complex_kernel_cudaERNS_14TensorIteratorEENKUlvE_clEvENKUlvE1_clEvEUlN3c104HalfES8_E_St5arrayIPcLm3EELi4E23TrivialOffsetCalculatorILi2EjESD_ILi1EjENS0_6memory15LoadWithoutCastENSG_16StoreWithoutCastEEEviT_T0_T2_T3_T4_T5_ --------------------------
	.section	.nv.info._ZN2at6native27unrolled_elementwise_kernelIZZZNS0_54_GLOBAL__N__7dbc7496_16_ComplexKernel_cu_1520ed90_295119complex_kernel_cudaERNS_14TensorIteratorEENKUlvE_clEvENKUlvE1_clEvEUlN3c104HalfES8_E_St5arrayIPcLm3EELi4E23TrivialOffsetCalculatorILi2EjESD_ILi1EjENS0_6memory15LoadWithoutCastENSG_16StoreWithoutCastEEEviT_T0_T2_T3_T4_T5_,"",@"SHT_CUDA_INFO"
	.sectionflags	@""
	.align	4


	//----- nvinfo : EIATTR_CUDA_API_VERSION
	.align		4
        /*0000*/ 	.byte	0x04, 0x37
        /*0002*/ 	.short	(.L_621 - .L_620)
.L_620:
        /*0004*/ 	.word	0x00000082


	//----- nvinfo : EIATTR_KPARAM_INFO
	.align		4
.L_621:
        /*0008*/ 	.byte	0x04, 0x17
        /*000a*/ 	.short	(.L_623 - .L_622)
.L_622:
        /*000c*/ 	.word	0x00000000
        /*0010*/ 	.short	0x0006
        /*0012*/ 	.short	0x0023
        /*0014*/ 	.byte	0x00, 0xf0, 0x05, 0x00


	//----- nvinfo : EIATTR_KPARAM_INFO
	.align		4
.L_623:
        /*0018*/ 	.byte	0x04, 0x17
        /*001a*/ 	.short	(.L_625 - .L_624)
.L_624:
        /*001c*/ 	.word	0x00000000
        /*0020*/ 	.short	0x0005
        /*0022*/ 	.short	0x0022
        /*0024*/ 	.byte	0x00, 0xf0, 0x05, 0x00


	//----- nvinfo : EIATTR_KPARAM_INFO
	.align		4
.L_625:
        /*0028*/ 	.byte	0x04, 0x17
        /*002a*/ 	.short	(.L_627 - .L_626)
.L_626:
        /*002c*/ 	.word	0x00000000
        /*0030*/ 	.short	0x0004
        /*0032*/ 	.short	0x0021
        /*0034*/ 	.byte	0x00, 0xf0, 0x05, 0x00


	//----- nvinfo : EIATTR_KPARAM_INFO
	.align		4
.L_627:
        /*0038*/ 	.byte	0x04, 0x17
        /*003a*/ 	.short	(.L_629 - .L_628)
.L_628:
        /*003c*/ 	.word	0x00000000
        /*0040*/ 	.short	0x0003
        /*0042*/ 	.short	0x0020
        /*0044*/ 	.byte	0x00, 0xf0, 0x05, 0x00


	//----- nvinfo : EIATTR_KPARAM_INFO
	.align		4
.L_629:
        /*0048*/ 	.byte	0x04, 0x17
        /*004a*/ 	.short	(.L_631 - .L_630)
.L_630:
        /*004c*/ 	.word	0x00000000
        /*0050*/ 	.short	0x0002
        /*0052*/ 	.short	0x0008
        /*0054*/ 	.byte	0x00, 0xf0, 0x61, 0x00


	//----- nvinfo : EIATTR_KPARAM_INFO
	.align		4
.L_631:
        /*0058*/ 	.byte	0x04, 0x17
        /*005a*/ 	.short	(.L_633 - .L_632)
.L_632:
        /*005c*/ 	.word	0x00000000
        /*0060*/ 	.short	0x0001
        /*0062*/ 	.short	0x0004
        /*0064*/ 	.byte	0x00, 0xf0, 0x05, 0x00


	//----- nvinfo : EIATTR_KPARAM_INFO
	.align		4
.L_633:
        /*0068*/ 	.byte	0x04, 0x17
        /*006a*/ 	.short	(.L_635 - .L_634)
.L_634:
        /*006c*/ 	.word	0x00000000
        /*0070*/ 	.short	0x0000
        /*0072*/ 	.short	0x0000
        /*0074*/ 	.byte	0x00, 0xf0, 0x11, 0x00


	//----- nvinfo : EIATTR_SPARSE_MMA_MASK
	.align		4
.L_635:
        /*0078*/ 	.byte	0x03, 0x50
        /*007a*/ 	.short	0x0000


	//----- nvinfo : EIATTR_MAXREG_COUNT
	.align		4
        /*007c*/ 	.byte	0x03, 0x1b
        /*007e*/ 	.short	0x00ff


	//----- nvinfo : EIATTR_MERCURY_ISA_VERSION
	.align		4
        /*0080*/ 	.byte	0x03, 0x5f
        /*0082*/ 	.short	0x0101


	//----- nvinfo : EIATTR_VRC_CTA_INIT_COUNT
	.align		4
        /*0084*/ 	.byte	0x02, 0x4a
	.zero		1
	.zero		1


	//----- nvinfo : EIATTR_EXIT_INSTR_OFFSETS
	.align		4
        /*0088*/ 	.byte	0x04, 0x1c
        /*008a*/ 	.short	(.L_637 - .L_636)


	//   ....[0]....
.L_636:
        /*008c*/ 	.word	0x000004e0


	//   ....[1]....
        /*0090*/ 	.word	0x00000540


	//----- nvinfo : EIATTR_MAX_THREADS
	.align		4
.L_637:
        /*0094*/ 	.byte	0x04, 0x05
        /*0096*/ 	.short	(.L_639 - .L_638)
.L_638:
        /*0098*/ 	.word	0x00000080
        /*009c*/ 	.word	0x00000001
        /*00a0*/ 	.word	0x00000001


	//----- nvinfo : EIATTR_CRS_STACK_SIZE
	.align		4
.L_639:
        /*00a4*/ 	.byte	0x04, 0x1e
        /*00a6*/ 	.short	(.L_641 - .L_640)
.L_640:
        /*00a8*/ 	.word	0x00000000


	//----- nvinfo : EIATTR_CBANK_PARAM_SIZE
	.align		4
.L_641:
        /*00ac*/ 	.byte	0x03, 0x19
        /*00ae*/ 	.short	0x0024


	//----- nvinfo : EIATTR_PARAM_CBANK
	.align		4
        /*00b0*/ 	.byte	0x04, 0x0a
        /*00b2*/ 	.short	(.L_643 - .L_642)
	.align		4
.L_642:
        /*00b4*/ 	.word	index@(.nv.constant0._ZN2at6native27unrolled_elementwise_kernelIZZZNS0_54_GLOBAL__N__7dbc7496_16_ComplexKernel_cu_1520ed90_295119complex_kernel_cudaERNS_14TensorIteratorEENKUlvE_clEvENKUlvE1_clEvEUlN3c104HalfES8_E_St5arrayIPcLm3EELi4E23TrivialOffsetCalculatorILi2EjESD_ILi1EjENS0_6memory15LoadWithoutCastENSG_16StoreWithoutCastEEEviT_T0_T2_T3_T4_T5_)
        /*00b8*/ 	.short	0x0380
        /*00ba*/ 	.short	0x0024


	//----- nvinfo : EIATTR_SW_WAR
	.align		4
.L_643:
        /*00bc*/ 	.byte	0x04, 0x36
        /*00be*/ 	.short	(.L_645 - .L_644)
.L_644:
        /*00c0*/ 	.word	0x00000008
.L_645:


//--------------------- .nv.info._ZN2at6native29vectorized_elementwise_kernelILi2EZZZNS0_54_GLOBAL__N__7dbc7496_16_ComplexKernel_cu_1520ed90_295119complex_kernel_cudaERNS_14TensorIteratorEENKUlvE_clEvENKUlvE1_clEvEUlN3c104HalfES8_E_St5arrayIPcLm3EEEEviT0_T1_ --------------------------
	.section	.nv.info._ZN2at6native29vectorized_elementwise_kernelILi2EZZZNS0_54_GLOBAL__N__7dbc7496_16_ComplexKernel_cu_1520ed90_295119complex_kernel_cudaERNS_14TensorIteratorEENKUlvE_clEvENKUlvE1_clEvEUlN3c104HalfES8_E_St5arrayIPcLm3EEEEviT0_T1_,"",@"SHT_CUDA_INFO"
	.sectionflags	@""
	.align	4


	//----- nvinfo : EIATTR_CUDA_API_VERSION
	.align		4
        /*0000*/ 	.byte	0x04, 0x37
        /*0002*/ 	.short	(.L_647 - .L_646)
.L_646:
        /*0004*/ 	.word	0x00000082


	//----- nvinfo : EIATTR_KPARAM_INFO
	.align		4
.L_647:
        /*0008*/ 	.byte	0x04, 0x17
        /*000a*/ 	.short	(.L_649 - .L_648)
.L_648:
        /*000c*/ 	.word	0x00000000
        /*0010*/ 	.short	0x0002
        /*0012*/ 	.short	0x0008
        /*0014*/ 	.byte	0x00, 0xf0, 0x61, 0x00


	//----- nvinfo : EIATTR_KPARAM_INFO
	.align		4
.L_649:
        /*0018*/ 	.byte	0x04, 0x17
        /*001a*/ 	.short	(.L_651 - .L_650)
.L_650:
        /*001c*/ 	.word	0x00000000
        /*0020*/ 	.short	0x0001
        /*0022*/ 	.short	0x0004
        /*0024*/ 	.byte	0x00, 0xf0, 0x05, 0x00


	//----- nvinfo : EIATTR_KPARAM_INFO
	.align		4
.L_651:
        /*0028*/ 	.byte	0x04, 0x17
        /*002a*/ 	.short	(.L_653 - .L_652)
.L_652:
        /*002c*/ 	.word	0x00000000
        /*0030*/ 	.short	0x0000
        /*0032*/ 	.short	0x0000
        /*0034*/ 	.byte	0x00, 0xf0, 0x11, 0x00


	//----- nvinfo : EIATTR_SPARSE_MMA_MASK
	.align		4
.L_653:
        /*0038*/ 	.byte	0x03, 0x50
        /*003a*/ 	.short	0x0000


	//----- nvinfo : EIATTR_MAXREG_COUNT
	.align		4
        /*003c*/ 	.byte	0x03, 0x1b
        /*003e*/ 	.short	0x00ff


	//----- nvinfo : EIATTR_MERCURY_ISA_VERSION
	.align		4
        /*0040*/ 	.byte	0x03, 0x5f
        /*0042*/ 	.short	0x0101


	//----- nvinfo : EIATTR_VRC_CTA_INIT_COUNT
	.align		4
        /*0044*/ 	.byte	0x02, 0x4a
	.zero		1
	.zero		1


	//----- nvinfo : EIATTR_EXIT_INSTR_OFFSETS
	.align		4
        /*0048*/ 	.byte	0x04, 0x1c
        /*004a*/ 	.short	(.L_655 - .L_654)


	//   ....[0]....
.L_654:
        /*004c*/ 	.word	0x000009d0


	//   ....[1]....
        /*0050*/ 	.word	0x00000a30


	//   ....[2]....
        /*0054*/ 	.word	0x00000c20


	//----- nvinfo : EIATTR_MAX_THREADS
	.align		4
.L_655:
        /*0058*/ 	.byte	0x04, 0x05
        /*005a*/ 	.short	(.L_657 - .L_656)
.L_656:
        /*005c*/ 	.word	0x00000080
        /*0060*/ 	.word	0x00000001
        /*0064*/ 	.word	0x00000001


	//----- nvinfo : EIATTR_CRS_STACK_SIZE
	.align		4
.L_657:
        /*0068*/ 	.byte	0x04, 0x1e
        /*006a*/ 	.short	(.L_659 - .L_658)
.L_658:
        /*006c*/ 	.word	0x00000000


	//----- nvinfo : EIATTR_CBANK_PARAM_SIZE
	.align		4
.L_659:
        /*0070*/ 	.byte	0x03, 0x19
        /*0072*/ 	.short	0x0020


	//----- nvinfo : EIATTR_PARAM_CBANK
	.align		4
        /*0074*/ 	.byte	0x04, 0x0a
        /*0076*/ 	.short	(.L_661 - .L_660)
	.align		4
.L_660:
        /*0078*/ 	.word	index@(.nv.constant0._ZN2at6native29vectorized_elementwise_kernelILi2EZZZNS0_54_GLOBAL__N__7dbc7496_16_ComplexKernel_cu_1520ed90_295119complex_kernel_cudaERNS_14TensorIteratorEENKUlvE_clEvENKUlvE1_clEvEUlN3c104HalfES8_E_St5arrayIPcLm3EEEEviT0_T1_)
        /*007c*/ 	.short	0x0380
        /*007e*/ 	.short	0x0020


	//----- nvinfo : EIATTR_SW_WAR
	.align		4
.L_661:
        /*0080*/ 	.byte	0x04, 0x36
        /*0082*/ 	.short	(.L_663 - .L_662)
.L_662:
        /*0084*/ 	.word	0x00000008
.L_663:


//--------------------- .nv.info._ZN2at6native29vectorized_elementwise_kernelILi4EZZZNS0_54_GLOBAL__N__7dbc7496_16_ComplexKernel_cu_1520ed90_295119complex_kernel_cudaERNS_14TensorIteratorEENKUlvE_clEvENKUlvE1_clEvEUlN3c104HalfES8_E_St5arrayIPcLm3EEEEviT0_T1_ --------------------------
	.section	.nv.info._ZN2at6native29vectorized_elementwise_kernelILi4EZZZNS0_54_GLOBAL__N__7dbc7496_16_ComplexKernel_cu_1520ed90_295119complex_kernel_cudaERNS_14TensorIteratorEENKUlvE_clEvENKUlvE1_clEvEUlN3c104HalfES8_E_St5arrayIPcLm3EEEEviT0_T1_,"",@"SHT_CUDA_INFO"
	.sectionflags	@""
	.align	4


	//----- nvinfo : EIATTR_CUDA_API_VERSION
	.align		4
        /*0000*/ 	.byte	0x04, 0x37
        /*0002*/ 	.short	(.L_665 - .L_664)
.L_664:
        /*0004*/ 	.word	0x00000082


	//----- nvinfo : EIATTR_KPARAM_INFO
	.align		4
.L_665:
        /*0008*/ 	.byte	0x04, 0x17
        /*000a*/ 	.short	(.L_667 - .L_666)
.L_666:
        /*000c*/ 	.word	0x00000000
        /*0010*/ 	.short	0x0002
        /*0012*/ 	.short	0x0008
        /*0014*/ 	.byte	0x00, 0xf0, 0x61, 0x00


	//----- nvinfo : EIATTR_KPARAM_INFO
	.align		4
.L_667:
        /*0018*/ 	.byte	0x04, 0x17
        /*001a*/ 	.short	(.L_669 - .L_668)
.L_668:
        /*001c*/ 	.word	0x00000000
        /*0020*/ 	.short	0x0001
        /*0022*/ 	.short	0x0004
        /*0024*/ 	.byte	0x00, 0xf0, 0x05, 0x00


	//----- nvinfo : EIATTR_KPARAM_INFO
	.align		4
.L_669:
        /*0028*/ 	.byte	0x04, 0x17
        /*002a*/ 	.short	(.L_671 - .L_670)
.L_670:
        /*002c*/ 	.word	0x00000000
        /*0030*/ 	.short	0x0000
        /*0032*/ 	.short	0x0000
        /*0034*/ 	.byte	0x00, 0xf0, 0x11, 0x00


	//----- nvinfo : EIATTR_SPARSE_MMA_MASK
	.align		4
.L_671:
        /*0038*/ 	.byte	0x03, 0x50
        /*003a*/ 	.short	0x0000


	//----- nvinfo : EIATTR_MAXREG_COUNT
	.align		4
        /*003c*/ 	.byte	0x03, 0x1b
        /*003e*/ 	.short	0x00ff


	//----- nvinfo : EIATTR_MERCURY_ISA_VERSION
	.align		4
        /*0040*/ 	.byte	0x03, 0x5f
        /*0042*/ 	.short	0x0101


	//----- nvinfo : EIATTR_VRC_CTA_INIT_COUNT
	.align		4
        /*0044*/ 	.byte	0x02, 0x4a
	.zero		1
	.zero		1


	//----- nvinfo : EIATTR_EXIT_INSTR_OFFSETS
	.align		4
        /*0048*/ 	.byte	0x04, 0x1c
        /*004a*/ 	.short	(.L_673 - .L_672)


	//   ....[0]....
.L_672:
        /*004c*/ 	.word	0x000009d0


	//   ....[1]....
        /*0050*/ 	.word	0x00000a30


	//   ....[2]....
        /*0054*/ 	.word	0x00000bc0


	//----- nvinfo : EIATTR_MAX_THREADS
	.align		4
.L_673:
        /*0058*/ 	.byte	0x04, 0x05
        /*005a*/ 	.short	(.L_675 - .L_674)
.L_674:
        /*005c*/ 	.word	0x00000080
        /*0060*/ 	.word	0x00000001
        /*0064*/ 	.word	0x00000001


	//----- nvinfo : EIATTR_CRS_STACK_SIZE
	.align		4
.L_675:
        /*0068*/ 	.byte	0x04, 0x1e
        /*006a*/ 	.short	(.L_677 - .L_676)
.L_676:
        /*006c*/ 	.word	0x00000000


	//----- nvinfo : EIATTR_CBANK_PARAM_SIZE
	.align		4
.L_677:
        /*0070*/ 	.byte	0x03, 0x19
        /*0072*/ 	.short	0x0020


	//----- nvinfo : EIATTR_PARAM_CBANK
	.align		4
        /*0074*/ 	.byte	0x04, 0x0a
        /*0076*/ 	.short	(.L_679 - .L_678)
	.align		4
.L_678:
        /*0078*/ 	.word	index@(.nv.constant0._ZN2at6native29vectorized_elementwise_kernelILi4EZZZNS0_54_GLOBAL__N__7dbc7496_16_ComplexKernel_cu_1520ed90_295119complex_kernel_cudaERNS_14TensorIteratorEENKUlvE_clEvENKUlvE1_clEvEUlN3c104HalfES8_E_St5arrayIPcLm3EEEEviT0_T1_)
        /*007c*/ 	.short	0x0380
        /*007e*/ 	.short	0x0020


	//----- nvinfo : EIATTR_SW_WAR
	.align		4
.L_679:
        /*0080*/ 	.byte	0x04, 0x36
        /*0082*/ 	.short	(.L_681 - .L_680)
.L_680:
        /*0084*/ 	.word	0x00000008
.L_681:


//--------------------- .nv.info._ZN2at6native29vectorized_elementwise_kernelILi8EZZZNS0_54_GLOBAL__N__7dbc7496_16_ComplexKernel_cu_1520ed90_295119complex_kernel_cudaERNS_14TensorIteratorEENKUlvE_clEvENKUlvE1_clEvEUlN3c104HalfES8_E_St5arrayIPcLm3EEEEviT0_T1_ --------------------------
	.section	.nv.info._ZN2at6native29vectorized_elementwise_kernelILi8EZZZNS0_54_GLOBAL__N__7dbc7496_16_ComplexKernel_cu_1520ed90_295119complex_kernel_cudaERNS_14TensorIteratorEENKUlvE_clEvENKUlvE1_clEvEUlN3c104HalfES8_E_St5arrayIPcLm3EEEEviT0_T1_,"",@"SHT_CUDA_INFO"
	.sectionflags	@""
	.align	4


	//----- nvinfo : EIATTR_CUDA_API_VERSION
	.align		4
        /*0000*/ 	.byte	0x04, 0x37
        /*0002*/ 	.short	(.L_683 - .L_682)
.L_682:
        /*0004*/ 	.word	0x00000082


	//----- nvinfo : EIATTR_KPARAM_INFO
	.align		4
.L_683:
        /*0008*/ 	.byte	0x04, 0x17
        /*000a*/ 	.short	(.L_685 - .L_684)
.L_684:
        /*000c*/ 	.word	0x00000000
        /*0010*/ 	.short	0x0002
        /*0012*/ 	.short	0x0008
        /*0014*/ 	.byte	0x00, 0xf0, 0x61, 0x00


	//----- nvinfo : EIATTR_KPARAM_INFO
	.align		4
.L_685:
        /*0018*/ 	.byte	0x04, 0x17
        /*001a*/ 	.short	(.L_687 - .L_686)
.L_686:
        /*001c*/ 	.word	0x00000000
        /*0020*/ 	.short	0x0001
        /*0022*/ 	.short	0x0004
        /*0024*/ 	.byte	0x00, 0xf0, 0x05, 0x00


	//----- nvinfo : EIATTR_KPARAM_INFO
	.align		4
.L_687:
        /*0028*/ 	.byte	0x04, 0x17
        /*002a*/ 	.short	(.L_689 - .L_688)
.L_688:
        /*002c*/ 	.word	0x00000000
        /*0030*/ 	.short	0x0000
        /*0032*/ 	.short	0x0000
        /*0034*/ 	.byte	0x00, 0xf0, 0x11, 0x00


	//----- nvinfo : EIATTR_SPARSE_MMA_MASK
	.align		4
.L_689:
        /*0038*/ 	.byte	0x03, 0x50
        /*003a*/ 	.short	0x0000


	//----- nvinfo : EIATTR_MAXREG_COUNT
	.align		4
        /*003c*/ 	.byte	0x03, 0x1b
        /*003e*/ 	.short	0x00ff


	//----- nvinfo : EIATTR_MERCURY_ISA_VERSION
	.align		4
        /*0040*/ 	.byte	0x03, 0x5f
        /*0042*/ 	.short	0x0101


	//----- nvinfo : EIATTR_VRC_CTA_INIT_COUNT
	.align		4
        /*0044*/ 	.byte	0x02, 0x4a
	.zero		1
	.zero		1


	//----- nvinfo : EIATTR_EXIT_INSTR_OFFSETS
	.align		4
        /*0048*/ 	.byte	0x04, 0x1c
        /*004a*/ 	.short	(.L_691 - .L_690)


	//   ....[0]....
.L_690:
        /*004c*/ 	.word	0x000009d0


	//   ....[1]....
        /*0050*/ 	.word	0x00000a30


	//   ....[2]....
        /*0054*/ 	.word	0x00000b90


	//----- nvinfo : EIATTR_MAX_THREADS
	.align		4
.L_691:
        /*0058*/ 	.byte	0x04, 0x05
        /*005a*/ 	.short	(.L_693 - .L_692)
.L_692:
        /*005c*/ 	.word	0x00000080
        /*0060*/ 	.word	0x00000001
        /*0064*/ 	.word	0x00000001


	//----- nvinfo : EIATTR_CRS_STACK_SIZE
	.align		4
.L_693:
        /*0068*/ 	.byte	0x04, 0x1e
        /*006a*/ 	.short	(.L_695 - .L_694)
.L_694:
        /*006c*/ 	.word	0x00000000


	//----- nvinfo : EIATTR_CBANK_PARAM_SIZE
	.align		4
.L_695:
        /*0070*/ 	.byte	0x03, 0x19
        /*0072*/ 	.short	0x0020


	//----- nvinfo : EIATTR_PARAM_CBANK
	.align		4
        /*0074*/ 	.byte	0x04, 0x0a
        /*0076*/ 	.short	(.L_697 - .L_696)
	.align		4
.L_696:
        /*0078*/ 	.word	index@(.nv.constant0._ZN2at6native29vectorized_elementwise_kernelILi8EZZZNS0_54_GLOBAL__N__7dbc7496_16_ComplexKernel_cu_1520ed90_295119complex_kernel_cudaERNS_14TensorIteratorEENKUlvE_clEvENKUlvE1_clEvEUlN3c104HalfES8_E_St5arrayIPcLm3EEEEviT0_T1_)
        /*007c*/ 	.short	0x0380
        /*007e*/ 	.short	0x0020


	//----- nvinfo : EIATTR_SW_WAR
	.align		4
.L_697:
        /*0080*/ 	.byte	0x04, 0x36
        /*0082*/ 	.short	(.L_699 - .L_698)
.L_698:
        /*0084*/ 	.word	0x00000008
.L_699:


//--------------------- .nv.info._ZN2at6native18elementwise_kernelILi128ELi4EZNS0_15gpu_kernel_implIZZZNS0_54_GLOBAL__N__7dbc7496_16_ComplexKernel_cu_1520ed90_295119complex_kernel_cudaERNS_14TensorIteratorEENKUlvE_clEvENKUlvE0_clEvEUlffE_EEvRNS_18TensorIteratorBaseERKT_EUliE_EEviT1_ --------------------------
	.section	.nv.info._ZN2at6native18elementwise_kernelILi128ELi4EZNS0_15gpu_kernel_implIZZZNS0_54_GLOBAL__N__7dbc7496_16_ComplexKernel_cu_1520ed90_295119complex_kernel_cudaERNS_14TensorIteratorEENKUlvE_clEvENKUlvE0_clEvEUlffE_EEvRNS_18TensorIteratorBaseERKT_EUliE_EEviT1_,"",@"SHT_CUDA_INFO"
	.sectionflags	@""
	.align	4


	//----- nvinfo : EIATTR_CUDA_API_VERSION
	.align		4
        /*0000*/ 	.byte	0x04, 0x37
        /*0002*/ 	.short	(.L_701 - .L_700)
.L_700:
        /*0004*/ 	.word	0x00000082


	//----- nvinfo : EIATTR_KPARAM_INFO
	.align		4
.L_701:
        /*0008*/ 	.byte	0x04, 0x17
        /*000a*/ 	.short	(.L_703 - .L_702)
.L_702:
        /*000c*/ 	.word	0x00000000
        /*0010*/ 	.short	0x0001
        /*0012*/ 	.short	0x0008
        /*0014*/ 	.byte	0x00, 0xf0, 0x21, 0x0a


	//----- nvinfo : EIATTR_KPARAM_INFO
	.align		4
.L_703:
        /*0018*/ 	.byte	0x04, 0x17
        /*001a*/ 	.short	(.L_705 - .L_704)
.L_704:
        /*001c*/ 	.word	0x00000000
        /*0020*/ 	.short	0x0000
        /*0022*/ 	.short	0x0000
        /*0024*/ 	.byte	0x00, 0xf0, 0x11, 0x00


	//----- nvinfo : EIATTR_SPARSE_MMA_MASK
	.align		4
.L_705:
        /*0028*/ 	.byte	0x03, 0x50
        /*002a*/ 	.short	0x0000


	//----- nvinfo : EIATTR_MAXREG_COUNT
	.align		4
        /*002c*/ 	.byte	0x03, 0x1b
        /*002e*/ 	.short	0x0080


	//----- nvinfo : EIATTR_EXTERNS
	.align		4
        /*0030*/ 	.byte	0x04, 0x0f
        /*0032*/ 	.short	(.L_707 - .L_706)


	//   ....[0]....
	.align		4
.L_706:
        /*0034*/ 	.word	index@(__assertfail)


	//----- nvinfo : EIATTR_MERCURY_ISA_VERSION
	.align		4
.L_707:
        /*0038*/ 	.byte	0x03, 0x5f
        /*003a*/ 	.short	0x0101


	//----- nvinfo : EIATTR_VRC_CTA_INIT_COUNT
	.align		4
        /*003c*/ 	.byte	0x02, 0x4a
	.zero		1
	.zero		1


	//----- nvinfo : EIATTR_SYSCALL_OFFSETS
	.align		4
        /*0040*/ 	.byte	0x04, 0x46
        /*0042*/ 	.short	(.L_709 - .L_708)


	//   ....[0]....
.L_708:
        /*0044*/ 	.word	0x00002410


	//   ....[1]....
        /*0048*/ 	.word	0x00003200


	//   ....[2]....
        /*004c*/ 	.word	0x00003fc0


	//   ....[3]....
        /*0050*/ 	.word	0x00006500


	//   ....[4]....
        /*0054*/ 	.word	0x000072f0


	//   ....[5]....
        /*0058*/ 	.word	0x00007f10


	//   ....[6]....
        /*005c*/ 	.word	0x0000a560


	//   ....[7]....
        /*0060*/ 	.word	0x0000b350


	//   ....[8]....
        /*0064*/ 	.word	0x0000bf70


	//   ....[9]....
        /*0068*/ 	.word	0x0000e5e0


	//   ....[10]....
        /*006c*/ 	.word	0x0000f3d0


	//   ....[11]....
        /*0070*/ 	.word	0x0000ffc0


	//----- nvinfo : EIATTR_EXIT_INSTR_OFFSETS
	.align		4
.L_709:
        /*0074*/ 	.byte	0x04, 0x1c
        /*0076*/ 	.short	(.L_711 - .L_710)


	//   ....[0]....
.L_710:
        /*0078*/ 	.word	0x0000c220


	//   ....[1]....
        /*007c*/ 	.word	0x0000f530


	//   ....[2]....
        /*0080*/ 	.word	0x0000f570


	//   ....[3]....
        /*0084*/ 	.word	0x0000f600


	//   ....[4]....
        /*0088*/ 	.word	0x0000f630


	//   ....[5]....
        /*008c*/ 	.word	0x0000f660


	//   ....[6]....
        /*0090*/ 	.word	0x0000f6e0


	//   ....[7]....
        /*0094*/ 	.word	0x0000f710


	//   ....[8]....
        /*0098*/ 	.word	0x0000f790


	//   ....[9]....
        /*009c*/ 	.word	0x0000f7c0


	//   ....[10]....
        /*00a0*/ 	.word	0x0000f800


	//   ....[11]....
        /*00a4*/ 	.word	0x0000f8d0


	//   ....[12]....
        /*00a8*/ 	.word	0x0000fa30


	//   ....[13]....
        /*00ac*/ 	.word	0x0000fb90


	//   ....[14]....
        /*00b0*/ 	.word	0x0000fce0


	//   ....[15]....
        /*00b4*/ 	.word	0x0000fd10


	//   ....[16]....
        /*00b8*/ 	.word	0x0000fd40


	//   ....[17]....
        /*00bc*/ 	.word	0x0000fe00


	//   ....[18]....
        /*00c0*/ 	.word	0x0000fe60


	//   ....[19]....
        /*00c4*/ 	.word	0x0000ffd0


	//   ....[20]....
        /*00c8*/ 	.word	0x000100d0


	//   ....[21]....
        /*00cc*/ 	.word	0x00010200


	//   ....[22]....
        /*00d0*/ 	.word	0x00010230


	//----- nvinfo : EIATTR_MAX_THREADS
	.align		4
.L_711:
        /*00d4*/ 	.byte	0x04, 0x05
        /*00d6*/ 	.short	(.L_713 - .L_712)
.L_712:
        /*00d8*/ 	.word	0x00000080
        /*00dc*/ 	.word	0x00000001
        /*00e0*/ 	.word	0x00000001


	//----- nvinfo : EIATTR_CRS_STACK_SIZE
	.align		4
.L_713:
        /*00e4*/ 	.byte	0x04, 0x1e
        /*00e6*/ 	.short	(.L_715 - .L_714)
.L_714:
        /*00e8*/ 	.word	0x00000000


	//----- nvinfo : EIATTR_CBANK_PARAM_SIZE
	.align		4
.L_715:
        /*00ec*/ 	.byte	0x03, 0x19
        /*00ee*/ 	.short	0x0290


	//----- nvinfo : EIATTR_PARAM_CBANK
	.align		4
        /*00f0*/ 	.byte	0x04, 0x0a
        /*00f2*/ 	.short	(.L_717 - .L_716)
	.align		4
.L_716:
        /*00f4*/ 	.word	index@(.nv.constant0._ZN2at6native18elementwise_kernelILi128ELi4EZNS0_15gpu_kernel_implIZZZNS0_54_GLOBAL__N__7dbc7496_16_ComplexKernel_cu_1520ed90_295119complex_kernel_cudaERNS_14TensorIteratorEENKUlvE_clEvENKUlvE0_clEvEUlffE_EEvRNS_18TensorIteratorBaseERKT_EUliE_EEviT1_)
        /*00f8*/ 	.short	0x0380
        /*00fa*/ 	.short	0x0290


	//----- nvinfo : EIATTR_SW_WAR
	.align		4
.L_717:
        /*00fc*/ 	.byte	0x04, 0x36
        /*00fe*/ 	.short	(.L_719 - .L_718)
.L_718:
        /*0100*/ 	.word	0x00000008
.L_719:


//--------------------- .nv.info._ZN2at6native27unrolled_elementwise_kernelIZZZNS0_54_GLOBAL__N__7dbc7496_16_ComplexKernel_cu_1520ed90_295119complex_kernel_cudaERNS_14TensorIteratorEENKUlvE_clEvENKUlvE0_clEvEUlffE_St5arrayIPcLm3EELi4E23TrivialOffsetCalculatorILi2EjESB_ILi1EjENS0_6memory12LoadWithCastILi2EEENSE_13StoreWithCastILi1EEEEEviT_T0_T2_T3_T4_T5_ --------------------------
	.section	.nv.info._ZN2at6native27unrolled_elementwise_kernelIZZZNS0_54_GLOBAL__N__7dbc7496_16_ComplexKernel_cu_1520ed90_295119complex_kernel_cudaERNS_14TensorIteratorEENKUlvE_clEvENKUlvE0_clEvEUlffE_St5arrayIPcLm3EELi4E23TrivialOffsetCalculatorILi2EjESB_ILi1EjENS0_6memory12LoadWithCastILi2EEENSE_13StoreWithCastILi1EEEEEviT_T0_T2_T3_T4_T5_,"",@"SHT_CUDA_INFO"
	.sectionflags	@""
	.align	4


	//----- nvinfo : EIATTR_CUDA_API_VERSION
	.align		4
        /*0000*/ 	.byte	0x04, 0x37
        /*0002*/ 	.short	(.L_721 - .L_720)
.L_720:
        /*0004*/ 	.word	0x00000082


	//----- nvinfo : EIATTR_KPARAM_INFO
	.align		4
.L_721:
        /*0008*/ 	.byte	0x04, 0x17
        /*000a*/ 	.short	(.L_723 - .L_722)
.L_722:
        /*000c*/ 	.word	0x00000000
        /*0010*/ 	.short	0x0006
        /*0012*/ 	.short	0x0030
        /*0014*/ 	.byte	0x00, 0xf0, 0x21, 0x00


	//----- nvinfo : EIATTR_KPARAM_INFO
	.align		4
.L_723:
        /*0018*/ 	.byte	0x04, 0x17
        /*001a*/ 	.short	(.L_725 - .L_724)
.L_724:
        /*001c*/ 	.word	0x00000000
        /*0020*/ 	.short	0x0005
        /*0022*/ 	.short	0x0024
        /*0024*/ 	.byte	0x00, 0xf0, 0x31, 0x00


	//----- nvinfo : EIATTR_KPARAM_INFO
	.align		4
.L_725:
        /*0028*/ 	.byte	0x04, 0x17
        /*002a*/ 	.short	(.L_727 - .L_726)
.L_726:
        /*002c*/ 	.word	0x00000000
        /*0030*/ 	.short	0x0004
        /*0032*/ 	.short	0x0021
        /*0034*/ 	.byte	0x00, 0xf0, 0x05, 0x00


	//----- nvinfo : EIATTR_KPARAM_INFO
	.align		4
.L_727:
        /*0038*/ 	.byte	0x04, 0x17
        /*003a*/ 	.short	(.L_729 - .L_728)
.L_728:
        /*003c*/ 	.word	0x00000000
        /*0040*/ 	.short	0x0003
        /*0042*/ 	.short	0x0020
        /*0044*/ 	.byte	0x00, 0xf0, 0x05, 0x00


	//----- nvinfo : EIATTR_KPARAM_INFO
	.align		4
.L_729:
        /*0048*/ 	.byte	0x04, 0x17
        /*004a*/ 	.short	(.L_731 - .L_730)
.L_730:
        /*004c*/ 	.word	0x00000000
        /*0050*/ 	.short	0x0002
        /*0052*/ 	.short	0x0008
        /*0054*/ 	.byte	0x00, 0xf0, 0x61, 0x00


	//----- nvinfo : EIATTR_KPARAM_INFO
	.align		4
.L_731:
        /*0058*/ 	.byte	0x04, 0x17
        /*005a*/ 	.short	(.L_733 - .L_732)
.L_732:
        /*005c*/ 	.word	0x00000000
        /*0060*/ 	.short	0x0001
        /*0062*/ 	.short	0x0004
        /*0064*/ 	.byte	0x00, 0xf0, 0x05, 0x00


	//----- nvinfo : EIATTR_KPARAM_INFO
	.align		4
.L_733:
        /*0068*/ 	.byte	0x04, 0x17
        /*006a*/ 	.short	(.L_735 - .L_734)
.L_734:
        /*006c*/ 	.word	0x00000000
        /*0070*/ 	.short	0x0000
        /*0072*/ 	.short	0x0000
        /*0074*/ 	.byte	0x00, 0xf0, 0x11, 0x00


	//----- nvinfo : EIATTR_SPARSE_MMA_MASK
	.align		4
.L_735:
        /*0078*/ 	.byte	0x03, 0x50
        /*007a*/ 	.short	0x0000


	//----- nvinfo : EIATTR_MAXREG_COUNT
	.align		4
        /*007c*/ 	.byte	0x03, 0x1b
        /*007e*/ 	.short	0x00ff


	//----- nvinfo : EIATTR_EXTERNS
	.align		4
        /*0080*/ 	.byte	0x04, 0x0f
        /*0082*/ 	.short	(.L_737 - .L_736)


	//   ....[0]....
	.align		4
.L_736:
        /*0084*/ 	.word	index@(__assertfail)


	//----- nvinfo : EIATTR_MERCURY_ISA_VERSION
	.align		4
.L_737:
        /*0088*/ 	.byte	0x03, 0x5f
        /*008a*/ 	.short	0x0101


	//----- nvinfo : EIATTR_VRC_CTA_INIT_COUNT
	.align		4
        /*008c*/ 	.byte	0x02, 0x4a
	.zero		1
	.zero		1


	//----- nvinfo : EIATTR_SYSCALL_OFFSETS
	.align		4
        /*0090*/ 	.byte	0x04, 0x46
        /*0092*/ 	.short	(.L_739 - .L_738)


	//   ....[0]....
.L_738:
        /*0094*/ 	.word	0x00000de0


	//   ....[1]....
        /*0098*/ 	.word	0x00001bf0


	//   ....[2]....
        /*009c*/ 	.word	0x00002b00


	//   ....[3]....
        /*00a0*/ 	.word	0x00003910


	//   ....[4]....
        /*00a4*/ 	.word	0x000047a0


	//   ....[5]....
        /*00a8*/ 	.word	0x000055b0


	//   ....[6]....
        /*00ac*/ 	.word	0x00006440


	//   ....[7]....
        /*00b0*/ 	.word	0x00007230


	//   ....[8]....
        /*00b4*/ 	.word	0x000081d0


	//   ....[9]....
        /*00b8*/ 	.word	0x00008f70


	//   ....[10]....
        /*00bc*/ 	.word	0x00009e00


	//   ....[11]....
        /*00c0*/ 	.word	0x0000ac70


	//----- nvinfo : EIATTR_EXIT_INSTR_OFFSETS
	.align		4
.L_739:
        /*00c4*/ 	.byte	0x04, 0x1c
        /*00c6*/ 	.short	(.L_741 - .L_740)


	//   ....[0]....
.L_740:
        /*00c8*/ 	.word	0x0000a0a0


	//   ....[1]....
        /*00cc*/ 	.word	0x0000a1e0


	//   ....[2]....
        /*00d0*/ 	.word	0x0000a220


	//   ....[3]....
        /*00d4*/ 	.word	0x0000a2b0


	//   ....[4]....
        /*00d8*/ 	.word	0x0000a2e0


	//   ....[5]....
        /*00dc*/ 	.word	0x0000a310


	//   ....[6]....
        /*00e0*/ 	.word	0x0000a390


	//   ....[7]....
        /*00e4*/ 	.word	0x0000a3c0


	//   ....[8]....
        /*00e8*/ 	.word	0x0000a440


	//   ....[9]....
        /*00ec*/ 	.word	0x0000a470


	//   ....[10]....
        /*00f0*/ 	.word	0x0000a4b0


	//   ....[11]....
        /*00f4*/ 	.word	0x0000a580


	//   ....[12]....
        /*00f8*/ 	.word	0x0000a6e0


	//   ....[13]....
        /*00fc*/ 	.word	0x0000a840


	//   ....[14]....
        /*0100*/ 	.word	0x0000a990


	//   ....[15]....
        /*0104*/ 	.word	0x0000a9c0


	//   ....[16]....
        /*0108*/ 	.word	0x0000a9f0


	//   ....[17]....
        /*010c*/ 	.word	0x0000aab0


	//   ....[18]....
        /*0110*/ 	.word	0x0000ab10


	//   ....[19]....
        /*0114*/ 	.word	0x0000ac80


	//   ....[20]....
        /*0118*/ 	.word	0x0000ad80


	//   ....[21]....
        /*011c*/ 	.word	0x0000aeb0


	//   ....[22]....
        /*0120*/ 	.word	0x0000aee0


	//----- nvinfo : EIATTR_MAX_THREADS
	.align		4
.L_741:
        /*0124*/ 	.byte	0x04, 0x05
        /*0126*/ 	.short	(.L_743 - .L_742)
.L_742:
        /*0128*/ 	.word	0x00000080
        /*012c*/ 	.word	0x00000001
        /*0130*/ 	.word	0x00000001


	//----- nvinfo : EIATTR_CRS_STACK_SIZE
	.align		4
.L_743:
        /*0134*/ 	.byte	0x04, 0x1e
        /*0136*/ 	.short	(.L_745 - .L_744)
.L_744:
        /*0138*/ 	.word	0x00000000


	//----- nvinfo : EIATTR_CBANK_PARAM_SIZE
	.align		4
.L_745:
        /*013c*/ 	.byte	0x03, 0x19
        /*013e*/ 	.short	0x0038


	//----- nvinfo : EIATTR_PARAM_CBANK
	.align		4
        /*0140*/ 	.byte	0x04, 0x0a
        /*0142*/ 	.short	(.L_747 - .L_746)
	.align		4
.L_746:
        /*0144*/ 	.word	index@(.nv.constant0._ZN2at6native27unrolled_elementwise_kernelIZZZNS0_54_GLOBAL__N__7dbc7496_16_ComplexKernel_cu_1520ed90_295119complex_kernel_cudaERNS_14TensorIteratorEENKUlvE_clEvENKUlvE0_clEvEUlffE_St5arrayIPcLm3EELi4E23TrivialOffsetCalculatorILi2EjESB_ILi1EjENS0_6memory12LoadWithCastILi2EEENSE_13StoreWithCastILi1EEEEEviT_T0_T2_T3_T4_T5_)
        /*0148*/ 	.short	0x0380
        /*014a*/ 	.short	0x0038


	//----- nvinfo : EIATTR_SW_WAR
	.align		4
.L_747:
        /*014c*/ 	.byte	0x04, 0x36
        /*014e*/ 	.short	(.L_749 - .L_748)
.L_748:
        /*0150*/ 	.word	0x00000008
.L_749:


//--------------------- .nv.info._ZN2at6native18elementwise_kernelILi128ELi2EZNS0_22gpu_kernel_impl_nocastIZZZNS0_54_GLOBAL__N__7dbc7496_16_ComplexKernel_cu_1520ed90_295119complex_kernel_cudaERNS_14TensorIteratorEENKUlvE_clEvENKUlvE0_clEvEUlffE_EEvRNS_18TensorIteratorBaseERKT_EUliE_EEviT1_ --------------------------
	.section	.nv.info._ZN2at6native18elementwise_kernelILi128ELi2EZNS0_22gpu_kernel_impl_nocastIZZZNS0_54_GLOBAL__N__7dbc7496_16_ComplexKernel_cu_1520ed90_295119complex_kernel_cudaERNS_14TensorIteratorEENKUlvE_clEvENKUlvE0_clEvEUlffE_EEvRNS_18TensorIteratorBaseERKT_EUliE_EEviT1_,"",@"SHT_CUDA_INFO"
	.sectionflags	@""
	.align	4


	//----- nvinfo : EIATTR_CUDA_API_VERSION
	.align		4
        /*0000*/ 	.byte	0x04, 0x37
        /*0002*/ 	.short	(.L_751 - .L_750)
.L_750:
        /*0004*/ 	.word	0x00000082


	//----- nvinfo : EIATTR_KPARAM_INFO
	.align		4
.L_751:
        /*0008*/ 	.byte	0x04, 0x17
        /*000a*/ 	.short	(.L_753 - .L_752)
.L_752:
        /*000c*/ 	.word	0x00000000
        /*0010*/ 	.short	0x0001
        /*0012*/ 	.short	0x0008
        /*0014*/ 	.byte	0x00, 0xf0, 0x21, 0x0a


	//----- nvinfo : EIATTR_KPARAM_INFO
	.align		4
.L_753:
        /*0018*/ 	.byte	0x04, 0x17
        /*001a*/ 	.short	(.L_755 - .L_754)
.L_754:
        /*001c*/ 	.word	0x00000000
        /*0020*/ 	.short	0x0000
        /*0022*/ 	.short	0x0000
        /*0024*/ 	.byte	0x00, 0xf0, 0x11, 0x00


	//----- nvinfo : EIATTR_SPARSE_MMA_MASK
	.align		4
.L_755:
        /*0028*/ 	.byte	0x03, 0x50
        /*002a*/ 	.short	0x0000


	//----- nvinfo : EIATTR_MAXREG_COUNT
	.align		4
        /*002c*/ 	.byte	0x03, 0x1b
        /*002e*/ 	.short	0x0080


	//----- nvinfo : EIATTR_MERCURY_ISA_VERSION
	.align		4
        /*0030*/ 	.byte	0x03, 0x5f
        /*0032*/ 	.short	0x0101


	//----- nvinfo : EIATTR_VRC_CTA_INIT_COUNT
	.align		4
        /*0034*/ 	.byte	0x02, 0x4a
	.zero		1
	.zero		1


	//----- nvinfo : EIATTR_EXIT_INSTR_OFFSETS
	.align		4
        /*0038*/ 	.byte	0x04, 0x1c
        /*003a*/ 	.short	(.L_757 - .L_756)


	//   ....[0]....
.L_756:
        /*003c*/ 	.word	0x00000160


	//   ....[1]....
        /*0040*/ 	.word	0x000001d0


	//   ....[2]....
        /*0044*/ 	.word	0x000018f0


	//   ....[3]....
        /*0048*/ 	.word	0x00002f70


	//----- nvinfo : EIATTR_MAX_THREADS
	.align		4
.L_757:
        /*004c*/ 	.byte	0x04, 0x05
        /*004e*/ 	.short	(.L_759 - .L_758)
.L_758:
        /*0050*/ 	.word	0x00000080
        /*0054*/ 	.word	0x00000001
        /*0058*/ 	.word	0x00000001


	//----- nvinfo : EIATTR_CRS_STACK_SIZE
	.align		4
.L_759:
        /*005c*/ 	.byte	0x04, 0x1e
        /*005e*/ 	.short	(.L_761 - .L_760)
.L_760:
        /*0060*/ 	.word	0x00000000


	//----- nvinfo : EIATTR_CBANK_PARAM_SIZE
	.align		4
.L_761:
        /*0064*/ 	.byte	0x03, 0x19
        /*0066*/ 	.short	0x0290


	//----- nvinfo : EIATTR_PARAM_CBANK
	.align		4
        /*0068*/ 	.byte	0x04, 0x0a
        /*006a*/ 	.short	(.L_763 - .L_762)
	.align		4
.L_762:
        /*006c*/ 	.word	index@(.nv.constant0._ZN2at6native18elementwise_kernelILi128ELi2EZNS0_22gpu_kernel_impl_nocastIZZZNS0_54_GLOBAL__N__7dbc7496_16_ComplexKernel_cu_1520ed90_295119complex_kernel_cudaERNS_14TensorIteratorEENKUlvE_clEvENKUlvE0_clEvEUlffE_EEvRNS_18TensorIteratorBaseERKT_EUliE_EEviT1_)
        /*0070*/ 	.short	0x0380
        /*0072*/ 	.short	0x0290


	//----- nvinfo : EIATTR_SW_WAR
	.align		4
.L_763:
        /*0074*/ 	.byte	0x04, 0x36
        /*0076*/ 	.short	(.L_765 - .L_764)
.L_764:
        /*0078*/ 	.word	0x00000008
.L_765:


//--------------------- .nv.info._ZN2at6native27unrolled_elementwise_kernelIZZZNS0_54_GLOBAL__N__7dbc7496_16_ComplexKernel_cu_1520ed90_295119complex_kernel_cudaERNS_14TensorIteratorEENKUlvE_clEvENKUlvE0_clEvEUlffE_St5arrayIPcLm3EELi4E23TrivialOffsetCalculatorILi2EjESB_ILi1EjENS0_6memory15LoadWithoutCastENSE_16StoreWithoutCastEEEviT_T0_T2_T3_T4_T5_ --------------------------
	.section	.nv.info._ZN2at6native27unrolled_elementwise_kernelIZZZNS0_54_GLOBAL__N__7dbc7496_16_ComplexKernel_cu_1520ed90_295119complex_kernel_cudaERNS_14TensorIteratorEENKUlvE_clEvENKUlvE0_clEvEUlffE_St5arrayIPcLm3EELi4E23TrivialOffsetCalculatorILi2EjESB_ILi1EjENS0_6memory15LoadWithoutCastENSE_16StoreWithoutCastEEEviT_T0_T2_T3_T4_T5_,"",@"SHT_CUDA_INFO"
	.sectionflags	@""
	.align	4


	//----- nvinfo : EIATTR_CUDA_API_VERSION
	.align		4
        /*0000*/ 	.byte	0x04, 0x37
        /*0002*/ 	.short	(.L_767 - .L_766)
.L_766:
        /*0004*/ 	.word	0x00000082


	//----- nvinfo : EIATTR_KPARAM_INFO
	.align		4
.L_767:
        /*0008*/ 	.byte	0x04, 0x17
        /*000a*/ 	.short	(.L_769 - .L_768)
.L_768:
        /*000c*/ 	.word	0x00000000
        /*0010*/ 	.short	0x0006
        /*0012*/ 	.short	0x0023
        /*0014*/ 	.byte	0x00, 0xf0, 0x05, 0x00


	//----- nvinfo : EIATTR_KPARAM_INFO
	.align		4
.L_769:
        /*0018*/ 	.byte	0x04, 0x17
        /*001a*/ 	.short	(.L_771 - .L_770)
.L_770:
        /*001c*/ 	.word	0x00000000
        /*0020*/ 	.short	0x0005
        /*0022*/ 	.short	0x0022
        /*0024*/ 	.byte	0x00, 0xf0, 0x05, 0x00


	//----- nvinfo : EIATTR_KPARAM_INFO
	.align		4
.L_771:
        /*0028*/ 	.byte	0x04, 0x17
        /*002a*/ 	.short	(.L_773 - .L_772)
.L_772:
        /*002c*/ 	.word	0x00000000
        /*0030*/ 	.short	0x0004
        /*0032*/ 	.short	0x0021
        /*0034*/ 	.byte	0x00, 0xf0, 0x05, 0x00


	//----- nvinfo : EIATTR_KPARAM_INFO
	.align		4
.L_773:
        /*0038*/ 	.byte	0x04, 0x17
        /*003a*/ 	.short	(.L_775 - .L_774)
.L_774:
        /*003c*/ 	.word	0x00000000
        /*0040*/ 	.short	0x0003
        /*0042*/ 	.short	0x0020
        /*0044*/ 	.byte	0x00, 0xf0, 0x05, 0x00


	//----- nvinfo : EIATTR_KPARAM_INFO
	.align		4
.L_775:
        /*0048*/ 	.byte	0x04, 0x17
        /*004a*/ 	.short	(.L_777 - .L_776)
.L_776:
        /*004c*/ 	.word	0x00000000
        /*0050*/ 	.short	0x0002
        /*0052*/ 	.short	0x0008
        /*0054*/ 	.byte	0x00, 0xf0, 0x61, 0x00


	//----- nvinfo : EIATTR_KPARAM_INFO
	.align		4
.L_777:
        /*0058*/ 	.byte	0x04, 0x17
        /*005a*/ 	.short	(.L_779 - .L_778)
.L_778:
        /*005c*/ 	.word	0x00000000
        /*0060*/ 	.short	0x0001
        /*0062*/ 	.short	0x0004
        /*0064*/ 	.byte	0x00, 0xf0, 0x05, 0x00


	//----- nvinfo : EIATTR_KPARAM_INFO
	.align		4
.L_779:
        /*0068*/ 	.byte	0x04, 0x17
        /*006a*/ 	.short	(.L_781 - .L_780)
.L_780:
        /*006c*/ 	.word	0x00000000
        /*0070*/ 	.short	0x0000
        /*0072*/ 	.short	0x0000
        /*0074*/ 	.byte	0x00, 0xf0, 0x11, 0x00


	//----- nvinfo : EIATTR_SPARSE_MMA_MASK
	.align		4
.L_781:
        /*0078*/ 	.byte	0x03, 0x50
        /*007a*/ 	.short	0x0000


	//----- nvinfo : EIATTR_MAXREG_COUNT
	.align		4
        /*007c*/ 	.byte	0x03, 0x1b
        /*007e*/ 	.short	0x00ff


	//----- nvinfo : EIATTR_MERCURY_ISA_VERSION
	.align		4
        /*0080*/ 	.byte	0x03, 0x5f
        /*0082*/ 	.short	0x0101


	//----- nvinfo : EIATTR_VRC_CTA_INIT_COUNT
	.align		4
        /*0084*/ 	.byte	0x02, 0x4a
	.zero		1
	.zero		1


	//----- nvinfo : EIATTR_EXIT_INSTR_OFFSETS
	.align		4
        /*0088*/ 	.byte	0x04, 0x1c
        /*008a*/ 	.short	(.L_783 - .L_782)


	//   ....[0]....
.L_782:
        /*008c*/ 	.word	0x000004f0


	//   ....[1]....
        /*0090*/ 	.word	0x00000580


	//----- nvinfo : EIATTR_MAX_THREADS
	.align		4
.L_783:
        /*0094*/ 	.byte	0x04, 0x05
        /*0096*/ 	.short	(.L_785 - .L_784)
.L_784:
        /*0098*/ 	.word	0x00000080
        /*009c*/ 	.word	0x00000001
        /*00a0*/ 	.word	0x00000001


	//----- nvinfo : EIATTR_CRS_STACK_SIZE
	.align		4
.L_785:
        /*00a4*/ 	.byte	0x04, 0x1e
        /*00a6*/ 	.short	(.L_787 - .L_786)
.L_786:
        /*00a8*/ 	.word	0x00000000


	//----- nvinfo : EIATTR_CBANK_PARAM_SIZE
	.align		4
.L_787:
        /*00ac*/ 	.byte	0x03, 0x19
        /*00ae*/ 	.short	0x0024


	//----- nvinfo : EIATTR_PARAM_CBANK
	.align		4
        /*00b0*/ 	.byte	0x04, 0x0a
        /*00b2*/ 	.short	(.L_789 - .L_788)
	.align		4
.L_788:
        /*00b4*/ 	.word	index@(.nv.constant0._ZN2at6native27unrolled_elementwise_kernelIZZZNS0_54_GLOBAL__N__7dbc7496_16_ComplexKernel_cu_1520ed90_295119complex_kernel_cudaERNS_14TensorIteratorEENKUlvE_clEvENKUlvE0_clEvEUlffE_St5arrayIPcLm3EELi4E23TrivialOffsetCalculatorILi2EjESB_ILi1EjENS0_6memory15LoadWithoutCastENSE_16StoreWithoutCastEEEviT_T0_T2_T3_T4_T5_)
        /*00b8*/ 	.short	0x0380
        /*00ba*/ 	.short	0x0024


	//----- nvinfo : EIATTR_SW_WAR
	.align		4
.L_789:
        /*00bc*/ 	.byte	0x04, 0x36
        /*00be*/ 	.short	(.L_791 - .L_790)
.L_790:
        /*00c0*/ 	.word	0x00000008
.L_791:


//--------------------- .nv.info._ZN2at6native29vectorized_elementwise_kernelILi2EZZZNS0_54_GLOBAL__N__7dbc7496_16_ComplexKernel_cu_1520ed90_295119complex_kernel_cudaERNS_14TensorIteratorEENKUlvE_clEvENKUlvE0_clEvEUlffE_St5arrayIPcLm3EEEEviT0_T1_ --------------------------
	.section	.nv.info._ZN2at6native29vectorized_elementwise_kernelILi2EZZZNS0_54_GLOBAL__N__7dbc7496_16_ComplexKernel_cu_1520ed90_295119complex_kernel_cudaERNS_14TensorIteratorEENKUlvE_clEvENKUlvE0_clEvEUlffE_St5arrayIPcLm3EEEEviT0_T1_,"",@"SHT_CUDA_INFO"
	.sectionflags	@""
	.align	4


	//----- nvinfo : EIATTR_CUDA_API_VERSION
	.align		4
        /*0000*/ 	.byte	0x04, 0x37
        /*0002*/ 	.short	(.L_793 - .L_792)
.L_792:
        /*0004*/ 	.word	0x00000082


	//----- nvinfo : EIATTR_KPARAM_INFO
	.align		4
.L_793:
        /*0008*/ 	.byte	0x04, 0x17
        /*000a*/ 	.short	(.L_795 - .L_794)
.L_794:
        /*000c*/ 	.word	0x00000000
        /*0010*/ 	.short	0x0002
        /*0012*/ 	.short	0x0008
        /*0014*/ 	.byte	0x00, 0xf0, 0x61, 0x00


	//----- nvinfo : EIATTR_KPARAM_INFO
	.align		4
.L_795:
        /*0018*/ 	.byte	0x04, 0x17
        /*001a*/ 	.short	(.L_797 - .L_796)
.L_796:
        /*001c*/ 	.word	0x00000000
        /*0020*/ 	.short	0x0001
        /*0022*/ 	.short	0x0004
        /*0024*/ 	.byte	0x00, 0xf0, 0x05, 0x00


	//----- nvinfo : EIATTR_KPARAM_INFO
	.align		4
.L_797:
        /*0028*/ 	.byte	0x04, 0x17
        /*002a*/ 	.short	(.L_799 - .L_798)
.L_798:
        /*002c*/ 	.word	0x00000000
        /*0030*/ 	.short	0x0000
        /*0032*/ 	.short	0x0000
        /*0034*/ 	.byte	0x00, 0xf0, 0x11, 0x00


	//----- nvinfo : EIATTR_SPARSE_MMA_MASK
	.align		4
.L_799:
        /*0038*/ 	.byte	0x03, 0x50
        /*003a*/ 	.short	0x0000


	//----- nvinfo : EIATTR_MAXREG_COUNT
	.align		4
        /*003c*/ 	.byte	0x03, 0x1b
        /*003e*/ 	.short	0x00ff


	//----- nvinfo : EIATTR_MERCURY_ISA_VERSION
	.align		4
        /*0040*/ 	.byte	0x03, 0x5f
        /*0042*/ 	.short	0x0101


	//----- nvinfo : EIATTR_VRC_CTA_INIT_COUNT
	.align		4
        /*0044*/ 	.byte	0x02, 0x4a
	.zero		1
	.zero		1


	//----- nvinfo : EIATTR_EXIT_INSTR_OFFSETS
	.align		4
        /*0048*/ 	.byte	0x04, 0x1c
        /*004a*/ 	.short	(.L_801 - .L_800)


	//   ....[0]....
.L_800:
        /*004c*/ 	.word	0x00000ac0


	//   ....[1]....
        /*0050*/ 	.word	0x00000b50


	//   ....[2]....
        /*0054*/ 	.word	0x00000d80


	//----- nvinfo : EIATTR_MAX_THREADS
	.align		4
.L_801:
        /*0058*/ 	.byte	0x04, 0x05
        /*005a*/ 	.short	(.L_803 - .L_802)
.L_802:
        /*005c*/ 	.word	0x00000080
        /*0060*/ 	.word	0x00000001
        /*0064*/ 	.word	0x00000001


	//----- nvinfo : EIATTR_CRS_STACK_SIZE
	.align		4
.L_803:
        /*0068*/ 	.byte	0x04, 0x1e
        /*006a*/ 	.short	(.L_805 - .L_804)
.L_804:
        /*006c*/ 	.word	0x00000000


	//----- nvinfo : EIATTR_CBANK_PARAM_SIZE
	.align		4
.L_805:
        /*0070*/ 	.byte	0x03, 0x19
        /*0072*/ 	.short	0x0020


	//----- nvinfo : EIATTR_PARAM_CBANK
	.align		4
        /*0074*/ 	.byte	0x04, 0x0a
        /*0076*/ 	.short	(.L_807 - .L_806)
	.align		4
.L_806:
        /*0078*/ 	.word	index@(.nv.constant0._ZN2at6native29vectorized_elementwise_kernelILi2EZZZNS0_54_GLOBAL__N__7dbc7496_16_ComplexKernel_cu_1520ed90_295119complex_kernel_cudaERNS_14TensorIteratorEENKUlvE_clEvENKUlvE0_clEvEUlffE_St5arrayIPcLm3EEEEviT0_T1_)
        /*007c*/ 	.short	0x0380
        /*007e*/ 	.short	0x0020


	//----- nvinfo : EIATTR_SW_WAR
	.align		4
.L_807:
        /*0080*/ 	.byte	0x04, 0x36
        /*0082*/ 	.short	(.L_809 - .L_808)
.L_808:
        /*0084*/ 	.word	0x00000008
.L_809:


//--------------------- .nv.info._ZN2at6native29vectorized_elementwise_kernelILi4EZZZNS0_54_GLOBAL__N__7dbc7496_16_ComplexKernel_cu_1520ed90_295119complex_kernel_cudaERNS_14TensorIteratorEENKUlvE_clEvENKUlvE0_clEvEUlffE_St5arrayIPcLm3EEEEviT0_T1_ --------------------------
	.section	.nv.info._ZN2at6native29vectorized_elementwise_kernelILi4EZZZNS0_54_GLOBAL__N__7dbc7496_16_ComplexKernel_cu_1520ed90_295119complex_kernel_cudaERNS_14TensorIteratorEENKUlvE_clEvENKUlvE0_clEvEUlffE_St5arrayIPcLm3EEEEviT0_T1_,"",@"SHT_CUDA_INFO"
	.sectionflags	@""
	.align	4


	//----- nvinfo : EIATTR_CUDA_API_VERSION
	.align		4
        /*0000*/ 	.byte	0x04, 0x37
        /*0002*/ 	.short	(.L_811 - .L_810)
.L_810:
        /*0004*/ 	.word	0x00000082


	//----- nvinfo : EIATTR_KPARAM_INFO
	.align		4
.L_811:
        /*0008*/ 	.byte	0x04, 0x17
        /*000a*/ 	.short	(.L_813 - .L_812)
.L_812:
        /*000c*/ 	.word	0x00000000
        /*0010*/ 	.short	0x0002
        /*0012*/ 	.short	0x0008
        /*0014*/ 	.byte	0x00, 0xf0, 0x61, 0x00


	//----- nvinfo : EIATTR_KPARAM_INFO
	.align		4
.L_813:
        /*0018*/ 	.byte	0x04, 0x17
        /*001a*/ 	.short	(.L_815 - .L_814)
.L_814:
        /*001c*/ 	.word	0x00000000
        /*0020*/ 	.short	0x0001
        /*0022*/ 	.short	0x0004
        /*0024*/ 	.byte	0x00, 0xf0, 0x05, 0x00


	//----- nvinfo : EIATTR_KPARAM_INFO
	.align		4
.L_815:
        /*0028*/ 	.byte	0x04, 0x17
        /*002a*/ 	.short	(.L_817 - .L_816)
.L_816:
        /*002c*/ 	.word	0x00000000
        /*0030*/ 	.short	0x0000
        /*0032*/ 	.short	0x0000
        /*0034*/ 	.byte	0x00, 0xf0, 0x11, 0x00


	//----- nvinfo : EIATTR_SPARSE_MMA_MASK
	.align		4
.L_817:
        /*0038*/ 	.byte	0x03, 0x50
        /*003a*/ 	.short	0x0000


	//----- nvinfo : EIATTR_MAXREG_COUNT
	.align		4
        /*003c*/ 	.byte	0x03, 0x1b
        /*003e*/ 	.short	0x00ff


	//----- nvinfo : EIATTR_MERCURY_ISA_VERSION
	.align		4
        /*0040*/ 	.byte	0x03, 0x5f
        /*0042*/ 	.short	0x0101


	//----- nvinfo : EIATTR_VRC_CTA_INIT_COUNT
	.align		4
        /*0044*/ 	.byte	0x02, 0x4a
	.zero		1
	.zero		1


	//----- nvinfo : EIATTR_EXIT_INSTR_OFFSETS
	.align		4
        /*0048*/ 	.byte	0x04, 0x1c
        /*004a*/ 	.short	(.L_819 - .L_818)


	//   ....[0]....
.L_818:
        /*004c*/ 	.word	0x00000ac0


	//   ....[1]....
        /*0050*/ 	.word	0x00000b50


	//   ....[2]....
        /*0054*/ 	.word	0x00000d60


	//----- nvinfo : EIATTR_MAX_THREADS
	.align		4
.L_819:
        /*0058*/ 	.byte	0x04, 0x05
        /*005a*/ 	.short	(.L_821 - .L_820)
.L_820:
        /*005c*/ 	.word	0x00000080
        /*0060*/ 	.word	0x00000001
        /*0064*/ 	.word	0x00000001


	//----- nvinfo : EIATTR_CRS_STACK_SIZE
	.align		4
.L_821:
        /*0068*/ 	.byte	0x04, 0x1e
        /*006a*/ 	.short	(.L_823 - .L_822)
.L_822:
        /*006c*/ 	.word	0x00000000


	//----- nvinfo : EIATTR_CBANK_PARAM_SIZE
	.align		4
.L_823:
        /*0070*/ 	.byte	0x03, 0x19
        /*0072*/ 	.short	0x0020


	//----- nvinfo : EIATTR_PARAM_CBANK
	.align		4
        /*0074*/ 	.byte	0x04, 0x0a
        /*0076*/ 	.short	(.L_825 - .L_824)
	.align		4
.L_824:
        /*0078*/ 	.word	index@(.nv.constant0._ZN2at6native29vectorized_elementwise_kernelILi4EZZZNS0_54_GLOBAL__N__7dbc7496_16_ComplexKernel_cu_1520ed90_295119complex_kernel_cudaERNS_14TensorIteratorEENKUlvE_clEvENKUlvE0_clEvEUlffE_St5arrayIPcLm3EEEEviT0_T1_)
        /*007c*/ 	.short	0x0380
        /*007e*/ 	.short	0x0020


	//----- nvinfo : EIATTR_SW_WAR
	.align		4
.L_825:
        /*0080*/ 	.byte	0x04, 0x36
        /*0082*/ 	.short	(.L_827 - .L_826)
.L_826:
        /*0084*/ 	.word	0x00000008
.L_827:


//--------------------- .nv.info._ZN2at6native29vectorized_elementwise_kernelILi8EZZZNS0_54_GLOBAL__N__7dbc7496_16_ComplexKernel_cu_1520ed90_295119complex_kernel_cudaERNS_14TensorIteratorEENKUlvE_clEvENKUlvE0_clEvEUlffE_St5arrayIPcLm3EEEEviT0_T1_ --------------------------
	.section	.nv.info._ZN2at6native29vectorized_elementwise_kernelILi8EZZZNS0_54_GLOBAL__N__7dbc7496_16_ComplexKernel_cu_1520ed90_295119complex_kernel_cudaERNS_14TensorIteratorEENKUlvE_clEvENKUlvE0_clEvEUlffE_St5arrayIPcLm3EEEEviT0_T1_,"",@"SHT_CUDA_INFO"
	.sectionflags	@""
	.align	4


	//----- nvinfo : EIATTR_CUDA_API_VERSION
	.align		4
        /*0000*/ 	.byte	0x04, 0x37
        /*0002*/ 	.short	(.L_829 - .L_828)
.L_828:
        /*0004*/ 	.word	0x00000082


	//----- nvinfo : EIATTR_KPARAM_INFO
	.align		4
.L_829:
        /*0008*/ 	.byte	0x04, 0x17
        /*000a*/ 	.short	(.L_831 - .L_830)
.L_830:
        /*000c*/ 	.word	0x00000000
        /*0010*/ 	.short	0x0002
        /*0012*/ 	.short	0x0008
        /*0014*/ 	.byte	0x00, 0xf0, 0x61, 0x00


	//----- nvinfo : EIATTR_KPARAM_INFO
	.align		4
.L_831:
        /*0018*/ 	.byte	0x04, 0x17
        /*001a*/ 	.short	(.L_833 - .L_832)
.L_832:
        /*001c*/ 	.word	0x00000000
        /*0020*/ 	.short	0x0001
        /*0022*/ 	.short	0x0004
        /*0024*/ 	.byte	0x00, 0xf0, 0x05, 0x00


	//----- nvinfo : EIATTR_KPARAM_INFO
	.align		4
.L_833:
        /*0028*/ 	.byte	0x04, 0x17
        /*002a*/ 	.short	(.L_835 - .L_834)
.L_834:
        /*002c*/ 	.word	0x00000000
        /*0030*/ 	.short	0x0000
        /*0032*/ 	.short	0x0000
        /*0034*/ 	.byte	0x00, 0xf0, 0x11, 0x00


	//----- nvinfo : EIATTR_SPARSE_MMA_MASK
	.align		4
.L_835:
        /*0038*/ 	.byte	0x03, 0x50
        /*003a*/ 	.short	0x0000


	//----- nvinfo : EIATTR_MAXREG_COUNT
	.align		4
        /*003c*/ 	.byte	0x03, 0x1b
        /*003e*/ 	.short	0x00ff


	//----- nvinfo : EIATTR_MERCURY_ISA_VERSION
	.align		4
        /*0040*/ 	.byte	0x03, 0x5f
        /*0042*/ 	.short	0x0101


	//----- nvinfo : EIATTR_VRC_CTA_INIT_COUNT
	.align		4
        /*0044*/ 	.byte	0x02, 0x4a
	.zero		1
	.zero		1


	//----- nvinfo : EIATTR_EXIT_INSTR_OFFSETS
	.align		4
        /*0048*/ 	.byte	0x04, 0x1c
        /*004a*/ 	.short	(.L_837 - .L_836)


	//   ....[0]....
.L_836:
        /*004c*/ 	.word	0x00000ac0


	//   ....[1]....
        /*0050*/ 	.word	0x00000b50


	//   ....[2]....
        /*0054*/ 	.word	0x00000d40


	//----- nvinfo : EIATTR_MAX_THREADS
	.align		4
.L_837:
        /*0058*/ 	.byte	0x04, 0x05
        /*005a*/ 	.short	(.L_839 - .L_838)
.L_838:
        /*005c*/ 	.word	0x00000080
        /*0060*/ 	.word	0x00000001
        /*0064*/ 	.word	0x00000001


	//----- nvinfo : EIATTR_CRS_STACK_SIZE
	.align		4
.L_839:
        /*0068*/ 	.byte	0x04, 0x1e
        /*006a*/ 	.short	(.L_841 - .L_840)
.L_840:
        /*006c*/ 	.word	0x00000000


	//----- nvinfo : EIATTR_CBANK_PARAM_SIZE
	.align		4
.L_841:
        /*0070*/ 	.byte	0x03, 0x19
        /*0072*/ 	.short	0x0020


	//----- nvinfo : EIATTR_PARAM_CBANK
	.align		4
        /*0074*/ 	.byte	0x04, 0x0a
        /*0076*/ 	.short	(.L_843 - .L_842)
	.align		4
.L_842:
        /*0078*/ 	.word	index@(.nv.constant0._ZN2at6native29vectorized_elementwise_kernelILi8EZZZNS0_54_GLOBAL__N__7dbc7496_16_ComplexKernel_cu_1520ed90_295119complex_kernel_cudaERNS_14TensorIteratorEENKUlvE_clEvENKUlvE0_clEvEUlffE_St5arrayIPcLm3EEEEviT0_T1_)
        /*007c*/ 	.short	0x0380
        /*007e*/ 	.short	0x0020


	//----- nvinfo : EIATTR_SW_WAR
	.align		4
.L_843:
        /*0080*/ 	.byte	0x04, 0x36
        /*0082*/ 	.short	(.L_845 - .L_844)
.L_844:
        /*0084*/ 	.word	0x00000008
.L_845:


//--------------------- .nv.info._ZN2at6native18elementwise_kernelILi128ELi4EZNS0_15gpu_kernel_implIZZZNS0_54_GLOBAL__N__7dbc7496_16_ComplexKernel_cu_1520ed90_295119complex_kernel_cudaERNS_14TensorIteratorEENKUlvE_clEvENKUlvE_clEvEUlddE_EEvRNS_18TensorIteratorBaseERKT_EUliE_EEviT1_ --------------------------
	.section	.nv.info._ZN2at6native18elementwise_kernelILi128ELi4EZNS0_15gpu_kernel_implIZZZNS0_54_GLOBAL__N__7dbc7496_16_ComplexKernel_cu_1520ed90_295119complex_kernel_cudaERNS_14TensorIteratorEENKUlvE_clEvENKUlvE_clEvEUlddE_EEvRNS_18TensorIteratorBaseERKT_EUliE_EEviT1_,"",@"SHT_CUDA_INFO"
	.sectionflags	@""
	.align	4


	//----- nvinfo : EIATTR_CUDA_API_VERSION
	.align		4
        /*0000*/ 	.byte	0x04, 0x37
        /*0002*/ 	.short	(.L_847 - .L_846)
.L_846:
        /*0004*/ 	.word	0x00000082


	//----- nvinfo : EIATTR_KPARAM_INFO
	.align		4
.L_847:
        /*0008*/ 	.byte	0x04, 0x17
        /*000a*/ 	.short	(.L_849 - .L_848)
.L_848:
        /*000c*/ 	.word	0x00000000
        /*0010*/ 	.short	0x0001
        /*0012*/ 	.short	0x0008
        /*0014*/ 	.byte	0x00, 0xf0, 0x21, 0x0a


	//----- nvinfo : EIATTR_KPARAM_INFO
	.align		4
.L_849:
        /*0018*/ 	.byte	0x04, 0x17
        /*001a*/ 	.short	(.L_851 - .L_850)
.L_850:
        /*001c*/ 	.word	0x00000000
        /*0020*/ 	.short	0x0000
        /*0022*/ 	.short	0x0000
        /*0024*/ 	.byte	0x00, 0xf0, 0x11, 0x00


	//----- nvinfo : EIATTR_SPARSE_MMA_MASK
	.align		4
.L_851:
        /*0028*/ 	.byte	0x03, 0x50
        /*002a*/ 	.short	0x0000


	//----- nvinfo : EIATTR_MAXREG_COUNT
	.align		4
        /*002c*/ 	.byte	0x03, 0x1b
        /*002e*/ 	.short	0x0080


	//----- nvinfo : EIATTR_EXTERNS
	.align		4
        /*0030*/ 	.byte	0x04, 0x0f
        /*0032*/ 	.short	(.L_853 - .L_852)


	//   ....[0]....
	.align		4
.L_852:
        /*0034*/ 	.word	index@(__assertfail)


	//----- nvinfo : EIATTR_MERCURY_ISA_VERSION
	.align		4
.L_853:
        /*0038*/ 	.byte	0x03, 0x5f
        /*003a*/ 	.short	0x0101


	//----- nvinfo : EIATTR_VRC_CTA_INIT_COUNT
	.align		4
        /*003c*/ 	.byte	0x02, 0x4a
	.zero		1
	.zero		1


	//----- nvinfo : EIATTR_SYSCALL_OFFSETS
	.align		4
        /*0040*/ 	.byte	0x04, 0x46
        /*0042*/ 	.short	(.L_855 - .L_854)


	//   ....[0]....
.L_854:
        /*0044*/ 	.word	0x000024c0


	//   ....[1]....
        /*0048*/ 	.word	0x000033a0


	//   ....[2]....
        /*004c*/ 	.word	0x00004460


	//   ....[3]....
        /*0050*/ 	.word	0x00006ae0


	//   ....[4]....
        /*0054*/ 	.word	0x000079c0


	//   ....[5]....
        /*0058*/ 	.word	0x00008800


	//   ....[6]....
        /*005c*/ 	.word	0x0000b030


	//   ....[7]....
        /*0060*/ 	.word	0x0000bf10


	//   ....[8]....
        /*0064*/ 	.word	0x0000cd50


	//   ....[9]....
        /*0068*/ 	.word	0x0000f5a0


	//   ....[10]....
        /*006c*/ 	.word	0x00010480


	//   ....[11]....
        /*0070*/ 	.word	0x00011290


	//----- nvinfo : EIATTR_EXIT_INSTR_OFFSETS
	.align		4
.L_855:
        /*0074*/ 	.byte	0x04, 0x1c
        /*0076*/ 	.short	(.L_857 - .L_856)


	//   ....[0]....
.L_856:
        /*0078*/ 	.word	0x0000d0f0


	//   ....[1]....
        /*007c*/ 	.word	0x000105e0


	//   ....[2]....
        /*0080*/ 	.word	0x00010620


	//   ....[3]....
        /*0084*/ 	.word	0x000106b0


	//   ....[4]....
        /*0088*/ 	.word	0x000106e0


	//   ....[5]....
        /*008c*/ 	.word	0x00010710


	//   ....[6]....
        /*0090*/ 	.word	0x000107e0


	//   ....[7]....
        /*0094*/ 	.word	0x00010860


	//   ....[8]....
        /*0098*/ 	.word	0x00010960


	//   ....[9]....
        /*009c*/ 	.word	0x00010a10


	//   ....[10]....
        /*00a0*/ 	.word	0x00010a30


	//   ....[11]....
        /*00a4*/ 	.word	0x00010b00


	//   ....[12]....
        /*00a8*/ 	.word	0x00010cb0


	//   ....[13]....
        /*00ac*/ 	.word	0x00010e60


	//   ....[14]....
        /*00b0*/ 	.word	0x00011000


	//   ....[15]....
        /*00b4*/ 	.word	0x00011030


	//   ....[16]....
        /*00b8*/ 	.word	0x00011060


	//   ....[17]....
        /*00bc*/ 	.word	0x00011110


	//   ....[18]....
        /*00c0*/ 	.word	0x00011130


	//   ....[19]....
        /*00c4*/ 	.word	0x000112a0


	//   ....[20]....
        /*00c8*/ 	.word	0x000113f0


	//   ....[21]....
        /*00cc*/ 	.word	0x00011570


	//   ....[22]....
        /*00d0*/ 	.word	0x000115f0


	//----- nvinfo : EIATTR_MAX_THREADS
	.align		4
.L_857:
        /*00d4*/ 	.byte	0x04, 0x05
        /*00d6*/ 	.short	(.L_859 - .L_858)
.L_858:
        /*00d8*/ 	.word	0x00000080
        /*00dc*/ 	.word	0x00000001
        /*00e0*/ 	.word	0x00000001


	//----- nvinfo : EIATTR_CRS_STACK_SIZE
	.align		4
.L_859:
        /*00e4*/ 	.byte	0x04, 0x1e
        /*00e6*/ 	.short	(.L_861 - .L_860)
.L_860:
        /*00e8*/ 	.word	0x00000000


	//----- nvinfo : EIATTR_CBANK_PARAM_SIZE
	.align		4
.L_861:
        /*00ec*/ 	.byte	0x03, 0x19
        /*00ee*/ 	.short	0x0290


	//----- nvinfo : EIATTR_PARAM_CBANK
	.align		4
        /*00f0*/ 	.byte	0x04, 0x0a
        /*00f2*/ 	.short	(.L_863 - .L_862)
	.align		4
.L_862:
        /*00f4*/ 	.word	index@(.nv.constant0._ZN2at6native18elementwise_kernelILi128ELi4EZNS0_15gpu_kernel_implIZZZNS0_54_GLOBAL__N__7dbc7496_16_ComplexKernel_cu_1520ed90_295119complex_kernel_cudaERNS_14TensorIteratorEENKUlvE_clEvENKUlvE_clEvEUlddE_EEvRNS_18TensorIteratorBaseERKT_EUliE_EEviT1_)
        /*00f8*/ 	.short	0x0380
        /*00fa*/ 	.short	0x0290


	//----- nvinfo : EIATTR_SW_WAR
	.align		4
.L_863:
        /*00fc*/ 	.byte	0x04, 0x36
        /*00fe*/ 	.short	(.L_865 - .L_864)
.L_864:
        /*0100*/ 	.word	0x00000008
.L_865:


//--------------------- .nv.info._ZN2at6native27unrolled_elementwise_kernelIZZZNS0_54_GLOBAL__N__7dbc7496_16_ComplexKernel_cu_1520ed90_295119complex_kernel_cudaERNS_14TensorIteratorEENKUlvE_clEvENKUlvE_clEvEUlddE_St5arrayIPcLm3EELi4E23TrivialOffsetCalculatorILi2EjESB_ILi1EjENS0_6memory12LoadWithCastILi2EEENSE_13StoreWithCastILi1EEEEEviT_T0_T2_T3_T4_T5_ --------------------------
	.section	.nv.info._ZN2at6native27unrolled_elementwise_kernelIZZZNS0_54_GLOBAL__N__7dbc7496_16_ComplexKernel_cu_1520ed90_295119complex_kernel_cudaERNS_14TensorIteratorEENKUlvE_clEvENKUlvE_clEvEUlddE_St5arrayIPcLm3EELi4E23TrivialOffsetCalculatorILi2EjESB_ILi1EjENS0_6memory12LoadWithCastILi2EEENSE_13StoreWithCastILi1EEEEEviT_T0_T2_T3_T4_T5_,"",@"SHT_CUDA_INFO"
	.sectionflags	@""
	.align	4


	//----- nvinfo : EIATTR_CUDA_API_VERSION
	.align		4
        /*0000*/ 	.byte	0x04, 0x37
        /*0002*/ 	.short	(.L_867 - .L_866)
.L_866:
        /*0004*/ 	.word	0x00000082


	//----- nvinfo : EIATTR_KPARAM_INFO
	.align		4
.L_867:
        /*0008*/ 	.byte	0x04, 0x17
        /*000a*/ 	.short	(.L_869 - .L_868)
.L_868:
        /*000c*/ 	.word	0x00000000
        /*0010*/ 	.short	0x0006
        /*0012*/ 	.short	0x0030
        /*0014*/ 	.byte	0x00, 0xf0, 0x21, 0x00


	//----- nvinfo : EIATTR_KPARAM_INFO
	.align		4
.L_869:
        /*0018*/ 	.byte	0x04, 0x17
        /*001a*/ 	.short	(.L_871 - .L_870)
.L_870:
        /*001c*/ 	.word	0x00000000
        /*0020*/ 	.short	0x0005
        /*0022*/ 	.short	0x0024
        /*0024*/ 	.byte	0x00, 0xf0, 0x31, 0x00


	//----- nvinfo : EIATTR_KPARAM_INFO
	.align		4
.L_871:
        /*0028*/ 	.byte	0x04, 0x17
        /*002a*/ 	.short	(.L_873 - .L_872)
.L_872:
        /*002c*/ 	.word	0x00000000
        /*0030*/ 	.short	0x0004
        /*0032*/ 	.short	0x0021
        /*0034*/ 	.byte	0x00, 0xf0, 0x05, 0x00


	//----- nvinfo : EIATTR_KPARAM_INFO
	.align		4
.L_873:
        /*0038*/ 	.byte	0x04, 0x17
        /*003a*/ 	.short	(.L_875 - .L_874)
.L_874:
        /*003c*/ 	.word	0x00000000
        /*0040*/ 	.short	0x0003
        /*0042*/ 	.short	0x0020
        /*0044*/ 	.byte	0x00, 0xf0, 0x05, 0x00


	//----- nvinfo : EIATTR_KPARAM_INFO
	.align		4
.L_875:
        /*0048*/ 	.byte	0x04, 0x17
        /*004a*/ 	.short	(.L_877 - .L_876)
.L_876:
        /*004c*/ 	.word	0x00000000
        /*0050*/ 	.short	0x0002
        /*0052*/ 	.short	0x0008
        /*0054*/ 	.byte	0x00, 0xf0, 0x61, 0x00


	//----- nvinfo : EIATTR_KPARAM_INFO
	.align		4
.L_877:
        /*0058*/ 	.byte	0x04, 0x17
        /*005a*/ 	.short	(.L_879 - .L_878)
.L_878:
        /*005c*/ 	.word	0x00000000
        /*0060*/ 	.short	0x0001
        /*0062*/ 	.short	0x0004
        /*0064*/ 	.byte	0x00, 0xf0, 0x05, 0x00


	//----- nvinfo : EIATTR_KPARAM_INFO
	.align		4
.L_879:
        /*0068*/ 	.byte	0x04, 0x17
        /*006a*/ 	.short	(.L_881 - .L_880)
.L_880:
        /*006c*/ 	.word	0x00000000
        /*0070*/ 	.short	0x0000
        /*0072*/ 	.short	0x0000
        /*0074*/ 	.byte	0x00, 0xf0, 0x11, 0x00


	//----- nvinfo : EIATTR_SPARSE_MMA_MASK
	.align		4
.L_881:
        /*0078*/ 	.byte	0x03, 0x50
        /*007a*/ 	.short	0x0000


	//----- nvinfo : EIATTR_MAXREG_COUNT
	.align		4
        /*007c*/ 	.byte	0x03, 0x1b
        /*007e*/ 	.short	0x00ff


	//----- nvinfo : EIATTR_EXTERNS
	.align		4
        /*0080*/ 	.byte	0x04, 0x0f
        /*0082*/ 	.short	(.L_883 - .L_882)


	//   ....[0]....
	.align		4
.L_882:
        /*0084*/ 	.word	index@(__assertfail)


	//----- nvinfo : EIATTR_MERCURY_ISA_VERSION
	.align		4
.L_883:
        /*0088*/ 	.byte	0x03, 0x5f
        /*008a*/ 	.short	0x0101


	//----- nvinfo : EIATTR_VRC_CTA_INIT_COUNT
	.align		4
        /*008c*/ 	.byte	0x02, 0x4a
	.zero		1
	.zero		1


	//----- nvinfo : EIATTR_SYSCALL_OFFSETS
	.align		4
        /*0090*/ 	.byte	0x04, 0x46
        /*0092*/ 	.short	(.L_885 - .L_884)


	//   ....[0]....
.L_884:
        /*0094*/ 	.word	0x00000eb0


	//   ....[1]....
        /*0098*/ 	.word	0x00001dc0


	//   ....[2]....
        /*009c*/ 	.word	0x00002e10


	//   ....[3]....
        /*00a0*/ 	.word	0x00003d20


	//   ....[4]....
        /*00a4*/ 	.word	0x00004cb0


	//   ....[5]....
        /*00a8*/ 	.word	0x00005bc0


	//   ....[6]....
        /*00ac*/ 	.word	0x00006b50


	//   ....[7]....
        /*00b0*/ 	.word	0x00007a30


	//   ....[8]....
        /*00b4*/ 	.word	0x00008d20


	//   ....[9]....
        /*00b8*/ 	.word	0x00009d30


	//   ....[10]....
        /*00bc*/ 	.word	0x0000aed0


	//   ....[11]....
        /*00c0*/ 	.word	0x0000c050


	//----- nvinfo : EIATTR_EXIT_INSTR_OFFSETS
	.align		4
.L_885:
        /*00c4*/ 	.byte	0x04, 0x1c
        /*00c6*/ 	.short	(.L_887 - .L_886)


	//   ....[0]....
.L_886:
        /*00c8*/ 	.word	0x0000b260


	//   ....[1]....
        /*00cc*/ 	.word	0x0000b3a0


	//   ....[2]....
        /*00d0*/ 	.word	0x0000b3e0


	//   ....[3]....
        /*00d4*/ 	.word	0x0000b470


	//   ....[4]....
        /*00d8*/ 	.word	0x0000b4a0


	//   ....[5]....
        /*00dc*/ 	.word	0x0000b4d0


	//   ....[6]....
        /*00e0*/ 	.word	0x0000b5a0


	//   ....[7]....
        /*00e4*/ 	.word	0x0000b620


	//   ....[8]....
        /*00e8*/ 	.word	0x0000b720


	//   ....[9]....
        /*00ec*/ 	.word	0x0000b7d0


	//   ....[10]....
        /*00f0*/ 	.word	0x0000b7f0


	//   ....[11]....
        /*00f4*/ 	.word	0x0000b8c0


	//   ....[12]....
        /*00f8*/ 	.word	0x0000ba70


	//   ....[13]....
        /*00fc*/ 	.word	0x0000bc20


	//   ....[14]....
        /*0100*/ 	.word	0x0000bdc0


	//   ....[15]....
        /*0104*/ 	.word	0x0000bdf0


	//   ....[16]....
        /*0108*/ 	.word	0x0000be20


	//   ....[17]....
        /*010c*/ 	.word	0x0000bed0


	//   ....[18]....
        /*0110*/ 	.word	0x0000bef0


	//   ....[19]....
        /*0114*/ 	.word	0x0000c060


	//   ....[20]....
        /*0118*/ 	.word	0x0000c1b0


	//   ....[21]....
        /*011c*/ 	.word	0x0000c330


	//   ....[22]....
        /*0120*/ 	.word	0x0000c3b0


	//----- nvinfo : EIATTR_MAX_THREADS
	.align		4
.L_887:
        /*0124*/ 	.byte	0x04, 0x05
        /*0126*/ 	.short	(.L_889 - .L_888)
.L_888:
        /*0128*/ 	.word	0x00000080
        /*012c*/ 	.word	0x00000001
        /*0130*/ 	.word	0x00000001


	//----- nvinfo : EIATTR_CRS_STACK_SIZE
	.align		4
.L_889:
        /*0134*/ 	.byte	0x04, 0x1e
        /*0136*/ 	.short	(.L_891 - .L_890)
.L_890:
        /*0138*/ 	.word	0x00000000


	//----- nvinfo : EIATTR_CBANK_PARAM_SIZE
	.align		4
.L_891:
        /*013c*/ 	.byte	0x03, 0x19
        /*013e*/ 	.short	0x0038


	//----- nvinfo : EIATTR_PARAM_CBANK
	.align		4
        /*0140*/ 	.byte	0x04, 0x0a
        /*0142*/ 	.short	(.L_893 - .L_892)
	.align		4
.L_892:
        /*0144*/ 	.word	index@(.nv.constant0._ZN2at6native27unrolled_elementwise_kernelIZZZNS0_54_GLOBAL__N__7dbc7496_16_ComplexKernel_cu_1520ed90_295119complex_kernel_cudaERNS_14TensorIteratorEENKUlvE_clEvENKUlvE_clEvEUlddE_St5arrayIPcLm3EELi4E23TrivialOffsetCalculatorILi2EjESB_ILi1EjENS0_6memory12LoadWithCastILi2EEENSE_13StoreWithCastILi1EEEEEviT_T0_T2_T3_T4_T5_)
        /*0148*/ 	.short	0x0380
        /*014a*/ 	.short	0x0038


	//----- nvinfo : EIATTR_SW_WAR
	.align		4
.L_893:
        /*014c*/ 	.byte	0x04, 0x36
        /*014e*/ 	.short	(.L_895 - .L_894)
.L_894:
        /*0150*/ 	.word	0x00000008
.L_895:


//--------------------- .nv.info._ZN2at6native18elementwise_kernelILi128ELi2EZNS0_22gpu_kernel_impl_nocastIZZZNS0_54_GLOBAL__N__7dbc7496_16_ComplexKernel_cu_1520ed90_295119complex_kernel_cudaERNS_14TensorIteratorEENKUlvE_clEvENKUlvE_clEvEUlddE_EEvRNS_18TensorIteratorBaseERKT_EUliE_EEviT1_ --------------------------
	.section	.nv.info._ZN2at6native18elementwise_kernelILi128ELi2EZNS0_22gpu_kernel_impl_nocastIZZZNS0_54_GLOBAL__N__7dbc7496_16_ComplexKernel_cu_1520ed90_295119complex_kernel_cudaERNS_14TensorIteratorEENKUlvE_clEvENKUlvE_clEvEUlddE_EEvRNS_18TensorIteratorBaseERKT_EUliE_EEviT1_,"",@"SHT_CUDA_INFO"
	.sectionflags	@""
	.align	4


	//----- nvinfo : EIATTR_CUDA_API_VERSION
	.align		4
        /*0000*/ 	.byte	0x04, 0x37
        /*0002*/ 	.short	(.L_897 - .L_896)
.L_896:
        /*0004*/ 	.word	0x00000082


	//----- nvinfo : EIATTR_KPARAM_INFO
	.align		4
.L_897:
        /*0008*/ 	.byte	0x04, 0x17
        /*000a*/ 	.short	(.L_899 - .L_898)
.L_898:
        /*000c*/ 	.word	0x00000000
        /*0010*/ 	.short	0x0001
        /*0012*/ 	.short	0x0008
        /*0014*/ 	.byte	0x00, 0xf0, 0x21, 0x0a


	//----- nvinfo : EIATTR_KPARAM_INFO
	.align		4
.L_899:
        /*0018*/ 	.byte	0x04, 0x17
        /*001a*/ 	.short	(.L_901 - .L_900)
.L_900:
        /*001c*/ 	.word	0x00000000
        /*0020*/ 	.short	0x0000
        /*0022*/ 	.short	0x0000
        /*0024*/ 	.byte	0x00, 0xf0, 0x11, 0x00


	//----- nvinfo : EIATTR_SPARSE_MMA_MASK
	.align		4
.L_901:
        /*0028*/ 	.byte	0x03, 0x50
        /*002a*/ 	.short	0x0000


	//----- nvinfo : EIATTR_MAXREG_COUNT
	.align		4
        /*002c*/ 	.byte	0x03, 0x1b
        /*002e*/ 	.short	0x0080


	//----- nvinfo : EIATTR_MERCURY_ISA_VERSION
	.align		4
        /*0030*/ 	.byte	0x03, 0x5f
        /*0032*/ 	.short	0x0101


	//----- nvinfo : EIATTR_VRC_CTA_INIT_COUNT
	.align		4
        /*0034*/ 	.byte	0x02, 0x4a
	.zero		1
	.zero		1


	//----- nvinfo : EIATTR_EXIT_INSTR_OFFSETS
	.align		4
        /*0038*/ 	.byte	0x04, 0x1c
        /*003a*/ 	.short	(.L_903 - .L_902)


	//   ....[0]....
.L_902:
        /*003c*/ 	.word	0x00000160


	//   ....[1]....
        /*0040*/ 	.word	0x000001d0


	//   ....[2]....
        /*0044*/ 	.word	0x000018f0


	//   ....[3]....
        /*0048*/ 	.word	0x00002f70


	//----- nvinfo : EIATTR_MAX_THREADS
	.align		4
.L_903:
        /*004c*/ 	.byte	0x04, 0x05
        /*004e*/ 	.short	(.L_905 - .L_904)
.L_904:
        /*0050*/ 	.word	0x00000080
        /*0054*/ 	.word	0x00000001
        /*0058*/ 	.word	0x00000001


	//----- nvinfo : EIATTR_CRS_STACK_SIZE
	.align		4
.L_905:
        /*005c*/ 	.byte	0x04, 0x1e
        /*005e*/ 	.short	(.L_907 - .L_906)
.L_906:
        /*0060*/ 	.word	0x00000000


	//----- nvinfo : EIATTR_CBANK_PARAM_SIZE
	.align		4
.L_907:
        /*0064*/ 	.byte	0x03, 0x19
        /*0066*/ 	.short	0x0290


	//----- nvinfo : EIATTR_PARAM_CBANK
	.align		4
        /*0068*/ 	.byte	0x04, 0x0a
        /*006a*/ 	.short	(.L_909 - .L_908)
	.align		4
.L_908:
        /*006c*/ 	.word	index@(.nv.constant0._ZN2at6native18elementwise_kernelILi128ELi2EZNS0_22gpu_kernel_impl_nocastIZZZNS0_54_GLOBAL__N__7dbc7496_16_ComplexKernel_cu_1520ed90_295119complex_kernel_cudaERNS_14TensorIteratorEENKUlvE_clEvENKUlvE_clEvEUlddE_EEvRNS_18TensorIteratorBaseERKT_EUliE_EEviT1_)
        /*0070*/ 	.short	0x0380
        /*0072*/ 	.short	0x0290


	//----- nvinfo : EIATTR_SW_WAR
	.align		4
.L_909:
        /*0074*/ 	.byte	0x04, 0x36
        /*0076*/ 	.short	(.L_911 - .L_910)
.L_910:
        /*0078*/ 	.word	0x00000008
.L_911:


//--------------------- .nv.info._ZN2at6native27unrolled_elementwise_kernelIZZZNS0_54_GLOBAL__N__7dbc7496_16_ComplexKernel_cu_1520ed90_295119complex_kernel_cudaERNS_14TensorIteratorEENKUlvE_clEvENKUlvE_clEvEUlddE_St5arrayIPcLm3EELi4E23TrivialOffsetCalculatorILi2EjESB_ILi1EjENS0_6memory15LoadWithoutCastENSE_16StoreWithoutCastEEEviT_T0_T2_T3_T4_T5_ --------------------------
	.section	.nv.info._ZN2at6native27unrolled_elementwise_kernelIZZZNS0_54_GLOBAL__N__7dbc7496_16_ComplexKernel_cu_1520ed90_295119complex_kernel_cudaERNS_14TensorIteratorEENKUlvE_clEvENKUlvE_clEvEUlddE_St5arrayIPcLm3EELi4E23TrivialOffsetCalculatorILi2EjESB_ILi1EjENS0_6memory15LoadWithoutCastENSE_16StoreWithoutCastEEEviT_T0_T2_T3_T4_T5_,"",@"SHT_CUDA_INFO"
	.sectionflags	@""
	.align	4


	//----- nvinfo : EIATTR_CUDA_API_VERSION
	.align		4
        /*0000*/ 	.byte	0x04, 0x37
        /*0002*/ 	.short	(.L_913 - .L_912)
.L_912:
        /*0004*/ 	.word	0x00000082


	//----- nvinfo : EIATTR_KPARAM_INFO
	.align		4
.L_913:
        /*0008*/ 	.byte	0x04, 0x17
        /*000a*/ 	.short	(.L_915 - .L_914)
.L_914:
        /*000c*/ 	.word	0x00000000
        /*0010*/ 	.short	0x0006
        /*0012*/ 	.short	0x0023
        /*0014*/ 	.byte	0x00, 0xf0, 0x05, 0x00


	//----- nvinfo : EIATTR_KPARAM_INFO
	.align		4
.L_915:
        /*0018*/ 	.byte	0x04, 0x17
        /*001a*/ 	.short	(.L_917 - .L_916)
.L_916:
        /*001c*/ 	.word	0x00000000
        /*0020*/ 	.short	0x0005
        /*0022*/ 	.short	0x0022
        /*0024*/ 	.byte	0x00, 0xf0, 0x05, 0x00


	//----- nvinfo : EIATTR_KPARAM_INFO
	.align		4
.L_917:
        /*0028*/ 	.byte	0x04, 0x17
        /*002a*/ 	.short	(.L_919 - .L_918)
.L_918:
        /*002c*/ 	.word	0x00000000
        /*0030*/ 	.short	0x0004
        /*0032*/ 	.short	0x0021
        /*0034*/ 	.byte	0x00, 0xf0, 0x05, 0x00


	//----- nvinfo : EIATTR_KPARAM_INFO
	.align		4
.L_919:
        /*0038*/ 	.byte	0x04, 0x17
        /*003a*/ 	.short	(.L_921 - .L_920)
.L_920:
        /*003c*/ 	.word	0x00000000
        /*0040*/ 	.short	0x0003
        /*0042*/ 	.short	0x0020
        /*0044*/ 	.byte	0x00, 0xf0, 0x05, 0x00


	//----- nvinfo : EIATTR_KPARAM_INFO
	.align		4
.L_921:
        /*0048*/ 	.byte	0x04, 0x17
        /*004a*/ 	.short	(.L_923 - .L_922)
.L_922:
        /*004c*/ 	.word	0x00000000
        /*0050*/ 	.short	0x0002
        /*0052*/ 	.short	0x0008
        /*0054*/ 	.byte	0x00, 0xf0, 0x61, 0x00


	//----- nvinfo : EIATTR_KPARAM_INFO
	.align		4
.L_923:
        /*0058*/ 	.byte	0x04, 0x17
        /*005a*/ 	.short	(.L_925 - .L_924)
.L_924:
        /*005c*/ 	.word	0x00000000
        /*0060*/ 	.short	0x0001
        /*0062*/ 	.short	0x0004
        /*0064*/ 	.byte	0x00, 0xf0, 0x05, 0x00


	//----- nvinfo : EIATTR_KPARAM_INFO
	.align		4
.L_925:
        /*0068*/ 	.byte	0x04, 0x17
        /*006a*/ 	.short	(.L_927 - .L_926)
.L_926:
        /*006c*/ 	.word	0x00000000
        /*0070*/ 	.short	0x0000
        /*0072*/ 	.short	0x0000
        /*0074*/ 	.byte	0x00, 0xf0, 0x11, 0x00


	//----- nvinfo : EIATTR_SPARSE_MMA_MASK
	.align		4
.L_927:
        /*0078*/ 	.byte	0x03, 0x50
        /*007a*/ 	.short	0x0000


	//----- nvinfo : EIATTR_MAXREG_COUNT
	.align		4
        /*007c*/ 	.byte	0x03, 0x1b
        /*007e*/ 	.short	0x00ff


	//----- nvinfo : EIATTR_MERCURY_ISA_VERSION
	.align		4
        /*0080*/ 	.byte	0x03, 0x5f
        /*0082*/ 	.short	0x0101


	//----- nvinfo : EIATTR_VRC_CTA_INIT_COUNT
	.align		4
        /*0084*/ 	.byte	0x02, 0x4a
	.zero		1
	.zero		1


	//----- nvinfo : EIATTR_EXIT_INSTR_OFFSETS
	.align		4
        /*0088*/ 	.byte	0x04, 0x1c
        /*008a*/ 	.short	(.L_929 - .L_928)


	//   ....[0]....
.L_928:
        /*008c*/ 	.word	0x000005a0


	//   ....[1]....
        /*0090*/ 	.word	0x00000670


	//----- nvinfo : EIATTR_MAX_THREADS
	.align		4
.L_929:
        /*0094*/ 	.byte	0x04, 0x05
        /*0096*/ 	.short	(.L_931 - .L_930)
.L_930:
        /*0098*/ 	.word	0x00000080
        /*009c*/ 	.word	0x00000001
        /*00a0*/ 	.word	0x00000001


	//----- nvinfo : EIATTR_CRS_STACK_SIZE
	.align		4
.L_931:
        /*00a4*/ 	.byte	0x04, 0x1e
        /*00a6*/ 	.short	(.L_933 - .L_932)
.L_932:
        /*00a8*/ 	.word	0x00000000


	//----- nvinfo : EIATTR_CBANK_PARAM_SIZE
	.align		4
.L_933:
        /*00ac*/ 	.byte	0x03, 0x19
        /*00ae*/ 	.short	0x0024


	//----- nvinfo : EIATTR_PARAM_CBANK
	.align		4
        /*00b0*/ 	.byte	0x04, 0x0a
        /*00b2*/ 	.short	(.L_935 - .L_934)
	.align		4
.L_934:
        /*00b4*/ 	.word	index@(.nv.constant0._ZN2at6native27unrolled_elementwise_kernelIZZZNS0_54_GLOBAL__N__7dbc7496_16_ComplexKernel_cu_1520ed90_295119complex_kernel_cudaERNS_14TensorIteratorEENKUlvE_clEvENKUlvE_clEvEUlddE_St5arrayIPcLm3EELi4E23TrivialOffsetCalculatorILi2EjESB_ILi1EjENS0_6memory15LoadWithoutCastENSE_16StoreWithoutCastEEEviT_T0_T2_T3_T4_T5_)
        /*00b8*/ 	.short	0x0380
        /*00ba*/ 	.short	0x0024


	//----- nvinfo : EIATTR_SW_WAR
	.align		4
.L_935:
        /*00bc*/ 	.byte	0x04, 0x36
        /*00be*/ 	.short	(.L_937 - .L_936)
.L_936:
        /*00c0*/ 	.word	0x00000008
.L_937:


//--------------------- .nv.info._ZN2at6native29vectorized_elementwise_kernelILi2EZZZNS0_54_GLOBAL__N__7dbc7496_16_ComplexKernel_cu_1520ed90_295119complex_kernel_cudaERNS_14TensorIteratorEENKUlvE_clEvENKUlvE_clEvEUlddE_St5arrayIPcLm3EEEEviT0_T1_ --------------------------
	.section	.nv.info._ZN2at6native29vectorized_elementwise_kernelILi2EZZZNS0_54_GLOBAL__N__7dbc7496_16_ComplexKernel_cu_1520ed90_295119complex_kernel_cudaERNS_14TensorIteratorEENKUlvE_clEvENKUlvE_clEvEUlddE_St5arrayIPcLm3EEEEviT0_T1_,"",@"SHT_CUDA_INFO"
	.sectionflags	@""
	.align	4


	//----- nvinfo : EIATTR_CUDA_API_VERSION
	.align		4
        /*0000*/ 	.byte	0x04, 0x37
        /*0002*/ 	.short	(.L_939 - .L_938)
.L_938:
        /*0004*/ 	.word	0x00000082


	//----- nvinfo : EIATTR_KPARAM_INFO
	.align		4
.L_939:
        /*0008*/ 	.byte	0x04, 0x17
        /*000a*/ 	.short	(.L_941 - .L_940)
.L_940:
        /*000c*/ 	.word	0x00000000
        /*0010*/ 	.short	0x0002
        /*0012*/ 	.short	0x0008
        /*0014*/ 	.byte	0x00, 0xf0, 0x61, 0x00


	//----- nvinfo : EIATTR_KPARAM_INFO
	.align		4
.L_941:
        /*0018*/ 	.byte	0x04, 0x17
        /*001a*/ 	.short	(.L_943 - .L_942)
.L_942:
        /*001c*/ 	.word	0x00000000
        /*0020*/ 	.short	0x0001
        /*0022*/ 	.short	0x0004
        /*0024*/ 	.byte	0x00, 0xf0, 0x05, 0x00


	//----- nvinfo : EIATTR_KPARAM_INFO
	.align		4
.L_943:
        /*0028*/ 	.byte	0x04, 0x17
        /*002a*/ 	.short	(.L_945 - .L_944)
.L_944:
        /*002c*/ 	.word	0x00000000
        /*0030*/ 	.short	0x0000
        /*0032*/ 	.short	0x0000
        /*0034*/ 	.byte	0x00, 0xf0, 0x11, 0x00


	//----- nvinfo : EIATTR_SPARSE_MMA_MASK
	.align		4
.L_945:
        /*0038*/ 	.byte	0x03, 0x50
        /*003a*/ 	.short	0x0000


	//----- nvinfo : EIATTR_MAXREG_COUNT
	.align		4
        /*003c*/ 	.byte	0x03, 0x1b
        /*003e*/ 	.short	0x00ff


	//----- nvinfo : EIATTR_MERCURY_ISA_VERSION
	.align		4
        /*0040*/ 	.byte	0x03, 0x5f
        /*0042*/ 	.short	0x0101


	//----- nvinfo : EIATTR_VRC_CTA_INIT_COUNT
	.align		4
        /*0044*/ 	.byte	0x02, 0x4a
	.zero		1
	.zero		1


	//----- nvinfo : EIATTR_EXIT_INSTR_OFFSETS
	.align		4
        /*0048*/ 	.byte	0x04, 0x1c
        /*004a*/ 	.short	(.L_947 - .L_946)


	//   ....[0]....
.L_946:
        /*004c*/ 	.word	0x00000c80


	//   ....[1]....
        /*0050*/ 	.word	0x00000d30


	//   ....[2]....
        /*0054*/ 	.word	0x00001080


	//----- nvinfo : EIATTR_MAX_THREADS
	.align		4
.L_947:
        /*0058*/ 	.byte	0x04, 0x05
        /*005a*/ 	.short	(.L_949 - .L_948)
.L_948:
        /*005c*/ 	.word	0x00000080
        /*0060*/ 	.word	0x00000001
        /*0064*/ 	.word	0x00000001


	//----- nvinfo : EIATTR_CRS_STACK_SIZE
	.align		4
.L_949:
        /*0068*/ 	.byte	0x04, 0x1e
        /*006a*/ 	.short	(.L_951 - .L_950)
.L_950:
        /*006c*/ 	.word	0x00000000


	//----- nvinfo : EIATTR_CBANK_PARAM_SIZE
	.align		4
.L_951:
        /*0070*/ 	.byte	0x03, 0x19
        /*0072*/ 	.short	0x0020


	//----- nvinfo : EIATTR_PARAM_CBANK
	.align		4
        /*0074*/ 	.byte	0x04, 0x0a
        /*0076*/ 	.short	(.L_953 - .L_952)
	.align		4
.L_952:
        /*0078*/ 	.word	index@(.nv.constant0._ZN2at6native29vectorized_elementwise_kernelILi2EZZZNS0_54_GLOBAL__N__7dbc7496_16_ComplexKernel_cu_1520ed90_295119complex_kernel_cudaERNS_14TensorIteratorEENKUlvE_clEvENKUlvE_clEvEUlddE_St5arrayIPcLm3EEEEviT0_T1_)
        /*007c*/ 	.short	0x0380
        /*007e*/ 	.short	0x0020


	//----- nvinfo : EIATTR_SW_WAR
	.align		4
.L_953:
        /*0080*/ 	.byte	0x04, 0x36
        /*0082*/ 	.short	(.L_955 - .L_954)
.L_954:
        /*0084*/ 	.word	0x00000008
.L_955:


//--------------------- .nv.info._ZN2at6native29vectorized_elementwise_kernelILi4EZZZNS0_54_GLOBAL__N__7dbc7496_16_ComplexKernel_cu_1520ed90_295119complex_kernel_cudaERNS_14TensorIteratorEENKUlvE_clEvENKUlvE_clEvEUlddE_St5arrayIPcLm3EEEEviT0_T1_ --------------------------
	.section	.nv.info._ZN2at6native29vectorized_elementwise_kernelILi4EZZZNS0_54_GLOBAL__N__7dbc7496_16_ComplexKernel_cu_1520ed90_295119complex_kernel_cudaERNS_14TensorIteratorEENKUlvE_clEvENKUlvE_clEvEUlddE_St5arrayIPcLm3EEEEviT0_T1_,"",@"SHT_CUDA_INFO"
	.sectionflags	@""
	.align	4


	//----- nvinfo : EIATTR_CUDA_API_VERSION
	.align		4
        /*0000*/ 	.byte	0x04, 0x37
        /*0002*/ 	.short	(.L_957 - .L_956)
.L_956:
        /*0004*/ 	.word	0x00000082


	//----- nvinfo : EIATTR_KPARAM_INFO
	.align		4
.L_957:
        /*0008*/ 	.byte	0x04, 0x17
        /*000a*/ 	.short	(.L_959 - .L_958)
.L_958:
        /*000c*/ 	.word	0x00000000
        /*0010*/ 	.short	0x0002
        /*0012*/ 	.short	0x0008
        /*0014*/ 	.byte	0x00, 0xf0, 0x61, 0x00


	//----- nvinfo : EIATTR_KPARAM_INFO
	.align		4
.L_959:
        /*0018*/ 	.byte	0x04, 0x17
        /*001a*/ 	.short	(.L_961 - .L_960)
.L_960:
        /*001c*/ 	.word	0x00000000
        /*0020*/ 	.short	0x0001
        /*0022*/ 	.short	0x0004
        /*0024*/ 	.byte	0x00, 0xf0, 0x05, 0x00


	//----- nvinfo : EIATTR_KPARAM_INFO
	.align		4
.L_961:
        /*0028*/ 	.byte	0x04, 0x17
        /*002a*/ 	.short	(.L_963 - .L_962)
.L_962:
        /*002c*/ 	.word	0x00000000
        /*0030*/ 	.short	0x0000
        /*0032*/ 	.short	0x0000
        /*0034*/ 	.byte	0x00, 0xf0, 0x11, 0x00


	//----- nvinfo : EIATTR_SPARSE_MMA_MASK
	.align		4
.L_963:
        /*0038*/ 	.byte	0x03, 0x50
        /*003a*/ 	.short	0x0000


	//----- nvinfo : EIATTR_MAXREG_COUNT
	.align		4
        /*003c*/ 	.byte	0x03, 0x1b
        /*003e*/ 	.short	0x00ff


	//----- nvinfo : EIATTR_MERCURY_ISA_VERSION
	.align		4
        /*0040*/ 	.byte	0x03, 0x5f
        /*0042*/ 	.short	0x0101


	//----- nvinfo : EIATTR_VRC_CTA_INIT_COUNT
	.align		4
        /*0044*/ 	.byte	0x02, 0x4a
	.zero		1
	.zero		1


	//----- nvinfo : EIATTR_EXIT_INSTR_OFFSETS
	.align		4
        /*0048*/ 	.byte	0x04, 0x1c
        /*004a*/ 	.short	(.L_965 - .L_964)


	//   ....[0]....
.L_964:
        /*004c*/ 	.word	0x00000c80


	//   ....[1]....
        /*0050*/ 	.word	0x00000d30


	//   ....[2]....
        /*0054*/ 	.word	0x00001040


	//----- nvinfo : EIATTR_MAX_THREADS
	.align		4
.L_965:
        /*0058*/ 	.byte	0x04, 0x05
        /*005a*/ 	.short	(.L_967 - .L_966)
.L_966:
        /*005c*/ 	.word	0x00000080
        /*0060*/ 	.word	0x00000001
        /*0064*/ 	.word	0x00000001


	//----- nvinfo : EIATTR_CRS_STACK_SIZE
	.align		4
.L_967:
        /*0068*/ 	.byte	0x04, 0x1e
        /*006a*/ 	.short	(.L_969 - .L_968)
.L_968:
        /*006c*/ 	.word	0x00000000


	//----- nvinfo : EIATTR_CBANK_PARAM_SIZE
	.align		4
.L_969:
        /*0070*/ 	.byte	0x03, 0x19
        /*0072*/ 	.short	0x0020


	//----- nvinfo : EIATTR_PARAM_CBANK
	.align		4
        /*0074*/ 	.byte	0x04, 0x0a
        /*0076*/ 	.short	(.L_971 - .L_970)
	.align		4
.L_970:
        /*0078*/ 	.word	index@(.nv.constant0._ZN2at6native29vectorized_elementwise_kernelILi4EZZZNS0_54_GLOBAL__N__7dbc7496_16_ComplexKernel_cu_1520ed90_295119complex_kernel_cudaERNS_14TensorIteratorEENKUlvE_clEvENKUlvE_clEvEUlddE_St5arrayIPcLm3EEEEviT0_T1_)
        /*007c*/ 	.short	0x0380
        /*007e*/ 	.short	0x0020


	//----- nvinfo : EIATTR_SW_WAR
	.align		4
.L_971:
        /*0080*/ 	.byte	0x04, 0x36
        /*0082*/ 	.short	(.L_973 - .L_972)
.L_972:
        /*0084*/ 	.word	0x00000008
.L_973:


//--------------------- .nv.info._ZN2at6native29vectorized_elementwise_kernelILi8EZZZNS0_54_GLOBAL__N__7dbc7496_16_ComplexKernel_cu_1520ed90_295119complex_kernel_cudaERNS_14TensorIteratorEENKUlvE_clEvENKUlvE_clEvEUlddE_St5arrayIPcLm3EEEEviT0_T1_ --------------------------
	.section	.nv.info._ZN2at6native29vectorized_elementwise_kernelILi8EZZZNS0_54_GLOBAL__N__7dbc7496_16_ComplexKernel_cu_1520ed90_295119complex_kernel_cudaERNS_14TensorIteratorEENKUlvE_clEvENKUlvE_clEvEUlddE_St5arrayIPcLm3EEEEviT0_T1_,"",@"SHT_CUDA_INFO"
	.sectionflags	@""
	.align	4


	//----- nvinfo : EIATTR_CUDA_API_VERSION
	.align		4
        /*0000*/ 	.byte	0x04, 0x37
        /*0002*/ 	.short	(.L_975 - .L_974)
.L_974:
        /*0004*/ 	.word	0x00000082


	//----- nvinfo : EIATTR_KPARAM_INFO
	.align		4
.L_975:
        /*0008*/ 	.byte	0x04, 0x17
        /*000a*/ 	.short	(.L_977 - .L_976)
.L_976:
        /*000c*/ 	.word	0x00000000
        /*0010*/ 	.short	0x0002
        /*0012*/ 	.short	0x0008
        /*0014*/ 	.byte	0x00, 0xf0, 0x61, 0x00


	//----- nvinfo : EIATTR_KPARAM_INFO
	.align		4
.L_977:
        /*0018*/ 	.byte	0x04, 0x17
        /*001a*/ 	.short	(.L_979 - .L_978)
.L_978:
        /*001c*/ 	.word	0x00000000
        /*0020*/ 	.short	0x0001
        /*0022*/ 	.short	0x0004
        /*0024*/ 	.byte	0x00, 0xf0, 0x05, 0x00


	//----- nvinfo : EIATTR_KPARAM_INFO
	.align		4
.L_979:
        /*0028*/ 	.byte	0x04, 0x17
        /*002a*/ 	.short	(.L_981 - .L_980)
.L_980:
        /*002c*/ 	.word	0x00000000
        /*0030*/ 	.short	0x0000
        /*0032*/ 	.short	0x0000
        /*0034*/ 	.byte	0x00, 0xf0, 0x11, 0x00


	//----- nvinfo : EIATTR_SPARSE_MMA_MASK
	.align		4
.L_981:
        /*0038*/ 	.byte	0x03, 0x50
        /*003a*/ 	.short	0x0000


	//----- nvinfo : EIATTR_MAXREG_COUNT
	.align		4
        /*003c*/ 	.byte	0x03, 0x1b
        /*003e*/ 	.short	0x00ff


	//----- nvinfo : EIATTR_MERCURY_ISA_VERSION
	.align		4
        /*0040*/ 	.byte	0x03, 0x5f
        /*0042*/ 	.short	0x0101


	//----- nvinfo : EIATTR_VRC_CTA_INIT_COUNT
	.align		4
        /*0044*/ 	.byte	0x02, 0x4a
	.zero		1
	.zero		1


	//----- nvinfo : EIATTR_EXIT_INSTR_OFFSETS
	.align		4
        /*0048*/ 	.byte	0x04, 0x1c
        /*004a*/ 	.short	(.L_983 - .L_982)


	//   ....[0]....
.L_982:
        /*004c*/ 	.word	0x00000c80


	//   ....[1]....
        /*0050*/ 	.word	0x00000d30


	//   ....[2]....
        /*0054*/ 	.word	0x00001040


	//----- nvinfo : EIATTR_MAX_THREADS
	.align		4
.L_983:
        /*0058*/ 	.byte	0x04, 0x05
        /*005a*/ 	.short	(.L_985 - .L_984)
.L_984:
        /*005c*/ 	.word	0x00000080
        /*0060*/ 	.word	0x00000001
        /*0064*/ 	.word	0x00000001


	//----- nvinfo : EIATTR_CRS_STACK_SIZE
	.align		4
.L_985:
        /*0068*/ 	.byte	0x04, 0x1e
        /*006a*/ 	.short	(.L_987 - .L_986)
.L_986:
        /*006c*/ 	.word	0x00000000


	//----- nvinfo : EIATTR_CBANK_PARAM_SIZE
	.align		4
.L_987:
        /*0070*/ 	.byte	0x03, 0x19
        /*0072*/ 	.short	0x0020


	//----- nvinfo : EIATTR_PARAM_CBANK
	.align		4
        /*0074*/ 	.byte	0x04, 0x0a
        /*0076*/ 	.short	(.L_989 - .L_988)
	.align		4
.L_988:
        /*0078*/ 	.word	index@(.nv.constant0._ZN2at6native29vectorized_elementwise_kernelILi8EZZZNS0_54_GLOBAL__N__7dbc7496_16_ComplexKernel_cu_1520ed90_295119complex_kernel_cudaERNS_14TensorIteratorEENKUlvE_clEvENKUlvE_clEvEUlddE_St5arrayIPcLm3EEEEviT0_T1_)
        /*007c*/ 	.short	0x0380
        /*007e*/ 	.short	0x0020


	//----- nvinfo : EIATTR_SW_WAR
	.align		4
.L_989:
        /*0080*/ 	.byte	0x04, 0x36
        /*0082*/ 	.short	(.L_991 - .L_990)
.L_990:
        /*0084*/ 	.word	0x00000008
.L_991:


//--------------------- .nv.callgraph             --------------------------
	.section	.nv.callgraph,"",@"SHT_CUDA_CALLGRAPH"
	.align	4
	.sectionentsize	8
	.align		4
        /*0000*/ 	.word	0x00000000
	.align		4
        /*0004*/ 	.word	0xffffffff
	.align		4
        /*0008*/ 	.word	index@(_ZN2at6native18elementwise_kernelILi128ELi4EZNS0_15gpu_kernel_implIZZZNS0_54_GLOBAL__N__7dbc7496_16_ComplexKernel_cu_1520ed90_295117polar_kernel_cudaERNS_14TensorIteratorEENKUlvE_clEvENKUlvE0_clEvEUlffE_EEvRNS_18TensorIteratorBaseERKT_EUliE_EEviT1_)
	.align		4
        /*000c*/ 	.word	index@(__assertfail)
	.align		4
        /*0010*/ 	.word	index@(_ZN2at6native27unrolled_elementwise_kernelIZZZNS0_54_GLOBAL__N__7dbc7496_16_ComplexKernel_cu_1520ed90_295117polar_kernel_cudaERNS_14TensorIteratorEENKUlvE_clEvENKUlvE0_clEvEUlffE_St5arrayIPcLm3EELi4E23TrivialOffsetCalculatorILi2EjESB_ILi1EjENS0_6memory12LoadWithCastILi2EEENSE_13StoreWithCastILi1EEEEEviT_T0_T2_T3_T4_T5_)
	.align		4
        /*0014*/ 	.word	index@(__assertfail)
	.align		4
        /*0018*/ 	.word	index@(_ZN2at6native18elementwise_kernelILi128ELi4EZNS0_15gpu_kernel_implIZZZNS0_54_GLOBAL__N__7dbc7496_16_ComplexKernel_cu_1520ed90_295117polar_kernel_cudaERNS_14TensorIteratorEENKUlvE_clEvENKUlvE_clEvEUlddE_EEvRNS_18TensorIteratorBaseERKT_EUliE_EEviT1_)
	.align		4
        /*001c*/ 	.word	index@(__assertfail)
	.align		4
        /*0020*/ 	.word	index@(_ZN2at6native27unrolled_elementwise_kernelIZZZNS0_54_GLOBAL__N__7dbc7496_16_ComplexKernel_cu_1520ed90_295117polar_kernel_cudaERNS_14TensorIteratorEENKUlvE_clEvENKUlvE_clEvEUlddE_St5arrayIPcLm3EELi4E23TrivialOffsetCalculatorILi2EjESB_ILi1EjENS0_6memory12LoadWithCastILi2EEENSE_13StoreWithCastILi1EEEEEviT_T0_T2_T3_T4_T5_)
	.align		4
        /*0024*/ 	.word	index@(__assertfail)
	.align		4
        /*0028*/ 	.word	index@(_ZN2at6native18elementwise_kernelILi128ELi4EZNS0_15gpu_kernel_implIZZZNS0_54_GLOBAL__N__7dbc7496_16_ComplexKernel_cu_1520ed90_295119complex_kernel_cudaERNS_14TensorIteratorEENKUlvE_clEvENKUlvE1_clEvEUlN3c104HalfES9_E_EEvRNS_18TensorIteratorBaseERKT_EUliE_EEviT1_)
	.align		4
        /*002c*/ 	.word	index@(__assertfail)
	.align		4
        /*0030*/ 	.word	index@(_ZN2at6native27unrolled_elementwise_kernelIZZZNS0_54_GLOBAL__N__7dbc7496_16_ComplexKernel_cu_1520ed90_295119complex_kernel_cudaERNS_14TensorIteratorEENKUlvE_clEvENKUlvE1_clEvEUlN3c104HalfES8_E_St5arrayIPcLm3EELi4E23TrivialOffsetCalculatorILi2EjESD_ILi1EjENS0_6memory12LoadWithCastILi2EEENSG_13StoreWithCastILi1EEEEEviT_T0_T2_T3_T4_T5_)
	.align		4
        /*0034*/ 	.word	index@(__assertfail)
	.align		4
        /*0038*/ 	.word	index@(_ZN2at6native18elementwise_kernelILi128ELi4EZNS0_15gpu_kernel_implIZZZNS0_54_GLOBAL__N__7dbc7496_16_ComplexKernel_cu_1520ed90_295119complex_kernel_cudaERNS_14TensorIteratorEENKUlvE_clEvENKUlvE0_clEvEUlffE_EEvRNS_18TensorIteratorBaseERKT_EUliE_EEviT1_)
	.align		4
        /*003c*/ 	.word	index@(__assertfail)
	.align		4
        /*0040*/ 	.word	index@(_ZN2at6native27unrolled_elementwise_kernelIZZZNS0_54_GLOBAL__N__7dbc7496_16_ComplexKernel_cu_1520ed90_295119complex_kernel_cudaERNS_14TensorIteratorEENKUlvE_clEvENKUlvE0_clEvEUlffE_St5arrayIPcLm3EELi4E23TrivialOffsetCalculatorILi2EjESB_ILi1EjENS0_6memory12LoadWithCastILi2EEENSE_13StoreWithCastILi1EEEEEviT_T0_T2_T3_T4_T5_)
	.align		4
        /*0044*/ 	.word	index@(__assertfail)
	.align		4
        /*0048*/ 	.word	index@(_ZN2at6native18elementwise_kernelILi128ELi4EZNS0_15gpu_kernel_implIZZZNS0_54_GLOBAL__N__7dbc7496_16_ComplexKernel_cu_1520ed90_295119complex_kernel_cudaERNS_14TensorIteratorEENKUlvE_clEvENKUlvE_clEvEUlddE_EEvRNS_18TensorIteratorBaseERKT_EUliE_EEviT1_)
	.align		4
        /*004c*/ 	.word	index@(__assertfail)
	.align		4
        /*0050*/ 	.word	index@(_ZN2at6native27unrolled_elementwise_kernelIZZZNS0_54_GLOBAL__N__7dbc7496_16_ComplexKernel_cu_1520ed90_295119complex_kernel_cudaERNS_14TensorIteratorEENKUlvE_clEvENKUlvE_clEvEUlddE_St5arrayIPcLm3EELi4E23TrivialOffsetCalculatorILi2EjESB_ILi1EjENS0_6memory12LoadWithCastILi2EEENSE_13StoreWithCastILi1EEEEEviT_T0_T2_T3_T4_T5_)
	.align		4
        /*0054*/ 	.word	index@(__assertfail)
	.align		4
        /*0058*/ 	.word	0x00000000
	.align		4
        /*005c*/ 	.word	0xfffffffe
	.align		4
        /*0060*/ 	.word	0x00000000
	.align		4
        /*0064*/ 	.word	0xfffffffd
	.align		4
        /*0068*/ 	.word	0x00000000
	.align		4
        /*006c*/ 	.word	0xfffffffc


//--------------------- .nv.constant4             --------------------------
	.section	.nv.constant4,"a",@progbits
	.align	8
	.align		8
.nv.constant4:
        /*0000*/ 	.dword	__assertfail
	.align		8
        /*0008*/ 	.dword	__unnamed_1
	.align		8
        /*0010*/ 	.dword	__unnamed_2
	.align		8
        /*0018*/ 	.dword	__unnamed_3
	.align		8
        /*0020*/ 	.dword	__unnamed_4
	.align		8
        /*0028*/ 	.dword	__unnamed_5
	.align		8
        /*0030*/ 	.dword	__unnamed_6
	.align		8
        /*0038*/ 	.dword	_ZN52_INTERNAL_7dbc7496_16_ComplexKernel_cu_1520ed90_29514cuda3std3__45__cpo5beginE
	.align		8
        /*0040*/ 	.dword	_ZN52_INTERNAL_7dbc7496_16_ComplexKernel_cu_1520ed90_29514cuda3std3__45__cpo3endE
	.align		8
        /*0048*/ 	.dword	_ZN52_INTERNAL_7dbc7496_16_ComplexKernel_cu_1520ed90_29514cuda3std3__45__cpo6cbeginE
	.align		8
        /*0050*/ 	.dword	_ZN52_INTERNAL_7dbc7496_16_ComplexKernel_cu_1520ed90_29514cuda3std3__45__cpo4cendE
	.align		8
        /*0058*/ 	.dword	_ZN52_INTERNAL_7dbc7496_16_ComplexKernel_cu_1520ed90_29514cuda3std3__45__cpo6rbeginE
	.align		8
        /*0060*/ 	.dword	_ZN52_INTERNAL_7dbc7496_16_ComplexKernel_cu_1520ed90_29514cuda3std3__45__cpo4rendE
	.align		8
        /*0068*/ 	.dword	_ZN52_INTERNAL_7dbc7496_16_ComplexKernel_cu_1520ed90_29514cuda3std3__45__cpo7crbeginE
	.align		8
        /*0070*/ 	.dword	_ZN52_INTERNAL_7dbc7496_16_ComplexKernel_cu_1520ed90_29514cuda3std3__45__cpo5crendE
	.align		8
        /*0078*/ 	.dword	_ZN52_INTERNAL_7dbc7496_16_ComplexKernel_cu_1520ed90_29514cuda3std3__454_GLOBAL__N__7dbc7496_16_ComplexKernel_cu_1520ed90_29516ignoreE
	.align		8
        /*0080*/ 	.dword	_ZN52_INTERNAL_7dbc7496_16_ComplexKernel_cu_1520ed90_29514cuda3std3__419piecewise_constructE
	.align		8
        /*0088*/ 	.dword	_ZN52_INTERNAL_7dbc7496_16_ComplexKernel_cu_1520ed90_29514cuda3std3__48in_placeE
	.align		8
        /*0090*/ 	.dword	_ZN52_INTERNAL_7dbc7496_16_ComplexKernel_cu_1520ed90_29514cuda3std3__420unreachable_sentinelE
	.align		8
        /*0098*/ 	.dword	_ZN52_INTERNAL_7dbc7496_16_ComplexKernel_cu_1520ed90_29514cuda3std6ranges3__45__cpo4swapE
	.align		8
        /*00a0*/ 	.dword	_ZN52_INTERNAL_7dbc7496_16_ComplexKernel_cu_1520ed90_29514cuda3std6ranges3__45__cpo9iter_moveE
	.align		8
        /*00a8*/ 	.dword	_ZN52_INTERNAL_7dbc7496_16_ComplexKernel_cu_1520ed90_29514cuda3std6ranges3__45__cpo5beginE
	.align		8
        /*00b0*/ 	.dword	_ZN52_INTERNAL_7dbc7496_16_ComplexKernel_cu_1520ed90_29514cuda3std6ranges3__45__cpo3endE
	.align		8
        /*00b8*/ 	.dword	_ZN52_INTERNAL_7dbc7496_16_ComplexKernel_cu_1520ed90_29514cuda3std6ranges3__45__cpo6cbeginE
	.align		8
        /*00c0*/ 	.dword	_ZN52_INTERNAL_7dbc7496_16_ComplexKernel_cu_1520ed90_29514cuda3std6ranges3__45__cpo4cendE
	.align		8
        /*00c8*/ 	.dword	_ZN52_INTERNAL_7dbc7496_16_ComplexKernel_cu_1520ed90_29514cuda3std6ranges3__45__cpo7advanceE
	.align		8
        /*00d0*/ 	.dword	_ZN52_INTERNAL_7dbc7496_16_ComplexKernel_cu_1520ed90_29514cuda3std6ranges3__45__cpo9iter_swapE
	.align		8
        /*00d8*/ 	.dword	_ZN52_INTERNAL_7dbc7496_16_ComplexKernel_cu_1520ed90_29514cuda3std6ranges3__45__cpo4nextE
	.align		8
        /*00e0*/ 	.dword	_ZN52_INTERNAL_7dbc7496_16_ComplexKernel_cu_1520ed90_29514cuda3std6ranges3__45__cpo4prevE
	.align		8
        /*00e8*/ 	.dword	_ZN52_INTERNAL_7dbc7496_16_ComplexKernel_cu_1520ed90_29514cuda3std6ranges3__45__cpo4dataE
	.align		8
        /*00f0*/ 	.dword	_ZN52_INTERNAL_7dbc7496_16_ComplexKernel_cu_1520ed90_29514cuda3std6ranges3__45__cpo5cdataE
	.align		8
        /*00f8*/ 	.dword	_ZN52_INTERNAL_7dbc7496_16_ComplexKernel_cu_1520ed90_29514cuda3std6ranges3__45__cpo4sizeE
	.align		8
        /*0100*/ 	.dword	_ZN52_INTERNAL_7dbc7496_16_ComplexKernel_cu_1520ed90_29514cuda3std6ranges3__45__cpo5ssizeE
	.align		8
        /*0108*/ 	.dword	_ZN52_INTERNAL_7dbc7496_16_ComplexKernel_cu_1520ed90_29514cuda3std6ranges3__45__cpo8distanceE
	.align		8
        /*0110*/ 	.dword	_ZN52_INTERNAL_7dbc7496_16_ComplexKernel_cu_1520ed90_29516thrust24THRUST_300001_SM_1000_NS6system6detail10sequential3seqE
	.align		8
        /*0118*/ 	.dword	$str$6
	.align		8
        /*0120*/ 	.dword	$str$7
	.align		8
        /*0128*/ 	.dword	__cudart_i2opi_d
	.align		8
        /*0130*/ 	.dword	__cudart_sin_cos_coeffs


//--------------------- .text._ZN2at6native18elementwise_kernelILi128ELi4EZNS0_15gpu_kernel_implIZZZNS0_54_GLOBAL__N__7dbc7496_16_ComplexKernel_cu_1520ed90_295117polar_kernel_cudaERNS_14TensorIteratorEENKUlvE_clEvENKUlvE0_clEvEUlffE_EEvRNS_18TensorIteratorBaseERKT_EUliE_EEviT1_ --------------------------
	.section	.text._ZN2at6native18elementwise_kernelILi128ELi4EZNS0_15gpu_kernel_implIZZZNS0_54_GLOBAL__N__7dbc7496_16_ComplexKernel_cu_1520ed90_295117polar_kernel_cudaERNS_14TensorIteratorEENKUlvE_clEvENKUlvE0_clEvEUlffE_EEvRNS_18TensorIteratorBaseERKT_EUliE_EEviT1_,"ax",@progbits
	.align	128
        .global         _ZN2at6native18elementwise_kernelILi128ELi4EZNS0_15gpu_kernel_implIZZZNS0_54_GLOBAL__N__7dbc7496_16_ComplexKernel_cu_1520ed90_295117polar_kernel_cudaERNS_14TensorIteratorEENKUlvE_clEvENKUlvE0_clEvEUlffE_EEvRNS_18TensorIteratorBaseERKT_EUliE_EEviT1_
        .type           _ZN2at6native18elementwise_kernelILi128ELi4EZNS0_15gpu_kernel_implIZZZNS0_54_GLOBAL__N__7dbc7496_16_ComplexKernel_cu_1520ed90_295117polar_kernel_cudaERNS_14TensorIteratorEENKUlvE_clEvENKUlvE0_clEvEUlffE_EEvRNS_18TensorIteratorBaseERKT_EUliE_EEviT1_,@function
        .size           _ZN2at6native18elementwise_kernelILi128ELi4EZNS0_15gpu_kernel_implIZZZNS0_54_GLOBAL__N__7dbc7496_16_ComplexKernel_cu_1520ed90_295117polar_kernel_cudaERNS_14TensorIteratorEENKUlvE_clEvENKUlvE0_clEvEUlffE_EEvRNS_18TensorIteratorBaseERKT_EUliE_EEviT1_,(.L_x_4657 - _ZN2at6native18elementwise_kernelILi128ELi4EZNS0_15gpu_kernel_implIZZZNS0_54_GLOBAL__N__7dbc7496_16_ComplexKernel_cu_1520ed90_295117polar_kernel_cudaERNS_14TensorIteratorEENKUlvE_clEvENKUlvE0_clEvEUlffE_EEvRNS_18TensorIteratorBaseERKT_EUliE_EEviT1_)
        .other          _ZN2at6native18elementwise_kernelILi128ELi4EZNS0_15gpu_kernel_implIZZZNS0_54_GLOBAL__N__7dbc7496_16_ComplexKernel_cu_1520ed90_295117polar_kernel_cudaERNS_14TensorIteratorEENKUlvE_clEvENKUlvE0_clEvEUlffE_EEvRNS_18TensorIteratorBaseERKT_EUliE_EEviT1_,@"STO_CUDA_ENTRY STV_DEFAULT"
_ZN2at6native18elementwise_kernelILi128ELi4EZNS0_15gpu_kernel_implIZZZNS0_54_GLOBAL__N__7dbc7496_16_ComplexKernel_cu_1520ed90_295117polar_kernel_cudaERNS_14TensorIteratorEENKUlvE_clEvENKUlvE0_clEvEUlffE_EEvRNS_18TensorIteratorBaseERKT_EUliE_EEviT1_:
.text._ZN2at6native18elementwise_kernelILi128ELi4EZNS0_15gpu_kernel_implIZZZNS0_54_GLOBAL__N__7dbc7496_16_ComplexKernel_cu_1520ed90_295117polar_kernel_cudaERNS_14TensorIteratorEENKUlvE_clEvENKUlvE0_clEvEUlffE_EEvRNS_18TensorIteratorBaseERKT_EUliE_EEviT1_:
[----:B------:R-:W0:Y:S01]  /*0000*/  LDC R1, c[0x0][0x37c] ;  /* 0x0000df00ff017b82 */ /* 0x000e220000000800 */
[----:B------:R-:W1:Y:S07]  /*0010*/  S2R R17, SR_TID.X ;  /* 0x0000000000117919 */ /* 0x000e6e0000002100 */
[----:B------:R-:W2:Y:S01]  /*0020*/  S2UR UR4, SR_CTAID.X ;  /* 0x00000000000479c3 */ /* 0x000ea20000002500 */
[----:B------:R-:W3:Y:S01]  /*0030*/  LDCU UR40, c[0x0][0x388] ;  /* 0x00007100ff2877ac */ /* 0x000ee20008000800 */
[----:B------:R-:W-:Y:S01]  /*0040*/  BSSY.RECONVERGENT B7, `(.L_x_0) ;  /* 0x0000414000077945 */ /* 0x000fe20003800200 */
[----:B------:R-:W4:Y:S01]  /*0050*/  LDCU UR5, c[0x0][0x380] ;  /* 0x00007000ff0577ac */ /* 0x000f220008000800 */
[----:B------:R-:W0:Y:S01]  /*0060*/  LDCU.64 UR36, c[0x0][0x358] ;  /* 0x00006b00ff2477ac */ /* 0x000e220008000a00 */
[----:B------:R-:W0:Y:S01]  /*0070*/  LDCU.U8 UR39, c[0x0][0x602] ;  /* 0x0000c040ff2777ac */ /* 0x000e220008000000 */
[----:B------:R-:W0:Y:S01]  /*0080*/  LDCU.U8 UR42, c[0x0][0x603] ;  /* 0x0000c060ff2a77ac */ /* 0x000e220008000000 */
[----:B---3--:R-:W-:Y:S01]  /*0090*/  UIADD3 UR41, UPT, UPT, UR40, -0x1, URZ ;  /* 0xffffffff28297890 */ /* 0x008fe2000fffe0ff */
[----:B------:R-:W3:Y:S01]  /*00a0*/  LDCU.U8 UR43, c[0x0][0x601] ;  /* 0x0000c020ff2b77ac */ /* 0x000ee20008000000 */
[----:B--2---:R-:W-:-:S02]  /*00b0*/  USHF.L.U32 UR4, UR4, 0x9, URZ ;  /* 0x0000000904047899 */ /* 0x004fc400080006ff */
[----:B------:R-:W-:-:S04]  /*00c0*/  UISETP.LT.U32.AND UP0, UPT, UR41, 0x18, UPT ;  /* 0x000000182900788c */ /* 0x000fc8000bf01070 */
[----:B-1----:R-:W-:Y:S01]  /*00d0*/  LOP3.LUT R17, R17, UR4, RZ, 0xfc, !PT ;  /* 0x0000000411117c12 */ /* 0x002fe2000f8efcff */
[----:B------:R-:W-:-:S03]  /*00e0*/  USEL UR38, UR41, 0x18, UP0 ;  /* 0x0000001829267887 */ /* 0x000fc60008000000 */
[----:B----4-:R-:W-:Y:S01]  /*00f0*/  ISETP.GE.AND P0, PT, R17, UR5, PT ;  /* 0x0000000511007c0c */ /* 0x010fe2000bf06270 */
[----:B------:R-:W-:-:S12]  /*0100*/  UIADD3 UR38, UPT, UPT, UR38, 0x1, URZ ;  /* 0x0000000126267890 */ /* 0x000fd8000fffe0ff */
[----:B0--3--:R-:W-:Y:S05]  /*0110*/  @P0 BRA `(.L_x_1) ;  /* 0x0000004000180947 */ /* 0x009fea0003800000 */
[----:B------:R-:W-:Y:S01]  /*0120*/  UISETP.NE.AND UP0, UPT, UR40, URZ, UPT ;  /* 0x000000ff2800728c */ /* 0x000fe2000bf05270 */
[----:B------:R-:W-:Y:S02]  /*0130*/  HFMA2 R16, -RZ, RZ, 0, 0 ;  /* 0x00000000ff107431 */ /* 0x000fe400000001ff */
[----:B------:R-:W-:Y:S02]  /*0140*/  IMAD.MOV.U32 R18, RZ, RZ, RZ ;  /* 0x000000ffff127224 */ /* 0x000fe400078e00ff */
[----:B------:R-:W-:-:S04]  /*0150*/  IMAD.MOV.U32 R0, RZ, RZ, RZ ;  /* 0x000000ffff007224 */ /* 0x000fc800078e00ff */
[----:B------:R-:W-:Y:S05]  /*0160*/  BRA.U !UP0, `(.L_x_2) ;  /* 0x0000001508707547 */ /* 0x000fea000b800000 */
[----:B------:R-:W0:Y:S01]  /*0170*/  LDCU.64 UR4, c[0x0][0x390] ;  /* 0x00007200ff0477ac */ /* 0x000e220008000a00 */
[----:B------:R-:W-:Y:S01]  /*0180*/  IMAD.MOV.U32 R16, RZ, RZ, RZ ;  /* 0x000000ffff107224 */ /* 0x000fe200078e00ff */
[----:B------:R-:W1:Y:S01]  /*0190*/  LDCU UR6, c[0x0][0x38c] ;  /* 0x00007180ff0677ac */ /* 0x000e620008000800 */
[----:B------:R-:W2:Y:S01]  /*01a0*/  LDCU.64 UR8, c[0x0][0x4b8] ;  /* 0x00009700ff0877ac */ /* 0x000ea20008000a00 */
[----:B------:R-:W-:Y:S01]  /*01b0*/  UISETP.NE.AND UP0, UPT, UR41, URZ, UPT ;  /* 0x000000ff2900728c */ /* 0x000fe2000bf05270 */
[----:B0-----:R-:W-:Y:S01]  /*01c0*/  IMAD.HI.U32 R2, R17, UR4, R16 ;  /* 0x0000000411027c27 */ /* 0x001fe2000f8e0010 */
[----:B------:R-:W0:Y:S04]  /*01d0*/  LDCU UR4, c[0x0][0x4c0] ;  /* 0x00009800ff0477ac */ /* 0x000e280008000800 */
[----:B------:R-:W-:-:S05]  /*01e0*/  SHF.R.U32.HI R3, RZ, UR5, R2 ;  /* 0x00000005ff037c19 */ /* 0x000fca0008011602 */
[----:B------:R-:W-:-:S04]  /*01f0*/  IMAD.MOV R18, RZ, RZ, -R3 ;  /* 0x000000ffff127224 */ /* 0x000fc800078e0a03 */
[----:B-1----:R-:W-:-:S04]  /*0200*/  IMAD R18, R18, UR6, R17 ;  /* 0x0000000612127c24 */ /* 0x002fc8000f8e0211 */
[C---:B--2---:R-:W-:Y:S02]  /*0210*/  IMAD R16, R18.reuse, UR8, RZ ;  /* 0x0000000812107c24 */ /* 0x044fe4000f8e02ff */
[C---:B------:R-:W-:Y:S02]  /*0220*/  IMAD R0, R18.reuse, UR9, RZ ;  /* 0x0000000912007c24 */ /* 0x040fe4000f8e02ff */
[----:B0-----:R-:W-:Y:S01]  /*0230*/  IMAD R18, R18, UR4, RZ ;  /* 0x0000000412127c24 */ /* 0x001fe2000f8e02ff */
[----:B------:R-:W-:Y:S06]  /*0240*/  BRA.U !UP0, `(.L_x_2) ;  /* 0x0000001508387547 */ /* 0x000fec000b800000 */
[----:B------:R-:W0:Y:S01]  /*0250*/  LDCU.64 UR6, c[0x0][0x398] ;  /* 0x00007300ff0677ac */ /* 0x000e220008000a00 */
[----:B------:R-:W-:Y:S01]  /*0260*/  MOV R2, RZ ;  /* 0x000000ff00027202 */ /* 0x000fe20000000f00 */
[----:B------:R-:W1:Y:S01]  /*0270*/  LDCU UR4, c[0x0][0x3a0] ;  /* 0x00007400ff0477ac */ /* 0x000e620008000800 */
[----:B------:R-:W2:Y:S01]  /*0280*/  LDCU UR5, c[0x0][0x4c4] ;  /* 0x00009880ff0577ac */ /* 0x000ea20008000800 */
[----:B------:R-:W3:Y:S01]  /*0290*/  LDCU.64 UR8, c[0x0][0x4c8] ;  /* 0x00009900ff0877ac */ /* 0x000ee20008000a00 */
[----:B------:R-:W-:Y:S01]  /*02a0*/  UISETP.NE.AND UP0, UPT, UR38, 0x2, UPT ;  /* 0x000000022600788c */ /* 0x000fe2000bf05270 */
[----:B0-----:R-:W-:-:S05]  /*02b0*/  IMAD.HI.U32 R4, R3, UR7, R2 ;  /* 0x0000000703047c27 */ /* 0x001fca000f8e0002 */
[----:B-1----:R-:W-:-:S05]  /*02c0*/  SHF.R.U32.HI R5, RZ, UR4, R4 ;  /* 0x00000004ff057c19 */ /* 0x002fca0008011604 */
[----:B------:R-:W-:-:S04]  /*02d0*/  IMAD.MOV R2, RZ, RZ, -R5 ;  /* 0x000000ffff027224 */ /* 0x000fc800078e0a05 */
[----:B------:R-:W-:-:S04]  /*02e0*/  IMAD R3, R2, UR6, R3 ;  /* 0x0000000602037c24 */ /* 0x000fc8000f8e0203 */
[C---:B--2---:R-:W-:Y:S02]  /*02f0*/  IMAD R16, R3.reuse, UR5, R16 ;  /* 0x0000000503107c24 */ /* 0x044fe4000f8e0210 */
[C---:B---3--:R-:W-:Y:S02]  /*0300*/  IMAD R0, R3.reuse, UR8, R0 ;  /* 0x0000000803007c24 */ /* 0x048fe4000f8e0200 */
[----:B------:R-:W-:Y:S01]  /*0310*/  IMAD R18, R3, UR9, R18 ;  /* 0x0000000903127c24 */ /* 0x000fe2000f8e0212 */
[----:B------:R-:W-:Y:S06]  /*0320*/  BRA.U !UP0, `(.L_x_2) ;  /* 0x0000001508007547 */ /* 0x000fec000b800000 */
[----:B------:R-:W0:Y:S01]  /*0330*/  LDCU.64 UR4, c[0x0][0x3a8] ;  /* 0x00007500ff0477ac */ /* 0x000e220008000a00 */
[----:B------:R-:W-:Y:S01]  /*0340*/  IMAD.MOV.U32 R4, RZ, RZ, RZ ;  /* 0x000000ffff047224 */ /* 0x000fe200078e00ff */
[----:B------:R-:W1:Y:S01]  /*0350*/  LDCU UR6, c[0x0][0x3a4] ;  /* 0x00007480ff0677ac */ /* 0x000e620008000800 */
[----:B------:R-:W2:Y:S01]  /*0360*/  LDCU.64 UR8, c[0x0][0x4d0] ;  /* 0x00009a00ff0877ac */ /* 0x000ea20008000a00 */
[----:B------:R-:W-:Y:S01]  /*0370*/  UISETP.NE.AND UP0, UPT, UR38, 0x3, UPT ;  /* 0x000000032600788c */ /* 0x000fe2000bf05270 */
[----:B0-----:R-:W-:Y:S01]  /*0380*/  IMAD.HI.U32 R2, R5, UR4, R4 ;  /* 0x0000000405027c27 */ /* 0x001fe2000f8e0004 */
[----:B------:R-:W0:Y:S04]  /*0390*/  LDCU UR4, c[0x0][0x4d8] ;  /* 0x00009b00ff0477ac */ /* 0x000e280008000800 */
[----:B------:R-:W-:-:S04]  /*03a0*/  SHF.R.U32.HI R3, RZ, UR5, R2 ;  /* 0x00000005ff037c19 */ /* 0x000fc80008011602 */
[----:B------:R-:W-:-:S05]  /*03b0*/  IADD3 R4, PT, PT, -R3, RZ, RZ ;  /* 0x000000ff03047210 */ /* 0x000fca0007ffe1ff */
[----:B-1----:R-:W-:-:S04]  /*03c0*/  IMAD R5, R4, UR6, R5 ;  /* 0x0000000604057c24 */ /* 0x002fc8000f8e0205 */
[C---:B--2---:R-:W-:Y:S02]  /*03d0*/  IMAD R16, R5.reuse, UR8, R16 ;  /* 0x0000000805107c24 */ /* 0x044fe4000f8e0210 */
[C---:B------:R-:W-:Y:S02]  /*03e0*/  IMAD R0, R5.reuse, UR9, R0 ;  /* 0x0000000905007c24 */ /* 0x040fe4000f8e0200 */
[----:B0-----:R-:W-:Y:S01]  /*03f0*/  IMAD R18, R5, UR4, R18 ;  /* 0x0000000405127c24 */ /* 0x001fe2000f8e0212 */
[----:B------:R-:W-:Y:S06]  /*0400*/  BRA.U !UP0, `(.L_x_2) ;  /* 0x0000001108c87547 */ /* 0x000fec000b800000 */
[----:B------:R-:W0:Y:S01]  /*0410*/  LDCU.64 UR6, c[0x0][0x3b0] ;  /* 0x00007600ff0677ac */ /* 0x000e220008000a00 */
[----:B------:R-:W-:Y:S01]  /*0420*/  IMAD.MOV.U32 R2, RZ, RZ, RZ ;  /* 0x000000ffff027224 */ /* 0x000fe200078e00ff */
        /* <DEDUP_REMOVED lines=13> */
[----:B------:R-:W-:Y:S01]  /*0500*/  HFMA2 R4, -RZ, RZ, 0, 0 ;  /* 0x00000000ff047431 */ /* 0x000fe200000001ff */
[----:B------:R-:W1:Y:S01]  /*0510*/  LDCU UR6, c[0x0][0x3bc] ;  /* 0x00007780ff0677ac */ /* 0x000e620008000800 */
[----:B------:R-:W2:Y:S01]  /*0520*/  LDCU.64 UR8, c[0x0][0x4e8] ;  /* 0x00009d00ff0877ac */ /* 0x000ea20008000a00 */
[----:B------:R-:W-:Y:S02]  /*0530*/  UISETP.NE.AND UP0, UPT, UR38, 0x5, UPT ;  /* 0x000000052600788c */ /* 0x000fe4000bf05270 */
[----:B0-----:R-:W-:Y:S01]  /*0540*/  IMAD.HI.U32 R2, R5, UR4, R4 ;  /* 0x0000000405027c27 */ /* 0x001fe2000f8e0004 */
[----:B------:R-:W0:Y:S04]  /*0550*/  LDCU UR4, c[0x0][0x4f0] ;  /* 0x00009e00ff0477ac */ /* 0x000e280008000800 */
[----:B------:R-:W-:-:S05]  /*0560*/  SHF.R.U32.HI R3, RZ, UR5, R2 ;  /* 0x00000005ff037c19 */ /* 0x000fca0008011602 */
[----:B------:R-:W-:-:S04]  /*0570*/  IMAD.MOV R4, RZ, RZ, -R3 ;  /* 0x000000ffff047224 */ /* 0x000fc800078e0a03 */
        /* <DEDUP_REMOVED lines=12> */
[----:B-1----:R-:W-:-:S04]  /*0640*/  SHF.R.U32.HI R5, RZ, UR4, R4 ;  /* 0x00000004ff057c19 */ /* 0x002fc80008011604 */
[----:B------:R-:W-:-:S05]  /*0650*/  IADD3 R2, PT, PT, -R5, RZ, RZ ;  /* 0x000000ff05027210 */ /* 0x000fca0007ffe1ff */
        /* <DEDUP_REMOVED lines=260> */
[----:B------:R-:W2:Y:S02]  /*16a0*/  LDCU.64 UR8, c[0x0][0x5d8] ;  /* 0x0000bb00ff0877ac */ /* 0x000ea40008000a00 */
[----:B0-----:R-:W-:Y:S01]  /*16b0*/  IMAD.HI.U32 R2, R5, UR4, R4 ;  /* 0x0000000405027c27 */ /* 0x001fe2000f8e0004 */
[----:B------:R-:W0:Y:S04]  /*16c0*/  LDCU UR4, c[0x0][0x5e0] ;  /* 0x0000bc00ff0477ac */ /* 0x000e280008000800 */
[----:B------:R-:W-:-:S05]  /*16d0*/  SHF.R.U32.HI R2, RZ, UR5, R2 ;  /* 0x00000005ff027c19 */ /* 0x000fca0008011602 */
[----:B------:R-:W-:-:S04]  /*16e0*/  IMAD.MOV R3, RZ, RZ, -R2 ;  /* 0x000000ffff037224 */ /* 0x000fc800078e0a02 */
[----:B-1----:R-:W-:-:S04]  /*16f0*/  IMAD R5, R3, UR6, R5 ;  /* 0x0000000603057c24 */ /* 0x002fc8000f8e0205 */
[C---:B--2---:R-:W-:Y:S02]  /*1700*/  IMAD R16, R5.reuse, UR8, R16 ;  /* 0x0000000805107c24 */ /* 0x044fe4000f8e0210 */
[C---:B------:R-:W-:Y:S02]  /*1710*/  IMAD R0, R5.reuse, UR9, R0 ;  /* 0x0000000905007c24 */ /* 0x040fe4000f8e0200 */
[----:B0-----:R-:W-:-:S07]  /*1720*/  IMAD R18, R5, UR4, R18 ;  /* 0x0000000405127c24 */ /* 0x001fce000f8e0212 */
.L_x_2:
[----:B------:R-:W0:Y:S01]  /*1730*/  LDCU.64 UR6, c[0x0][0x5f0] ;  /* 0x0000be00ff0677ac */ /* 0x000e220008000a00 */
[----:B------:R-:W-:Y:S01]  /*1740*/  BSSY.RECONVERGENT B6, `(.L_x_3) ;  /* 0x00000dd000067945 */ /* 0x000fe20003800200 */
[----:B------:R-:W-:-:S04]  /*1750*/  UPRMT UR4, UR39, 0x9910, URZ ;  /* 0x0000991027047896 */ /* 0x000fc800080000ff */
[----:B------:R-:W-:Y:S01]  /*1760*/  UISETP.GT.AND UP0, UPT, UR4, 0x9, UPT ;  /* 0x000000090400788c */ /* 0x000fe2000bf04270 */
[----:B0-----:R-:W-:-:S04]  /*1770*/  IADD3 R2, P0, PT, R0, UR6, RZ ;  /* 0x0000000600027c10 */ /* 0x001fc8000ff1e0ff */
[----:B------:R-:W-:-:S04]  /*1780*/  IADD3.X R3, PT, PT, RZ, UR7, RZ, P0, !PT ;  /* 0x00000007ff037c10 */ /* 0x000fc800087fe4ff */
[----:B------:R-:W-:Y:S05]  /*1790*/  BRA.U UP0, `(.L_x_4) ;  /* 0x0000000100e87547 */ /* 0x000fea000b800000 */
[----:B------:R-:W-:-:S09]  /*17a0*/  UISETP.GT.AND UP0, UPT, UR4, 0x4, UPT ;  /* 0x000000040400788c */ /* 0x000fd2000bf04270 */
[----:B------:R-:W-:Y:S05]  /*17b0*/  BRA.U UP0, `(.L_x_5) ;  /* 0x00000001006c7547 */ /* 0x000fea000b800000 */
[----:B------:R-:W-:-:S09]  /*17c0*/  UISETP.GT.AND UP0, UPT, UR4, 0x1, UPT ;  /* 0x000000010400788c */ /* 0x000fd2000bf04270 */
[----:B------:R-:W-:Y:S05]  /*17d0*/  BRA.U UP0, `(.L_x_6) ;  /* 0x0000000100287547 */ /* 0x000fea000b800000 */
[----:B------:R-:W-:-:S09]  /*17e0*/  UISETP.NE.AND UP0, UPT, UR39, URZ, UPT ;  /* 0x000000ff2700728c */ /* 0x000fd2000bf05270 */
[----:B------:R-:W-:Y:S05]  /*17f0*/  BRA.U !UP0, `(.L_x_7) ;  /* 0x0000000108147547 */ /* 0x000fea000b800000 */
[----:B------:R-:W-:-:S09]  /*1800*/  UISETP.NE.AND UP0, UPT, UR4, 0x1, UPT ;  /* 0x000000010400788c */ /* 0x000fd2000bf05270 */
[----:B------:R-:W-:Y:S05]  /*1810*/  BRA.U UP0, `(.L_x_8) ;  /* 0x0000000900c07547 */ /* 0x000fea000b800000 */
[----:B------:R-:W2:Y:S02]  /*1820*/  LDG.E.S8 R2, desc[UR36][R2.64] ;  /* 0x0000002402027981 */ /* 0x000ea4000c1e1300 */
[----:B--2---:R0:W1:Y:S01]  /*1830*/  I2F.S16 R19, R2 ;  /* 0x0000000200137306 */ /* 0x0040620000101400 */
[----:B------:R-:W-:Y:S05]  /*1840*/  BRA `(.L_x_9) ;  /* 0x0000000c00307947 */ /* 0x000fea0003800000 */
.L_x_7:
[----:B------:R-:W2:Y:S02]  /*1850*/  LDG.E.U8 R2, desc[UR36][R2.64] ;  /* 0x0000002402027981 */ /* 0x000ea4000c1e1100 */
[----:B--2---:R-:W-:Y:S01]  /*1860*/  I2FP.F32.U32 R19, R2 ;  /* 0x0000000200137245 */ /* 0x004fe20000201000 */
[----:B------:R-:W-:Y:S06]  /*1870*/  BRA `(.L_x_9) ;  /* 0x0000000c00247947 */ /* 0x000fec0003800000 */
.L_x_6:
[----:B------:R-:W-:-:S09]  /*1880*/  UISETP.NE.AND UP0, UPT, UR4, 0x2, UPT ;  /* 0x000000020400788c */ /* 0x000fd2000bf05270 */
[----:B------:R-:W-:Y:S05]  /*1890*/  BRA.U !UP0, `(.L_x_10) ;  /* 0x0000000108287547 */ /* 0x000fea000b800000 */
[----:B------:R-:W-:-:S09]  /*18a0*/  UISETP.NE.AND UP0, UPT, UR4, 0x3, UPT ;  /* 0x000000030400788c */ /* 0x000fd2000bf05270 */
[----:B------:R-:W-:Y:S05]  /*18b0*/  BRA.U !UP0, `(.L_x_11) ;  /* 0x0000000108147547 */ /* 0x000fea000b800000 */
[----:B------:R-:W-:-:S09]  /*18c0*/  UISETP.NE.AND UP0, UPT, UR4, 0x4, UPT ;  /* 0x000000040400788c */ /* 0x000fd2000bf05270 */
[----:B------:R-:W-:Y:S05]  /*18d0*/  BRA.U UP0, `(.L_x_8) ;  /* 0x0000000900907547 */ /* 0x000fea000b800000 */
[----:B------:R-:W2:Y:S02]  /*18e0*/  LDG.E.64 R2, desc[UR36][R2.64] ;  /* 0x0000002402027981 */ /* 0x000ea4000c1e1b00 */
[----:B--2---:R4:W0:Y:S01]  /*18f0*/  I2F.S64 R19, R2 ;  /* 0x0000000200137312 */ /* 0x0048220000301400 */
[----:B------:R-:W-:Y:S05]  /*1900*/  BRA `(.L_x_9) ;  /* 0x0000000c00007947 */ /* 0x000fea0003800000 */
.L_x_11:
[----:B------:R-:W2:Y:S02]  /*1910*/  LDG.E R2, desc[UR36][R2.64] ;  /* 0x0000002402027981 */ /* 0x000ea4000c1e1900 */
[----:B--2---:R-:W-:Y:S01]  /*1920*/  I2FP.F32.S32 R19, R2 ;  /* 0x0000000200137245 */ /* 0x004fe20000201400 */
[----:B------:R-:W-:Y:S06]  /*1930*/  BRA `(.L_x_9) ;  /* 0x0000000800f47947 */ /* 0x000fec0003800000 */
.L_x_10:
[----:B------:R-:W2:Y:S02]  /*1940*/  LDG.E.U16 R2, desc[UR36][R2.64] ;  /* 0x0000002402027981 */ /* 0x000ea4000c1e1500 */
[----:B--2---:R0:W1:Y:S01]  /*1950*/  I2F.S16 R19, R2 ;  /* 0x0000000200137306 */ /* 0x0040620000101400 */
[----:B------:R-:W-:Y:S05]  /*1960*/  BRA `(.L_x_9) ;  /* 0x0000000800e87947 */ /* 0x000fea0003800000 */
.L_x_5:
[----:B------:R-:W-:-:S09]  /*1970*/  UISETP.GT.AND UP0, UPT, UR4, 0x6, UPT ;  /* 0x000000060400788c */ /* 0x000fd2000bf04270 */
[----:B------:R-:W-:Y:S05]  /*1980*/  BRA.U UP0, `(.L_x_12) ;  /* 0x0000000100247547 */ /* 0x000fea000b800000 */
[----:B------:R-:W-:-:S09]  /*1990*/  UISETP.NE.AND UP0, UPT, UR4, 0x5, UPT ;  /* 0x000000050400788c */ /* 0x000fd2000bf05270 */
[----:B------:R-:W-:Y:S05]  /*19a0*/  BRA.U !UP0, `(.L_x_13) ;  /* 0x0000000108107547 */ /* 0x000fea000b800000 */
[----:B------:R-:W-:-:S09]  /*19b0*/  UISETP.NE.AND UP0, UPT, UR4, 0x6, UPT ;  /* 0x000000060400788c */ /* 0x000fd2000bf05270 */
[----:B------:R-:W-:Y:S05]  /*19c0*/  BRA.U UP0, `(.L_x_8) ;  /* 0x0000000900547547 */ /* 0x000fea000b800000 */
[----:B------:R2:W5:Y:S01]  /*19d0*/  LDG.E R19, desc[UR36][R2.64] ;  /* 0x0000002402137981 */ /* 0x000562000c1e1900 */
[----:B------:R-:W-:Y:S05]  /*19e0*/  BRA `(.L_x_9) ;  /* 0x0000000800c87947 */ /* 0x000fea0003800000 */
.L_x_13:
[----:B------:R-:W2:Y:S02]  /*19f0*/  LDG.E.U16 R2, desc[UR36][R2.64] ;  /* 0x0000002402027981 */ /* 0x000ea4000c1e1500 */
[----:B--2---:R-:W-:Y:S01]  /*1a00*/  HADD2.F32 R19, -RZ, R2.H0_H0 ;  /* 0x20000002ff137230 */ /* 0x004fe20000004100 */
[----:B------:R-:W-:Y:S06]  /*1a10*/  BRA `(.L_x_9) ;  /* 0x0000000800bc7947 */ /* 0x000fec0003800000 */
.L_x_12:
[----:B------:R-:W-:-:S09]  /*1a20*/  UISETP.NE.AND UP0, UPT, UR4, 0x7, UPT ;  /* 0x000000070400788c */ /* 0x000fd2000bf05270 */
[----:B------:R-:W-:Y:S05]  /*1a30*/  BRA.U !UP0, `(.L_x_14) ;  /* 0x0000000108247547 */ /* 0x000fea000b800000 */
[----:B------:R-:W-:-:S09]  /*1a40*/  UISETP.NE.AND UP0, UPT, UR4, 0x8, UPT ;  /* 0x000000080400788c */ /* 0x000fd2000bf05270 */
[----:B------:R-:W-:Y:S05]  /*1a50*/  BRA.U !UP0, `(.L_x_15) ;  /* 0x0000000108107547 */ /* 0x000fea000b800000 */
[----:B------:R-:W-:-:S09]  /*1a60*/  UISETP.NE.AND UP0, UPT, UR4, 0x9, UPT ;  /* 0x000000090400788c */ /* 0x000fd2000bf05270 */
[----:B------:R-:W-:Y:S05]  /*1a70*/  BRA.U UP0, `(.L_x_8) ;  /* 0x0000000900287547 */ /* 0x000fea000b800000 */
[----:B------:R3:W5:Y:S01]  /*1a80*/  LDG.E R19, desc[UR36][R2.64] ;  /* 0x0000002402137981 */ /* 0x000762000c1e1900 */
[----:B------:R-:W-:Y:S05]  /*1a90*/  BRA `(.L_x_9) ;  /* 0x00000008009c7947 */ /* 0x000fea0003800000 */
.L_x_15:
[----:B------:R-:W2:Y:S02]  /*1aa0*/  LDG.E.U16 R2, desc[UR36][R2.64] ;  /* 0x0000002402027981 */ /* 0x000ea4000c1e1500 */
[----:B--2---:R-:W-:Y:S01]  /*1ab0*/  HADD2.F32 R19, -RZ, R2.H0_H0 ;  /* 0x20000002ff137230 */ /* 0x004fe20000004100 */
[----:B------:R-:W-:Y:S06]  /*1ac0*/  BRA `(.L_x_9) ;  /* 0x0000000800907947 */ /* 0x000fec0003800000 */
.L_x_14:
[----:B------:R-:W2:Y:S01]  /*1ad0*/  LDG.E.64 R2, desc[UR36][R2.64] ;  /* 0x0000002402027981 */ /* 0x000ea2000c1e1b00 */
[----:B------:R-:W-:Y:S01]  /*1ae0*/  UMOV UR4, 0xf0000000 ;  /* 0xf000000000047882 */ /* 0x000fe20000000000 */
[----:B------:R-:W-:Y:S01]  /*1af0*/  UMOV UR5, 0x380fffff ;  /* 0x380fffff00057882 */ /* 0x000fe20000000000 */
[----:B--2---:R-:W0:Y:S01]  /*1b00*/  F2F.F32.F64 R19, R2 ;  /* 0x0000000200137310 */ /* 0x004e220000301000 */
[----:B------:R-:W-:-:S14]  /*1b10*/  DSETP.GEU.AND P0, PT, |R2|, UR4, PT ;  /* 0x0000000402007e2a */ /* 0x000fdc000bf0e200 */
[----:B0-----:R-:W-:Y:S01]  /*1b20*/  @!P0 FMUL R19, R19, 1.175494350822287508e-38 ;  /* 0x0080000013138820 */ /* 0x001fe20000400000 */
[----:B------:R-:W-:Y:S06]  /*1b30*/  BRA `(.L_x_9) ;  /* 0x0000000800747947 */ /* 0x000fec0003800000 */
.L_x_4:
[----:B------:R-:W-:-:S09]  /*1b40*/  UISETP.GT.AND UP0, UPT, UR4, 0x18, UPT ;  /* 0x000000180400788c */ /* 0x000fd2000bf04270 */
[----:B------:R-:W-:Y:S05]  /*1b50*/  BRA.U UP0, `(.L_x_16) ;  /* 0x0000000100e47547 */ /* 0x000fea000b800000 */
[----:B------:R-:W-:-:S09]  /*1b60*/  UISETP.GT.AND UP0, UPT, UR4, 0xe, UPT ;  /* 0x0000000e0400788c */ /* 0x000fd2000bf04270 */
[----:B------:R-:W-:Y:S05]  /*1b70*/  BRA.U UP0, `(.L_x_17) ;  /* 0x00000001003c7547 */ /* 0x000fea000b800000 */
[----:B------:R-:W-:-:S09]  /*1b80*/  UISETP.NE.AND UP0, UPT, UR4, 0xa, UPT ;  /* 0x0000000a0400788c */ /* 0x000fd2000bf05270 */
[----:B------:R-:W-:Y:S05]  /*1b90*/  BRA.U !UP0, `(.L_x_18) ;  /* 0x0000000108187547 */ /* 0x000fea000b800000 */
[----:B------:R-:W-:-:S09]  /*1ba0*/  UISETP.NE.AND UP0, UPT, UR4, 0xb, UPT ;  /* 0x0000000b0400788c */ /* 0x000fd2000bf05270 */
[----:B------:R-:W-:Y:S05]  /*1bb0*/  BRA.U UP0, `(.L_x_8) ;  /* 0x0000000500d87547 */ /* 0x000fea000b800000 */
[----:B------:R-:W2:Y:S02]  /*1bc0*/  LDG.E.U8 R2, desc[UR36][R2.64] ;  /* 0x0000002402027981 */ /* 0x000ea4000c1e1100 */
[----:B--2---:R-:W-:-:S04]  /*1bd0*/  ISETP.NE.AND P0, PT, R2, RZ, PT ;  /* 0x000000ff0200720c */ /* 0x004fc80003f05270 */
[----:B------:R-:W-:Y:S01]  /*1be0*/  FSEL R19, RZ, 1, !P0 ;  /* 0x3f800000ff137808 */ /* 0x000fe20004000000 */
[----:B------:R-:W-:Y:S08]  /*1bf0*/  BRA `(.L_x_9) ;  /* 0x0000000800447947 */ /* 0x000ff00003800000 */
.L_x_18:
[----:B------:R-:W2:Y:S01]  /*1c00*/  LDG.E.64 R2, desc[UR36][R2.64] ;  /* 0x0000002402027981 */ /* 0x000ea2000c1e1b00 */
[----:B------:R-:W-:Y:S01]  /*1c10*/  UMOV UR4, 0xf0000000 ;  /* 0xf000000000047882 */ /* 0x000fe20000000000 */
[----:B------:R-:W-:Y:S01]  /*1c20*/  UMOV UR5, 0x380fffff ;  /* 0x380fffff00057882 */ /* 0x000fe20000000000 */
[----:B--2---:R-:W0:Y:S01]  /*1c30*/  F2F.F32.F64 R19, R2 ;  /* 0x0000000200137310 */ /* 0x004e220000301000 */
[----:B------:R-:W-:-:S14]  /*1c40*/  DSETP.GEU.AND P0, PT, |R2|, UR4, PT ;  /* 0x0000000402007e2a */ /* 0x000fdc000bf0e200 */
[----:B0-----:R-:W-:Y:S01]  /*1c50*/  @!P0 FMUL R19, R19, 1.175494350822287508e-38 ;  /* 0x0080000013138820 */ /* 0x001fe20000400000 */
[----:B------:R-:W-:Y:S06]  /*1c60*/  BRA `(.L_x_9) ;  /* 0x0000000800287947 */ /* 0x000fec0003800000 */
.L_x_17:
[----:B------:R-:W-:-:S09]  /*1c70*/  UISETP.NE.AND UP0, UPT, UR4, 0xf, UPT ;  /* 0x0000000f0400788c */ /* 0x000fd2000bf05270 */
[----:B------:R-:W-:Y:S05]  /*1c80*/  BRA.U !UP0, `(.L_x_19) ;  /* 0x00000001088c7547 */ /* 0x000fea000b800000 */
[----:B------:R-:W-:-:S09]  /*1c90*/  UISETP.NE.AND UP0, UPT, UR4, 0x17, UPT ;  /* 0x000000170400788c */ /* 0x000fd2000bf05270 */
[----:B------:R-:W-:Y:S05]  /*1ca0*/  BRA.U !UP0, `(.L_x_20) ;  /* 0x0000000108547547 */ /* 0x000fea000b800000 */
[----:B------:R-:W-:-:S09]  /*1cb0*/  UISETP.NE.AND UP0, UPT, UR4, 0x18, UPT ;  /* 0x000000180400788c */ /* 0x000fd2000bf05270 */
[----:B------:R-:W-:Y:S05]  /*1cc0*/  BRA.U UP0, `(.L_x_8) ;  /* 0x0000000500947547 */ /* 0x000fea000b800000 */
[----:B------:R-:W2:Y:S01]  /*1cd0*/  LDG.E.U8 R19, desc[UR36][R2.64] ;  /* 0x0000002402137981 */ /* 0x000ea2000c1e1100 */
[----:B------:R-:W-:Y:S02]  /*1ce0*/  IMAD.MOV.U32 R5, RZ, RZ, 0x1f ;  /* 0x0000001fff057424 */ /* 0x000fe400078e00ff */
[----:B--2---:R-:W-:-:S05]  /*1cf0*/  IMAD.SHL.U32 R19, R19, 0x1000000, RZ ;  /* 0x0100000013137824 */ /* 0x004fca00078e00ff */
[C---:B------:R-:W-:Y:S02]  /*1d00*/  LOP3.LUT R0, R19.reuse, 0x7f000000, RZ, 0xc0, !PT ;  /* 0x7f00000013007812 */ /* 0x040fe400078ec0ff */
[----:B------:R-:W-:Y:S02]  /*1d10*/  LOP3.LUT P0, RZ, R19, 0x7f000000, RZ, 0xc0, !PT ;  /* 0x7f00000013ff7812 */ /* 0x000fe4000780c0ff */
[----:B------:R-:W0:Y:S02]  /*1d20*/  FLO.U32 R4, R0 ;  /* 0x0000000000047300 */ /* 0x000e2400000e0000 */
[----:B0-----:R-:W-:-:S04]  /*1d30*/  IADD3 R4, PT, PT, -R4, RZ, RZ ;  /* 0x000000ff04047210 */ /* 0x001fc80007ffe1ff */
[----:B------:R-:W-:-:S05]  /*1d40*/  VIADDMNMX.U32 R4, R4, R5, 0x4, !PT ;  /* 0x0000000404047446 */ /* 0x000fca0007800005 */
[----:B------:R-:W-:Y:S01]  /*1d50*/  VIADD R5, R4, 0xfffffffc ;  /* 0xfffffffc04057836 */ /* 0x000fe20000000000 */
[----:B------:R-:W-:-:S04]  /*1d60*/  IADD3 R4, PT, PT, R0, 0x1000000, RZ ;  /* 0x0100000000047810 */ /* 0x000fc80007ffe0ff */
[----:B------:R-:W-:Y:S01]  /*1d70*/  SHF.L.U32 R6, R0, R5, RZ ;  /* 0x0000000500067219 */ /* 0x000fe200000006ff */
[----:B------:R-:W-:Y:S01]  /*1d80*/  IMAD.SHL.U32 R5, R5, 0x800000, RZ ;  /* 0x0080000005057824 */ /* 0x000fe200078e00ff */
[----:B------:R-:W-:-:S04]  /*1d90*/  SHF.R.S32.HI R4, RZ, 0x8, R4 ;  /* 0x00000008ff047819 */ /* 0x000fc80000011404 */
[----:B------:R-:W-:-:S05]  /*1da0*/  LEA.HI R5, R6, -R5, RZ, 0x1c ;  /* 0x8000000506057211 */ /* 0x000fca00078fe0ff */
[----:B------:R-:W-:-:S05]  /*1db0*/  VIADD R5, R5, 0x3c000000 ;  /* 0x3c00000005057836 */ /* 0x000fca0000000000 */
[----:B------:R-:W-:-:S04]  /*1dc0*/  LOP3.LUT R4, R5, 0x7f800000, R4, 0xf8, !PT ;  /* 0x7f80000005047812 */ /* 0x000fc800078ef804 */
[----:B------:R-:W-:-:S04]  /*1dd0*/  SEL R4, R4, RZ, P0 ;  /* 0x000000ff04047207 */ /* 0x000fc80000000000 */
[----:B------:R-:W-:Y:S01]  /*1de0*/  LOP3.LUT R19, R4, 0x80000000, R19, 0xf8, !PT ;  /* 0x8000000004137812 */ /* 0x000fe200078ef813 */
[----:B------:R-:W-:Y:S06]  /*1df0*/  BRA `(.L_x_9) ;  /* 0x0000000400c47947 */ /* 0x000fec0003800000 */
.L_x_20:
[----:B------:R-:W2:Y:S02]  /*1e00*/  LDG.E.U8 R2, desc[UR36][R2.64] ;  /* 0x0000002402027981 */ /* 0x000ea4000c1e1100 */
[C---:B--2---:R-:W-:Y:S01]  /*1e10*/  IMAD.SHL.U32 R4, R2.reuse, 0x2000000, RZ ;  /* 0x0200000002047824 */ /* 0x044fe200078e00ff */
[----:B------:R-:W-:-:S04]  /*1e20*/  SHF.L.U32 R5, R2, 0x8, RZ ;  /* 0x0000000802057819 */ /* 0x000fc800000006ff */
[----:B------:R-:W-:Y:S02]  /*1e30*/  ISETP.GT.U32.AND P0, PT, R4, 0x7ffffff, PT ;  /* 0x07ffffff0400780c */ /* 0x000fe40003f04070 */
[----:B------:R-:W-:-:S11]  /*1e40*/  PRMT R19, R5, 0x9910, RZ ;  /* 0x0000991005137816 */ /* 0x000fd600000000ff */
[----:B------:R-:W-:Y:S02]  /*1e50*/  @!P0 LOP3.LUT R0, R5, 0x7f00, RZ, 0xc0, !PT ;  /* 0x00007f0005008812 */ /* 0x000fe400078ec0ff */
[----:B------:R-:W-:Y:S02]  /*1e60*/  @P0 LEA.HI R4, R4, 0x70000000, RZ, 0x1c ;  /* 0x7000000004040811 */ /* 0x000fe400078fe0ff */
[----:B------:R-:W-:-:S05]  /*1e70*/  @!P0 LOP3.LUT R0, R0, 0x3f000000, RZ, 0xfc, !PT ;  /* 0x3f00000000008812 */ /* 0x000fca00078efcff */
[----:B------:R-:W-:Y:S01]  /*1e80*/  @!P0 FADD.FTZ R0, R0, -0.5 ;  /* 0xbf00000000008421 */ /* 0x000fe20000010000 */
[----:B------:R-:W-:-:S05]  /*1e90*/  @P0 FMUL.FTZ R0, R4, 1.9259299443872358531e-34 ;  /* 0x0780000004000820 */ /* 0x000fca0000410000 */
[----:B------:R-:W-:Y:S01]  /*1ea0*/  LOP3.LUT R19, R0, 0x80000000, R19, 0xf8, !PT ;  /* 0x8000000000137812 */ /* 0x000fe200078ef813 */
[----:B------:R-:W-:Y:S06]  /*1eb0*/  BRA `(.L_x_9) ;  /* 0x0000000400947947 */ /* 0x000fec0003800000 */
.L_x_19:
[----:B------:R-:W2:Y:S02]  /*1ec0*/  LDG.E.U16 R2, desc[UR36][R2.64] ;  /* 0x0000002402027981 */ /* 0x000ea4000c1e1500 */
[----:B--2---:R-:W-:Y:S01]  /*1ed0*/  IMAD.U32 R19, R2, 0x10000, RZ ;  /* 0x0001000002137824 */ /* 0x004fe200078e00ff */
[----:B------:R-:W-:Y:S06]  /*1ee0*/  BRA `(.L_x_9) ;  /* 0x0000000400887947 */ /* 0x000fec0003800000 */
.L_x_16:
[----:B------:R-:W-:-:S09]  /*1ef0*/  UISETP.GT.AND UP0, UPT, UR4, 0x1b, UPT ;  /* 0x0000001b0400788c */ /* 0x000fd2000bf04270 */
[----:B------:R-:W-:Y:S05]  /*1f00*/  BRA.U UP0, `(.L_x_21) ;  /* 0x0000000100ec7547 */ /* 0x000fea000b800000 */
[----:B------:R-:W-:-:S09]  /*1f10*/  UISETP.NE.AND UP0, UPT, UR4, 0x19, UPT ;  /* 0x000000190400788c */ /* 0x000fd2000bf05270 */
[----:B------:R-:W-:Y:S05]  /*1f20*/  BRA.U !UP0, `(.L_x_22) ;  /* 0x0000000108807547 */ /* 0x000fea000b800000 */
[----:B------:R-:W-:-:S09]  /*1f30*/  UISETP.NE.AND UP0, UPT, UR4, 0x1a, UPT ;  /* 0x0000001a0400788c */ /* 0x000fd2000bf05270 */
[----:B------:R-:W-:Y:S05]  /*1f40*/  BRA.U !UP0, `(.L_x_23) ;  /* 0x0000000108147547 */ /* 0x000fea000b800000 */
[----:B------:R-:W-:-:S09]  /*1f50*/  UISETP.NE.AND UP0, UPT, UR4, 0x1b, UPT ;  /* 0x0000001b0400788c */ /* 0x000fd2000bf05270 */
[----:B------:R-:W-:Y:S05]  /*1f60*/  BRA.U UP0, `(.L_x_8) ;  /* 0x0000000100ec7547 */ /* 0x000fea000b800000 */
[----:B------:R-:W2:Y:S02]  /*1f70*/  LDG.E.U16 R2, desc[UR36][R2.64] ;  /* 0x0000002402027981 */ /* 0x000ea4000c1e1500 */
[----:B--2---:R-:W-:Y:S01]  /*1f80*/  I2FP.F32.U32 R19, R2 ;  /* 0x0000000200137245 */ /* 0x004fe20000201000 */
[----:B------:R-:W-:Y:S06]  /*1f90*/  BRA `(.L_x_9) ;  /* 0x00000004005c7947 */ /* 0x000fec0003800000 */
.L_x_23:
[----:B------:R-:W2:Y:S01]  /*1fa0*/  LDG.E.U8 R3, desc[UR36][R2.64] ;  /* 0x0000002402037981 */ /* 0x000ea2000c1e1100 */
[----:B------:R-:W-:Y:S01]  /*1fb0*/  IMAD.MOV.U32 R19, RZ, RZ, RZ ;  /* 0x000000ffff137224 */ /* 0x000fe200078e00ff */
[----:B--2---:R-:W-:-:S13]  /*1fc0*/  ISETP.NE.AND P0, PT, R3, RZ, PT ;  /* 0x000000ff0300720c */ /* 0x004fda0003f05270 */
[----:B------:R-:W-:Y:S05]  /*1fd0*/  @!P0 BRA `(.L_x_9) ;  /* 0x00000004004c8947 */ /* 0x000fea0003800000 */
[----:B------:R-:W-:-:S13]  /*1fe0*/  ISETP.NE.AND P0, PT, R3, 0x80, PT ;  /* 0x000000800300780c */ /* 0x000fda0003f05270 */
[----:B------:R-:W-:Y:S01]  /*1ff0*/  @!P0 MOV R19, 0x7f800001 ;  /* 0x7f80000100138802 */ /* 0x000fe20000000f00 */
[----:B------:R-:W-:Y:S06]  /*2000*/  @!P0 BRA `(.L_x_9) ;  /* 0x0000000400408947 */ /* 0x000fec0003800000 */
[--C-:B------:R-:W-:Y:S01]  /*2010*/  SHF.R.U32.HI R0, RZ, 0x3, R3.reuse ;  /* 0x00000003ff007819 */ /* 0x100fe20000011603 */
[----:B------:R-:W-:Y:S03]  /*2020*/  BSSY.RECONVERGENT B0, `(.L_x_24) ;  /* 0x000000c000007945 */ /* 0x000fe60003800200 */
[----:B------:R-:W-:Y:S02]  /*2030*/  LOP3.LUT P0, R2, R0, 0xf, RZ, 0xc0, !PT ;  /* 0x0000000f00027812 */ /* 0x000fe4000780c0ff */
[----:B------:R-:W-:-:S05]  /*2040*/  SHF.R.U32.HI R0, RZ, 0x7, R3 ;  /* 0x00000007ff007819 */ /* 0x000fca0000011603 */
[----:B------:R-:W-:Y:S01]  /*2050*/  IMAD.U32 R19, R0, -0x80000000, RZ ;  /* 0x8000000000137824 */ /* 0x000fe200078e00ff */
[----:B------:R-:W-:-:S05]  /*2060*/  LOP3.LUT R0, R3, 0x7, RZ, 0xc0, !PT ;  /* 0x0000000703007812 */ /* 0x000fca00078ec0ff */
[----:B------:R-:W-:Y:S05]  /*2070*/  @P0 BRA `(.L_x_25) ;  /* 0x0000000000180947 */ /* 0x000fea0003800000 */
[----:B------:R-:W0:Y:S02]  /*2080*/  FLO.U32 R3, R0 ;  /* 0x0000000000037300 */ /* 0x000e2400000e0000 */
[----:B0-----:R-:W-:-:S04]  /*2090*/  IADD3 R3, PT, PT, -R3, 0x1f, RZ ;  /* 0x0000001f03037810 */ /* 0x001fc80007ffe1ff */
[----:B------:R-:W-:Y:S01]  /*20a0*/  IADD3 R2, PT, PT, R2, 0x1d, -R3 ;  /* 0x0000001d02027810 */ /* 0x000fe20007ffe803 */
[----:B------:R-:W-:-:S05]  /*20b0*/  VIADD R5, R3, 0xffffffe4 ;  /* 0xffffffe403057836 */ /* 0x000fca0000000000 */
[----:B------:R-:W-:-:S04]  /*20c0*/  SHF.L.U32 R5, R0, R5, RZ ;  /* 0x0000000500057219 */ /* 0x000fc800000006ff */
[----:B------:R-:W-:-:S07]  /*20d0*/  LOP3.LUT R0, R5, 0x7, RZ, 0xc0, !PT ;  /* 0x0000000705007812 */ /* 0x000fce00078ec0ff */
.L_x_25:
[----:B------:R-:W-:Y:S05]  /*20e0*/  BSYNC.RECONVERGENT B0 ;  /* 0x0000000000007941 */ /* 0x000fea0003800200 */
.L_x_24:
[----:B------:R-:W-:Y:S02]  /*20f0*/  SHF.L.U32 R0, R0, 0x14, RZ ;  /* 0x0000001400007819 */ /* 0x000fe400000006ff */
[----:B------:R-:W-:-:S04]  /*2100*/  LEA R2, R2, 0x3b800000, 0x17 ;  /* 0x3b80000002027811 */ /* 0x000fc800078eb8ff */
[----:B------:R-:W-:Y:S01]  /*2110*/  LOP3.LUT R19, R2, R0, R19, 0xfe, !PT ;  /* 0x0000000002137212 */ /* 0x000fe200078efe13 */
[----:B------:R-:W-:Y:S06]  /*2120*/  BRA `(.L_x_9) ;  /* 0x0000000000f87947 */ /* 0x000fec0003800000 */
.L_x_22:
[----:B------:R-:W2:Y:S01]  /*2130*/  LDG.E.U8 R3, desc[UR36][R2.64] ;  /* 0x0000002402037981 */ /* 0x000ea2000c1e1100 */
[----:B------:R-:W-:Y:S01]  /*2140*/  IMAD.MOV.U32 R19, RZ, RZ, RZ ;  /* 0x000000ffff137224 */ /* 0x000fe200078e00ff */
[----:B--2---:R-:W-:-:S13]  /*2150*/  ISETP.NE.AND P0, PT, R3, RZ, PT ;  /* 0x000000ff0300720c */ /* 0x004fda0003f05270 */
[----:B------:R-:W-:Y:S05]  /*2160*/  @!P0 BRA `(.L_x_9) ;  /* 0x0000000000e88947 */ /* 0x000fea0003800000 */
[----:B------:R-:W-:-:S13]  /*2170*/  ISETP.NE.AND P0, PT, R3, 0x80, PT ;  /* 0x000000800300780c */ /* 0x000fda0003f05270 */
[----:B------:R-:W-:Y:S01]  /*2180*/  @!P0 IMAD.MOV.U32 R19, RZ, RZ, 0x7f800001 ;  /* 0x7f800001ff138424 */ /* 0x000fe200078e00ff */
[----:B------:R-:W-:Y:S06]  /*2190*/  @!P0 BRA `(.L_x_9) ;  /* 0x0000000000dc8947 */ /* 0x000fec0003800000 */
[--C-:B------:R-:W-:Y:S01]  /*21a0*/  SHF.R.U32.HI R0, RZ, 0x2, R3.reuse ;  /* 0x00000002ff007819 */ /* 0x100fe20000011603 */
[----:B------:R-:W-:Y:S03]  /*21b0*/  BSSY.RECONVERGENT B0, `(.L_x_26) ;  /* 0x000000c000007945 */ /* 0x000fe60003800200 */
[----:B------:R-:W-:Y:S02]  /*21c0*/  LOP3.LUT P0, R2, R0, 0x1f, RZ, 0xc0, !PT ;  /* 0x0000001f00027812 */ /* 0x000fe4000780c0ff */
[----:B------:R-:W-:-:S04]  /*21d0*/  SHF.R.U32.HI R0, RZ, 0x7, R3 ;  /* 0x00000007ff007819 */ /* 0x000fc80000011603 */
[----:B------:R-:W-:Y:S02]  /*21e0*/  SHF.L.U32 R19, R0, 0x1f, RZ ;  /* 0x0000001f00137819 */ /* 0x000fe400000006ff */
        /* <DEDUP_REMOVED lines=8> */
.L_x_27:
[----:B------:R-:W-:Y:S05]  /*2270*/  BSYNC.RECONVERGENT B0 ;  /* 0x0000000000007941 */ /* 0x000fea0003800200 */
.L_x_26:
[----:B------:R-:W-:Y:S01]  /*2280*/  IMAD.SHL.U32 R0, R0, 0x200000, RZ ;  /* 0x0020000000007824 */ /* 0x000fe200078e00ff */
[----:B------:R-:W-:-:S04]  /*2290*/  LEA R2, R2, 0x37800000, 0x17 ;  /* 0x3780000002027811 */ /* 0x000fc800078eb8ff */
[----:B------:R-:W-:Y:S01]  /*22a0*/  LOP3.LUT R19, R2, R0, R19, 0xfe, !PT ;  /* 0x0000000002137212 */ /* 0x000fe200078efe13 */
[----:B------:R-:W-:Y:S06]  /*22b0*/  BRA `(.L_x_9) ;  /* 0x0000000000947947 */ /* 0x000fec0003800000 */
.L_x_21:
[----:B------:R-:W-:-:S09]  /*22c0*/  UISETP.NE.AND UP0, UPT, UR4, 0x1c, UPT ;  /* 0x0000001c0400788c */ /* 0x000fd2000bf05270 */
[----:B------:R-:W-:Y:S05]  /*22d0*/  BRA.U !UP0, `(.L_x_28) ;  /* 0x0000000108847547 */ /* 0x000fea000b800000 */
[----:B------:R-:W-:-:S09]  /*22e0*/  UISETP.NE.AND UP0, UPT, UR4, 0x1d, UPT ;  /* 0x0000001d0400788c */ /* 0x000fd2000bf05270 */
[----:B------:R-:W-:Y:S05]  /*22f0*/  BRA.U !UP0, `(.L_x_29) ;  /* 0x0000000108707547 */ /* 0x000fea000b800000 */
[----:B------:R-:W-:-:S09]  /*2300*/  UISETP.NE.AND UP0, UPT, UR4, 0x2c, UPT ;  /* 0x0000002c0400788c */ /* 0x000fd2000bf05270 */
[----:B------:R-:W-:Y:S05]  /*2310*/  BRA.U !UP0, `(.L_x_30) ;  /* 0x0000000108487547 */ /* 0x000fea000b800000 */
.L_x_8:
[----:B------:R-:W-:Y:S01]  /*2320*/  MOV R2, 0x0 ;  /* 0x0000000000027802 */ /* 0x000fe20000000f00 */
[----:B------:R-:W0:Y:S01]  /*2330*/  LDCU.64 UR4, c[0x4][0x118] ;  /* 0x01002300ff0477ac */ /* 0x000e220008000a00 */
[----:B------:R-:W-:Y:S02]  /*2340*/  HFMA2 R8, -RZ, RZ, 0, 4.64916229248046875e-06 ;  /* 0x0000004eff087431 */ /* 0x000fe400000001ff */
[----:B------:R-:W-:Y:S01]  /*2350*/  IMAD.MOV.U32 R12, RZ, RZ, 0x1 ;  /* 0x00000001ff0c7424 */ /* 0x000fe200078e00ff */
[----:B------:R-:W1:Y:S01]  /*2360*/  LDCU.64 UR6, c[0x4][0x120] ;  /* 0x01002400ff0677ac */ /* 0x000e620008000a00 */
[----:B------:R-:W2:Y:S01]  /*2370*/  LDC.64 R2, c[0x4][R2] ;  /* 0x0100000002027b82 */ /* 0x000ea20000000a00 */
[----:B------:R-:W-:Y:S01]  /*2380*/  IMAD.MOV.U32 R13, RZ, RZ, RZ ;  /* 0x000000ffff0d7224 */ /* 0x000fe200078e00ff */
[----:B------:R-:W3:Y:S01]  /*2390*/  LDCU.64 UR8, c[0x4][0x18] ;  /* 0x01000300ff0877ac */ /* 0x000ee20008000a00 */
[----:B0-----:R-:W-:Y:S01]  /*23a0*/  MOV R4, UR4 ;  /* 0x0000000400047c02 */ /* 0x001fe20008000f00 */
[----:B------:R-:W-:-:S02]  /*23b0*/  IMAD.U32 R5, RZ, RZ, UR5 ;  /* 0x00000005ff057e24 */ /* 0x000fc4000f8e00ff */
[----:B-1----:R-:W-:Y:S01]  /*23c0*/  IMAD.U32 R6, RZ, RZ, UR6 ;  /* 0x00000006ff067e24 */ /* 0x002fe2000f8e00ff */
[----:B------:R-:W-:Y:S01]  /*23d0*/  MOV R7, UR7 ;  /* 0x0000000700077c02 */ /* 0x000fe20008000f00 */
[----:B---3--:R-:W-:Y:S02]  /*23e0*/  IMAD.U32 R10, RZ, RZ, UR8 ;  /* 0x00000008ff0a7e24 */ /* 0x008fe4000f8e00ff */
[----:B------:R-:W-:-:S07]  /*23f0*/  IMAD.U32 R11, RZ, RZ, UR9 ;  /* 0x00000009ff0b7e24 */ /* 0x000fce000f8e00ff */
[----:B------:R-:W-:-:S07]  /*2400*/  LEPC R20, `(.L_x_31) ;  /* 0x000000001014794e */ /* 0x000fce0000000000 */
[----:B--2---:R-:W-:Y:S05]  /*2410*/  CALL.ABS.NOINC R2 ;  /* 0x0000000002007343 */ /* 0x004fea0003c00000 */
.L_x_31:
[----:B------:R-:W-:Y:S01]  /*2420*/  MOV R19, RZ ;  /* 0x000000ff00137202 */ /* 0x000fe20000000f00 */
[----:B------:R-:W-:Y:S06]  /*2430*/  BRA `(.L_x_9) ;  /* 0x0000000000347947 */ /* 0x000fec0003800000 */
.L_x_30:
[----:B------:R-:W2:Y:S01]  /*2440*/  LDG.E.U8 R2, desc[UR36][R2.64] ;  /* 0x0000002402027981 */ /* 0x000ea2000c1e1100 */
[----:B------:R-:W-:Y:S01]  /*2450*/  IMAD.MOV.U32 R19, RZ, RZ, 0x400000 ;  /* 0x00400000ff137424 */ /* 0x000fe200078e00ff */
[----:B--2---:R-:W-:-:S13]  /*2460*/  ISETP.NE.AND P0, PT, R2, RZ, PT ;  /* 0x000000ff0200720c */ /* 0x004fda0003f05270 */
[----:B------:R-:W-:Y:S05]  /*2470*/  @!P0 BRA `(.L_x_9) ;  /* 0x0000000000248947 */ /* 0x000fea0003800000 */
[----:B------:R-:W-:-:S13]  /*2480*/  ISETP.NE.AND P0, PT, R2, 0xff, PT ;  /* 0x000000ff0200780c */ /* 0x000fda0003f05270 */
[----:B------:R-:W-:Y:S01]  /*2490*/  @!P0 IMAD.MOV.U32 R19, RZ, RZ, 0x7f800001 ;  /* 0x7f800001ff138424 */ /* 0x000fe200078e00ff */
[----:B------:R-:W-:Y:S01]  /*24a0*/  @P0 SHF.L.U32 R19, R2, 0x17, RZ ;  /* 0x0000001702130819 */ /* 0x000fe200000006ff */
[----:B------:R-:W-:Y:S06]  /*24b0*/  BRA `(.L_x_9) ;  /* 0x0000000000147947 */ /* 0x000fec0003800000 */
.L_x_29:
[----:B------:R-:W2:Y:S02]  /*24c0*/  LDG.E.64 R2, desc[UR36][R2.64] ;  /* 0x0000002402027981 */ /* 0x000ea4000c1e1b00 */
[----:B--2---:R0:W1:Y:S01]  /*24d0*/  I2F.U64 R19, R2 ;  /* 0x0000000200137312 */ /* 0x0040620000301000 */
[----:B------:R-:W-:Y:S05]  /*24e0*/  BRA `(.L_x_9) ;  /* 0x0000000000087947 */ /* 0x000fea0003800000 */
.L_x_28:
[----:B------:R-:W2:Y:S02]  /*24f0*/  LDG.E R2, desc[UR36][R2.64] ;  /* 0x0000002402027981 */ /* 0x000ea4000c1e1900 */
[----:B--2---:R-:W-:-:S07]  /*2500*/  I2FP.F32.U32 R19, R2 ;  /* 0x0000000200137245 */ /* 0x004fce0000201000 */
.L_x_9:
[----:B------:R-:W-:Y:S05]  /*2510*/  BSYNC.RECONVERGENT B6 ;  /* 0x0000000000067941 */ /* 0x000fea0003800200 */
.L_x_3:
[----:B------:R-:W0:Y:S01]  /*2520*/  LDCU.64 UR6, c[0x0][0x5f8] ;  /* 0x0000bf00ff0677ac */ /* 0x000e220008000a00 */
[----:B------:R-:W-:Y:S01]  /*2530*/  BSSY.RECONVERGENT B6, `(.L_x_32) ;  /* 0x00000dd000067945 */ /* 0x000fe20003800200 */
[----:B------:R-:W-:-:S04]  /*2540*/  UPRMT UR4, UR42, 0x9910, URZ ;  /* 0x000099102a047896 */ /* 0x000fc800080000ff */
[----:B------:R-:W-:Y:S01]  /*2550*/  UISETP.GT.AND UP0, UPT, UR4, 0x9, UPT ;  /* 0x000000090400788c */ /* 0x000fe2000bf04270 */
[----:B0-234-:R-:W-:-:S05]  /*2560*/  IADD3 R2, P0, PT, R18, UR6, RZ ;  /* 0x0000000612027c10 */ /* 0x01dfca000ff1e0ff */
[----:B------:R-:W-:-:S03]  /*2570*/  IMAD.X R3, RZ, RZ, UR7, P0 ;  /* 0x00000007ff037e24 */ /* 0x000fc600080e06ff */
        /* <DEDUP_REMOVED lines=10> */
[----:B--2---:R0:W2:Y:S01]  /*2620*/  I2F.S16 R0, R2 ;  /* 0x0000000200007306 */ /* 0x0040a20000101400 */
[----:B------:R-:W-:Y:S05]  /*2630*/  BRA `(.L_x_38) ;  /* 0x0000000c00307947 */ /* 0x000fea0003800000 */
.L_x_36:
[----:B------:R-:W2:Y:S02]  /*2640*/  LDG.E.U8 R0, desc[UR36][R2.64] ;  /* 0x0000002402007981 */ /* 0x000ea4000c1e1100 */
[----:B--2---:R-:W-:Y:S01]  /*2650*/  I2FP.F32.U32 R0, R0 ;  /* 0x0000000000007245 */ /* 0x004fe20000201000 */
[----:B------:R-:W-:Y:S06]  /*2660*/  BRA `(.L_x_38) ;  /* 0x0000000c00247947 */ /* 0x000fec0003800000 */
.L_x_35:
[----:B------:R-:W-:-:S09]  /*2670*/  UISETP.NE.AND UP0, UPT, UR4, 0x2, UPT ;  /* 0x000000020400788c */ /* 0x000fd2000bf05270 */
[----:B------:R-:W-:Y:S05]  /*2680*/  BRA.U !UP0, `(.L_x_39) ;  /* 0x0000000108287547 */ /* 0x000fea000b800000 */
[----:B------:R-:W-:-:S09]  /*2690*/  UISETP.NE.AND UP0, UPT, UR4, 0x3, UPT ;  /* 0x000000030400788c */ /* 0x000fd2000bf05270 */
[----:B------:R-:W-:Y:S05]  /*26a0*/  BRA.U !UP0, `(.L_x_40) ;  /* 0x0000000108147547 */ /* 0x000fea000b800000 */
[----:B------:R-:W-:-:S09]  /*26b0*/  UISETP.NE.AND UP0, UPT, UR4, 0x4, UPT ;  /* 0x000000040400788c */ /* 0x000fd2000bf05270 */
[----:B------:R-:W-:Y:S05]  /*26c0*/  BRA.U UP0, `(.L_x_37) ;  /* 0x0000000900907547 */ /* 0x000fea000b800000 */
[----:B------:R-:W2:Y:S02]  /*26d0*/  LDG.E.64 R2, desc[UR36][R2.64] ;  /* 0x0000002402027981 */ /* 0x000ea4000c1e1b00 */
[----:B--2---:R0:W2:Y:S01]  /*26e0*/  I2F.S64 R0, R2 ;  /* 0x0000000200007312 */ /* 0x0040a20000301400 */
[----:B------:R-:W-:Y:S05]  /*26f0*/  BRA `(.L_x_38) ;  /* 0x0000000c00007947 */ /* 0x000fea0003800000 */
.L_x_40:
[----:B------:R-:W2:Y:S02]  /*2700*/  LDG.E R0, desc[UR36][R2.64] ;  /* 0x0000002402007981 */ /* 0x000ea4000c1e1900 */
[----:B--2---:R-:W-:Y:S01]  /*2710*/  I2FP.F32.S32 R0, R0 ;  /* 0x0000000000007245 */ /* 0x004fe20000201400 */
[----:B------:R-:W-:Y:S06]  /*2720*/  BRA `(.L_x_38) ;  /* 0x0000000800f47947 */ /* 0x000fec0003800000 */
.L_x_39:
[----:B------:R-:W2:Y:S02]  /*2730*/  LDG.E.U16 R0, desc[UR36][R2.64] ;  /* 0x0000002402007981 */ /* 0x000ea4000c1e1500 */
[----:B--2---:R-:W0:Y:S01]  /*2740*/  I2F.S16 R0, R0 ;  /* 0x0000000000007306 */ /* 0x004e220000101400 */
[----:B------:R-:W-:Y:S05]  /*2750*/  BRA `(.L_x_38) ;  /* 0x0000000800e87947 */ /* 0x000fea0003800000 */
.L_x_34:
        /* <DEDUP_REMOVED lines=8> */
.L_x_42:
[----:B------:R-:W2:Y:S02]  /*27e0*/  LDG.E.U16 R0, desc[UR36][R2.64] ;  /* 0x0000002402007981 */ /* 0x000ea4000c1e1500 */
[----:B--2---:R-:W-:Y:S01]  /*27f0*/  HADD2.F32 R0, -RZ, R0.H0_H0 ;  /* 0x20000000ff007230 */ /* 0x004fe20000004100 */
[----:B------:R-:W-:Y:S06]  /*2800*/  BRA `(.L_x_38) ;  /* 0x0000000800bc7947 */ /* 0x000fec0003800000 */
.L_x_41:
        /* <DEDUP_REMOVED lines=8> */
.L_x_44:
[----:B------:R-:W2:Y:S02]  /*2890*/  LDG.E.U16 R0, desc[UR36][R2.64] ;  /* 0x0000002402007981 */ /* 0x000ea4000c1e1500 */
[----:B--2---:R-:W-:Y:S01]  /*28a0*/  HADD2.F32 R0, -RZ, R0.H0_H0 ;  /* 0x20000000ff007230 */ /* 0x004fe20000004100 */
[----:B------:R-:W-:Y:S06]  /*28b0*/  BRA `(.L_x_38) ;  /* 0x0000000800907947 */ /* 0x000fec0003800000 */
.L_x_43:
[----:B------:R-:W2:Y:S01]  /*28c0*/  LDG.E.64 R2, desc[UR36][R2.64] ;  /* 0x0000002402027981 */ /* 0x000ea2000c1e1b00 */
[----:B------:R-:W-:Y:S01]  /*28d0*/  UMOV UR4, 0xf0000000 ;  /* 0xf000000000047882 */ /* 0x000fe20000000000 */
[----:B------:R-:W-:Y:S01]  /*28e0*/  UMOV UR5, 0x380fffff ;  /* 0x380fffff00057882 */ /* 0x000fe20000000000 */
[----:B--2---:R-:W0:Y:S01]  /*28f0*/  F2F.F32.F64 R0, R2 ;  /* 0x0000000200007310 */ /* 0x004e220000301000 */
[----:B------:R-:W-:-:S14]  /*2900*/  DSETP.GEU.AND P0, PT, |R2|, UR4, PT ;  /* 0x0000000402007e2a */ /* 0x000fdc000bf0e200 */
[----:B0-----:R-:W-:Y:S01]  /*2910*/  @!P0 FMUL R0, R0, 1.175494350822287508e-38 ;  /* 0x0080000000008820 */ /* 0x001fe20000400000 */
[----:B------:R-:W-:Y:S06]  /*2920*/  BRA `(.L_x_38) ;  /* 0x0000000800747947 */ /* 0x000fec0003800000 */
.L_x_33:
        /* <DEDUP_REMOVED lines=12> */
.L_x_47:
[----:B------:R-:W2:Y:S01]  /*29f0*/  LDG.E.64 R2, desc[UR36][R2.64] ;  /* 0x0000002402027981 */ /* 0x000ea2000c1e1b00 */
[----:B------:R-:W-:Y:S01]  /*2a00*/  UMOV UR4, 0xf0000000 ;  /* 0xf000000000047882 */ /* 0x000fe20000000000 */
[----:B------:R-:W-:Y:S01]  /*2a10*/  UMOV UR5, 0x380fffff ;  /* 0x380fffff00057882 */ /* 0x000fe20000000000 */
[----:B--2---:R-:W0:Y:S01]  /*2a20*/  F2F.F32.F64 R0, R2 ;  /* 0x0000000200007310 */ /* 0x004e220000301000 */
[----:B------:R-:W-:-:S14]  /*2a30*/  DSETP.GEU.AND P0, PT, |R2|, UR4, PT ;  /* 0x0000000402007e2a */ /* 0x000fdc000bf0e200 */
[----:B0-----:R-:W-:Y:S01]  /*2a40*/  @!P0 FMUL R0, R0, 1.175494350822287508e-38 ;  /* 0x0080000000008820 */ /* 0x001fe20000400000 */
[----:B------:R-:W-:Y:S06]  /*2a50*/  BRA `(.L_x_38) ;  /* 0x0000000800287947 */ /* 0x000fec0003800000 */
.L_x_46:
[----:B------:R-:W-:-:S09]  /*2a60*/  UISETP.NE.AND UP0, UPT, UR4, 0xf, UPT ;  /* 0x0000000f0400788c */ /* 0x000fd2000bf05270 */
[----:B------:R-:W-:Y:S05]  /*2a70*/  BRA.U !UP0, `(.L_x_48) ;  /* 0x00000001088c7547 */ /* 0x000fea000b800000 */
[----:B------:R-:W-:-:S09]  /*2a80*/  UISETP.NE.AND UP0, UPT, UR4, 0x17, UPT ;  /* 0x000000170400788c */ /* 0x000fd2000bf05270 */
[----:B------:R-:W-:Y:S05]  /*2a90*/  BRA.U !UP0, `(.L_x_49) ;  /* 0x0000000108547547 */ /* 0x000fea000b800000 */
[----:B------:R-:W-:-:S09]  /*2aa0*/  UISETP.NE.AND UP0, UPT, UR4, 0x18, UPT ;  /* 0x000000180400788c */ /* 0x000fd2000bf05270 */
[----:B------:R-:W-:Y:S05]  /*2ab0*/  BRA.U UP0, `(.L_x_37) ;  /* 0x0000000500947547 */ /* 0x000fea000b800000 */
[----:B------:R-:W2:Y:S01]  /*2ac0*/  LDG.E.U8 R0, desc[UR36][R2.64] ;  /* 0x0000002402007981 */ /* 0x000ea2000c1e1100 */
[----:B------:R-:W-:Y:S01]  /*2ad0*/  MOV R6, 0x1f ;  /* 0x0000001f00067802 */ /* 0x000fe20000000f00 */
[----:B--2---:R-:W-:-:S05]  /*2ae0*/  IMAD.SHL.U32 R0, R0, 0x1000000, RZ ;  /* 0x0100000000007824 */ /* 0x004fca00078e00ff */
[C---:B------:R-:W-:Y:S02]  /*2af0*/  LOP3.LUT R4, R0.reuse, 0x7f000000, RZ, 0xc0, !PT ;  /* 0x7f00000000047812 */ /* 0x040fe400078ec0ff */
[----:B------:R-:W-:Y:S02]  /*2b00*/  LOP3.LUT P0, RZ, R0, 0x7f000000, RZ, 0xc0, !PT ;  /* 0x7f00000000ff7812 */ /* 0x000fe4000780c0ff */
[----:B------:R-:W0:Y:S02]  /*2b10*/  FLO.U32 R5, R4 ;  /* 0x0000000400057300 */ /* 0x000e2400000e0000 */
[----:B0-----:R-:W-:-:S05]  /*2b20*/  IMAD.MOV R5, RZ, RZ, -R5 ;  /* 0x000000ffff057224 */ /* 0x001fca00078e0a05 */
[----:B------:R-:W-:-:S05]  /*2b30*/  VIADDMNMX.U32 R5, R5, R6, 0x4, !PT ;  /* 0x0000000405057446 */ /* 0x000fca0007800006 */
[----:B------:R-:W-:-:S05]  /*2b40*/  VIADD R5, R5, 0xfffffffc ;  /* 0xfffffffc05057836 */ /* 0x000fca0000000000 */
[C---:B------:R-:W-:Y:S02]  /*2b50*/  SHF.L.U32 R6, R4.reuse, R5, RZ ;  /* 0x0000000504067219 */ /* 0x040fe400000006ff */
[----:B------:R-:W-:Y:S01]  /*2b60*/  SHF.L.U32 R7, R5, 0x17, RZ ;  /* 0x0000001705077819 */ /* 0x000fe200000006ff */
[----:B------:R-:W-:-:S03]  /*2b70*/  VIADD R5, R4, 0x1000000 ;  /* 0x0100000004057836 */ /* 0x000fc60000000000 */
[----:B------:R-:W-:Y:S02]  /*2b80*/  LEA.HI R6, R6, -R7, RZ, 0x1c ;  /* 0x8000000706067211 */ /* 0x000fe400078fe0ff */
[----:B------:R-:W-:-:S03]  /*2b90*/  SHF.R.S32.HI R5, RZ, 0x8, R5 ;  /* 0x00000008ff057819 */ /* 0x000fc60000011405 */
[----:B------:R-:W-:-:S05]  /*2ba0*/  VIADD R6, R6, 0x3c000000 ;  /* 0x3c00000006067836 */ /* 0x000fca0000000000 */
[----:B------:R-:W-:-:S04]  /*2bb0*/  LOP3.LUT R5, R6, 0x7f800000, R5, 0xf8, !PT ;  /* 0x7f80000006057812 */ /* 0x000fc800078ef805 */
[----:B------:R-:W-:-:S04]  /*2bc0*/  SEL R5, R5, RZ, P0 ;  /* 0x000000ff05057207 */ /* 0x000fc80000000000 */
[----:B------:R-:W-:Y:S01]  /*2bd0*/  LOP3.LUT R0, R5, 0x80000000, R0, 0xf8, !PT ;  /* 0x8000000005007812 */ /* 0x000fe200078ef800 */
[----:B------:R-:W-:Y:S06]  /*2be0*/  BRA `(.L_x_38) ;  /* 0x0000000400c47947 */ /* 0x000fec0003800000 */
.L_x_49:
[----:B------:R-:W2:Y:S02]  /*2bf0*/  LDG.E.U8 R2, desc[UR36][R2.64] ;  /* 0x0000002402027981 */ /* 0x000ea4000c1e1100 */
[C---:B--2---:R-:W-:Y:S01]  /*2c00*/  SHF.L.U32 R4, R2.reuse, 0x19, RZ ;  /* 0x0000001902047819 */ /* 0x044fe200000006ff */
[----:B------:R-:W-:-:S03]  /*2c10*/  IMAD.SHL.U32 R5, R2, 0x100, RZ ;  /* 0x0000010002057824 */ /* 0x000fc600078e00ff */
[----:B------:R-:W-:-:S13]  /*2c20*/  ISETP.GT.U32.AND P0, PT, R4, 0x7ffffff, PT ;  /* 0x07ffffff0400780c */ /* 0x000fda0003f04070 */
[C---:B------:R-:W-:Y:S02]  /*2c30*/  @!P0 LOP3.LUT R0, R5.reuse, 0x7f00, RZ, 0xc0, !PT ;  /* 0x00007f0005008812 */ /* 0x040fe400078ec0ff */
[----:B------:R-:W-:Y:S02]  /*2c40*/  @P0 LEA.HI R4, R4, 0x70000000, RZ, 0x1c ;  /* 0x7000000004040811 */ /* 0x000fe400078fe0ff */
[----:B------:R-:W-:Y:S02]  /*2c50*/  @!P0 LOP3.LUT R0, R0, 0x3f000000, RZ, 0xfc, !PT ;  /* 0x3f00000000008812 */ /* 0x000fe400078efcff */
[----:B------:R-:W-:-:S03]  /*2c60*/  PRMT R5, R5, 0x9910, RZ ;  /* 0x0000991005057816 */ /* 0x000fc600000000ff */
[----:B------:R-:W-:Y:S01]  /*2c70*/  @!P0 FADD.FTZ R0, R0, -0.5 ;  /* 0xbf00000000008421 */ /* 0x000fe20000010000 */
[----:B------:R-:W-:-:S05]  /*2c80*/  @P0 FMUL.FTZ R0, R4, 1.9259299443872358531e-34 ;  /* 0x0780000004000820 */ /* 0x000fca0000410000 */
[----:B------:R-:W-:Y:S01]  /*2c90*/  LOP3.LUT R0, R0, 0x80000000, R5, 0xf8, !PT ;  /* 0x8000000000007812 */ /* 0x000fe200078ef805 */
[----:B------:R-:W-:Y:S06]  /*2ca0*/  BRA `(.L_x_38) ;  /* 0x0000000400947947 */ /* 0x000fec0003800000 */
.L_x_48:
[----:B------:R-:W2:Y:S02]  /*2cb0*/  LDG.E.U16 R0, desc[UR36][R2.64] ;  /* 0x0000002402007981 */ /* 0x000ea4000c1e1500 */
[----:B--2---:R-:W-:Y:S01]  /*2cc0*/  IMAD.U32 R0, R0, 0x10000, RZ ;  /* 0x0001000000007824 */ /* 0x004fe200078e00ff */
[----:B------:R-:W-:Y:S06]  /*2cd0*/  BRA `(.L_x_38) ;  /* 0x0000000400887947 */ /* 0x000fec0003800000 */
.L_x_45:
        /* <DEDUP_REMOVED lines=11> */
.L_x_52:
[----:B------:R-:W2:Y:S01]  /*2d90*/  LDG.E.U8 R3, desc[UR36][R2.64] ;  /* 0x0000002402037981 */ /* 0x000ea2000c1e1100 */
[----:B------:R-:W-:Y:S01]  /*2da0*/  HFMA2 R0, -RZ, RZ, 0, 0 ;  /* 0x00000000ff007431 */ /* 0x000fe200000001ff */
        /* <DEDUP_REMOVED lines=14> */
[----:B------:R-:W-:Y:S02]  /*2e90*/  IADD3 R5, PT, PT, R3, -0x1c, RZ ;  /* 0xffffffe403057810 */ /* 0x000fe40007ffe0ff */
[----:B------:R-:W-:Y:S02]  /*2ea0*/  IADD3 R2, PT, PT, R2, 0x1d, -R3 ;  /* 0x0000001d02027810 */ /* 0x000fe40007ffe803 */
[----:B------:R-:W-:-:S04]  /*2eb0*/  SHF.L.U32 R5, R0, R5, RZ ;  /* 0x0000000500057219 */ /* 0x000fc800000006ff */
[----:B------:R-:W-:-:S07]  /*2ec0*/  LOP3.LUT R0, R5, 0x7, RZ, 0xc0, !PT ;  /* 0x0000000705007812 */ /* 0x000fce00078ec0ff */
.L_x_54:
[----:B------:R-:W-:Y:S05]  /*2ed0*/  BSYNC.RECONVERGENT B0 ;  /* 0x0000000000007941 */ /* 0x000fea0003800200 */
.L_x_53:
[----:B------:R-:W-:Y:S01]  /*2ee0*/  IMAD.SHL.U32 R0, R0, 0x100000, RZ ;  /* 0x0010000000007824 */ /* 0x000fe200078e00ff */
[----:B------:R-:W-:-:S04]  /*2ef0*/  LEA R2, R2, 0x3b800000, 0x17 ;  /* 0x3b80000002027811 */ /* 0x000fc800078eb8ff */
[----:B------:R-:W-:Y:S01]  /*2f00*/  LOP3.LUT R0, R2, R0, R7, 0xfe, !PT ;  /* 0x0000000002007212 */ /* 0x000fe200078efe07 */
[----:B------:R-:W-:Y:S06]  /*2f10*/  BRA `(.L_x_38) ;  /* 0x0000000000f87947 */ /* 0x000fec0003800000 */
.L_x_51:
        /* <DEDUP_REMOVED lines=20> */
.L_x_56:
[----:B------:R-:W-:Y:S05]  /*3060*/  BSYNC.RECONVERGENT B0 ;  /* 0x0000000000007941 */ /* 0x000fea0003800200 */
.L_x_55:
[----:B------:R-:W-:Y:S02]  /*3070*/  SHF.L.U32 R0, R0, 0x15, RZ ;  /* 0x0000001500007819 */ /* 0x000fe400000006ff */
[----:B------:R-:W-:-:S04]  /*3080*/  LEA R2, R2, 0x37800000, 0x17 ;  /* 0x3780000002027811 */ /* 0x000fc800078eb8ff */
[----:B------:R-:W-:Y:S01]  /*3090*/  LOP3.LUT R0, R2, R0, R7, 0xfe, !PT ;  /* 0x0000000002007212 */ /* 0x000fe200078efe07 */
[----:B------:R-:W-:Y:S06]  /*30a0*/  BRA `(.L_x_38) ;  /* 0x0000000000947947 */ /* 0x000fec0003800000 */
.L_x_50:
[----:B------:R-:W-:-:S09]  /*30b0*/  UISETP.NE.AND UP0, UPT, UR4, 0x1c, UPT ;  /* 0x0000001c0400788c */ /* 0x000fd2000bf05270 */
[----:B------:R-:W-:Y:S05]  /*30c0*/  BRA.U !UP0, `(.L_x_57) ;  /* 0x0000000108847547 */ /* 0x000fea000b800000 */
[----:B------:R-:W-:-:S09]  /*30d0*/  UISETP.NE.AND UP0, UPT, UR4, 0x1d, UPT ;  /* 0x0000001d0400788c */ /* 0x000fd2000bf05270 */
[----:B------:R-:W-:Y:S05]  /*30e0*/  BRA.U !UP0, `(.L_x_58) ;  /* 0x0000000108707547 */ /* 0x000fea000b800000 */
[----:B------:R-:W-:-:S09]  /*30f0*/  UISETP.NE.AND UP0, UPT, UR4, 0x2c, UPT ;  /* 0x0000002c0400788c */ /* 0x000fd2000bf05270 */
[----:B------:R-:W-:Y:S05]  /*3100*/  BRA.U !UP0, `(.L_x_59) ;  /* 0x0000000108487547 */ /* 0x000fea000b800000 */
.L_x_37:
[----:B------:R-:W-:Y:S01]  /*3110*/  MOV R2, 0x0 ;  /* 0x0000000000027802 */ /* 0x000fe20000000f00 */
[----:B------:R-:W0:Y:S01]  /*3120*/  LDCU.64 UR4, c[0x4][0x118] ;  /* 0x01002300ff0477ac */ /* 0x000e220008000a00 */
[----:B------:R-:W-:Y:S02]  /*3130*/  HFMA2 R13, -RZ, RZ, 0, 0 ;  /* 0x00000000ff0d7431 */ /* 0x000fe400000001ff */
[----:B------:R-:W-:Y:S01]  /*3140*/  IMAD.MOV.U32 R8, RZ, RZ, 0x4e ;  /* 0x0000004eff087424 */ /* 0x000fe200078e00ff */
[----:B------:R-:W2:Y:S01]  /*3150*/  LDCU.64 UR6, c[0x4][0x120] ;  /* 0x01002400ff0677ac */ /* 0x000ea20008000a00 */
[----:B------:R-:W3:Y:S01]  /*3160*/  LDC.64 R2, c[0x4][R2] ;  /* 0x0100000002027b82 */ /* 0x000ee20000000a00 */
[----:B------:R-:W-:Y:S01]  /*3170*/  IMAD.MOV.U32 R12, RZ, RZ, 0x1 ;  /* 0x00000001ff0c7424 */ /* 0x000fe200078e00ff */
[----:B------:R-:W4:Y:S01]  /*3180*/  LDCU.64 UR8, c[0x4][0x18] ;  /* 0x01000300ff0877ac */ /* 0x000f220008000a00 */
[----:B0-----:R-:W-:Y:S02]  /*3190*/  IMAD.U32 R4, RZ, RZ, UR4 ;  /* 0x00000004ff047e24 */ /* 0x001fe4000f8e00ff */
[----:B------:R-:W-:Y:S01]  /*31a0*/  IMAD.U32 R5, RZ, RZ, UR5 ;  /* 0x00000005ff057e24 */ /* 0x000fe2000f8e00ff */
[----:B--2---:R-:W-:Y:S01]  /*31b0*/  MOV R6, UR6 ;  /* 0x0000000600067c02 */ /* 0x004fe20008000f00 */
[----:B------:R-:W-:-:S02]  /*31c0*/  IMAD.U32 R7, RZ, RZ, UR7 ;  /* 0x00000007ff077e24 */ /* 0x000fc4000f8e00ff */
[----:B----4-:R-:W-:Y:S01]  /*31d0*/  IMAD.U32 R10, RZ, RZ, UR8 ;  /* 0x00000008ff0a7e24 */ /* 0x010fe2000f8e00ff */
[----:B------:R-:W-:-:S07]  /*31e0*/  MOV R11, UR9 ;  /* 0x00000009000b7c02 */ /* 0x000fce0008000f00 */
[----:B------:R-:W-:-:S07]  /*31f0*/  LEPC R20, `(.L_x_60) ;  /* 0x000000001014794e */ /* 0x000fce0000000000 */
[----:B-1-3-5:R-:W-:Y:S05]  /*3200*/  CALL.ABS.NOINC R2 ;  /* 0x0000000002007343 */ /* 0x02afea0003c00000 */
.L_x_60:
[----:B------:R-:W-:Y:S01]  /*3210*/  IMAD.MOV.U32 R0, RZ, RZ, RZ ;  /* 0x000000ffff007224 */ /* 0x000fe200078e00ff */
[----:B------:R-:W-:Y:S06]  /*3220*/  BRA `(.L_x_38) ;  /* 0x0000000000347947 */ /* 0x000fec0003800000 */
.L_x_59:
[----:B------:R-:W2:Y:S01]  /*3230*/  LDG.E.U8 R2, desc[UR36][R2.64] ;  /* 0x0000002402027981 */ /* 0x000ea2000c1e1100 */
[----:B------:R-:W-:Y:S01]  /*3240*/  IMAD.MOV.U32 R0, RZ, RZ, 0x400000 ;  /* 0x00400000ff007424 */ /* 0x000fe200078e00ff */
[----:B--2---:R-:W-:-:S13]  /*3250*/  ISETP.NE.AND P0, PT, R2, RZ, PT ;  /* 0x000000ff0200720c */ /* 0x004fda0003f05270 */
[----:B------:R-:W-:Y:S05]  /*3260*/  @!P0 BRA `(.L_x_38) ;  /* 0x0000000000248947 */ /* 0x000fea0003800000 */
[----:B------:R-:W-:-:S13]  /*3270*/  ISETP.NE.AND P0, PT, R2, 0xff, PT ;  /* 0x000000ff0200780c */ /* 0x000fda0003f05270 */
[----:B------:R-:W-:Y:S01]  /*3280*/  @!P0 MOV R0, 0x7f800001 ;  /* 0x7f80000100008802 */ /* 0x000fe20000000f00 */
[----:B------:R-:W-:Y:S01]  /*3290*/  @P0 IMAD.SHL.U32 R0, R2, 0x800000, RZ ;  /* 0x0080000002000824 */ /* 0x000fe200078e00ff */
[----:B------:R-:W-:Y:S06]  /*32a0*/  BRA `(.L_x_38) ;  /* 0x0000000000147947 */ /* 0x000fec0003800000 */
.L_x_58:
[----:B------:R-:W2:Y:S02]  /*32b0*/  LDG.E.64 R2, desc[UR36][R2.64] ;  /* 0x0000002402027981 */ /* 0x000ea4000c1e1b00 */
[----:B--2---:R0:W2:Y:S01]  /*32c0*/  I2F.U64 R0, R2 ;  /* 0x0000000200007312 */ /* 0x0040a20000301000 */
[----:B------:R-:W-:Y:S05]  /*32d0*/  BRA `(.L_x_38) ;  /* 0x0000000000087947 */ /* 0x000fea0003800000 */
.L_x_57:
[----:B------:R-:W2:Y:S02]  /*32e0*/  LDG.E R0, desc[UR36][R2.64] ;  /* 0x0000002402007981 */ /* 0x000ea4000c1e1900 */
[----:B--2---:R-:W-:-:S07]  /*32f0*/  I2FP.F32.U32 R0, R0 ;  /* 0x0000000000007245 */ /* 0x004fce0000201000 */
.L_x_38:
[----:B------:R-:W-:Y:S05]  /*3300*/  BSYNC.RECONVERGENT B6 ;  /* 0x0000000000067941 */ /* 0x000fea0003800200 */
.L_x_32:
[----:B------:R-:W3:Y:S01]  /*3310*/  LDCU.64 UR6, c[0x0][0x5e8] ;  /* 0x0000bd00ff0677ac */ /* 0x000ee20008000a00 */
[----:B0-2--5:R-:W-:Y:S01]  /*3320*/  FMUL.RZ R4, R0, 0.15915493667125701904 ;  /* 0x3e22f98300047820 */ /* 0x025fe2000040c000 */
[----:B------:R-:W-:-:S03]  /*3330*/  UPRMT UR4, UR43, 0x9910, URZ ;  /* 0x000099102b047896 */ /* 0x000fc600080000ff */
[----:B------:R-:W1:Y:S01]  /*3340*/  MUFU.COS R18, R4 ;  /* 0x0000000400127308 */ /* 0x000e620000000000 */
[----:B------:R-:W-:-:S07]  /*3350*/  UISETP.GT.AND UP0, UPT, UR4, 0x9, UPT ;  /* 0x000000090400788c */ /* 0x000fce000bf04270 */
[----:B------:R-:W0:Y:S01]  /*3360*/  MUFU.SIN R0, R4 ;  /* 0x0000000400007308 */ /* 0x000e220000000400 */
[----:B---34-:R-:W-:Y:S01]  /*3370*/  IADD3 R2, P0, PT, R16, UR6, RZ ;  /* 0x0000000610027c10 */ /* 0x018fe2000ff1e0ff */
[----:B-1----:R-:W-:-:S04]  /*3380*/  FMUL.FTZ R18, R18, R19 ;  /* 0x0000001312127220 */ /* 0x002fc80000410000 */
[----:B------:R-:W-:Y:S02]  /*3390*/  IMAD.X R3, RZ, RZ, UR7, P0 ;  /* 0x00000007ff037e24 */ /* 0x000fe400080e06ff */
[----:B0-----:R-:W-:Y:S01]  /*33a0*/  FMUL.FTZ R19, R0, R19 ;  /* 0x0000001300137220 */ /* 0x001fe20000410000 */
[----:B------:R-:W-:Y:S06]  /*33b0*/  BRA.U UP0, `(.L_x_61) ;  /* 0x0000000100e07547 */ /* 0x000fec000b800000 */
        /* <DEDUP_REMOVED lines=8> */
[----:B------:R-:W0:Y:S02]  /*3440*/  F2I.FTZ.TRUNC.NTZ R5, R18 ;  /* 0x0000001200057305 */ /* 0x000e24000021f100 */
[----:B0-----:R0:W-:Y:S01]  /*3450*/  STG.E.U8 desc[UR36][R2.64], R5 ;  /* 0x0000000502007986 */ /* 0x0011e2000c101124 */
[----:B------:R-:W-:Y:S05]  /*3460*/  BRA `(.L_x_66) ;  /* 0x0000000c00407947 */ /* 0x000fea0003800000 */
.L_x_64:
[----:B------:R-:W0:Y:S02]  /*3470*/  F2I.S64.TRUNC R18, R18 ;  /* 0x0000001200127311 */ /* 0x000e24000020d900 */
[----:B0-----:R-:W-:-:S05]  /*3480*/  MOV R5, R18 ;  /* 0x0000001200057202 */ /* 0x001fca0000000f00 */
[----:B------:R0:W-:Y:S01]  /*3490*/  STG.E.U8 desc[UR36][R2.64], R5 ;  /* 0x0000000502007986 */ /* 0x0001e2000c101124 */
[----:B------:R-:W-:Y:S05]  /*34a0*/  BRA `(.L_x_66) ;  /* 0x0000000c00307947 */ /* 0x000fea0003800000 */
.L_x_63:
[----:B------:R-:W-:-:S09]  /*34b0*/  UISETP.NE.AND UP0, UPT, UR4, 0x2, UPT ;  /* 0x000000020400788c */ /* 0x000fd2000bf05270 */
[----:B------:R-:W-:Y:S05]  /*34c0*/  BRA.U !UP0, `(.L_x_67) ;  /* 0x0000000108287547 */ /* 0x000fea000b800000 */
[----:B------:R-:W-:-:S09]  /*34d0*/  UISETP.NE.AND UP0, UPT, UR4, 0x3, UPT ;  /* 0x000000030400788c */ /* 0x000fd2000bf05270 */
[----:B------:R-:W-:Y:S05]  /*34e0*/  BRA.U !UP0, `(.L_x_68) ;  /* 0x0000000108147547 */ /* 0x000fea000b800000 */
[----:B------:R-:W-:-:S09]  /*34f0*/  UISETP.NE.AND UP0, UPT, UR4, 0x4, UPT ;  /* 0x000000040400788c */ /* 0x000fd2000bf05270 */
[----:B------:R-:W-:Y:S05]  /*3500*/  BRA.U UP0, `(.L_x_65) ;  /* 0x0000000900847547 */ /* 0x000fea000b800000 */
[----:B------:R-:W0:Y:S02]  /*3510*/  F2I.S64.TRUNC R18, R18 ;  /* 0x0000001200127311 */ /* 0x000e24000020d900 */
[----:B0-----:R0:W-:Y:S01]  /*3520*/  STG.E.64 desc[UR36][R2.64], R18 ;  /* 0x0000001202007986 */ /* 0x0011e2000c101b24 */
[----:B------:R-:W-:Y:S05]  /*3530*/  BRA `(.L_x_66) ;  /* 0x0000000c000c7947 */ /* 0x000fea0003800000 */
.L_x_68:
[----:B------:R-:W0:Y:S02]  /*3540*/  F2I.FTZ.TRUNC.NTZ R5, R18 ;  /* 0x0000001200057305 */ /* 0x000e24000021f100 */
[----:B0-----:R0:W-:Y:S01]  /*3550*/  STG.E desc[UR36][R2.64], R5 ;  /* 0x0000000502007986 */ /* 0x0011e2000c101924 */
[----:B------:R-:W-:Y:S05]  /*3560*/  BRA `(.L_x_66) ;  /* 0x0000000c00007947 */ /* 0x000fea0003800000 */
.L_x_67:
[----:B------:R-:W0:Y:S02]  /*3570*/  F2I.FTZ.TRUNC.NTZ R5, R18 ;  /* 0x0000001200057305 */ /* 0x000e24000021f100 */
[----:B0-----:R0:W-:Y:S01]  /*3580*/  STG.E.U16 desc[UR36][R2.64], R5 ;  /* 0x0000000502007986 */ /* 0x0011e2000c101524 */
[----:B------:R-:W-:Y:S05]  /*3590*/  BRA `(.L_x_66) ;  /* 0x0000000800f47947 */ /* 0x000fea0003800000 */
.L_x_62:
[----:B------:R-:W-:-:S09]  /*35a0*/  UISETP.GT.AND UP0, UPT, UR4, 0x6, UPT ;  /* 0x000000060400788c */ /* 0x000fd2000bf04270 */
[----:B------:R-:W-:Y:S05]  /*35b0*/  BRA.U UP0, `(.L_x_69) ;  /* 0x0000000100247547 */ /* 0x000fea000b800000 */
[----:B------:R-:W-:-:S09]  /*35c0*/  UISETP.NE.AND UP0, UPT, UR4, 0x5, UPT ;  /* 0x000000050400788c */ /* 0x000fd2000bf05270 */
[----:B------:R-:W-:Y:S05]  /*35d0*/  BRA.U !UP0, `(.L_x_70) ;  /* 0x0000000108107547 */ /* 0x000fea000b800000 */
[----:B------:R-:W-:-:S09]  /*35e0*/  UISETP.NE.AND UP0, UPT, UR4, 0x6, UPT ;  /* 0x000000060400788c */ /* 0x000fd2000bf05270 */
[----:B------:R-:W-:Y:S05]  /*35f0*/  BRA.U UP0, `(.L_x_65) ;  /* 0x0000000900487547 */ /* 0x000fea000b800000 */
[----:B------:R1:W-:Y:S01]  /*3600*/  STG.E desc[UR36][R2.64], R18 ;  /* 0x0000001202007986 */ /* 0x0003e2000c101924 */
[----:B------:R-:W-:Y:S05]  /*3610*/  BRA `(.L_x_66) ;  /* 0x0000000800d47947 */ /* 0x000fea0003800000 */
.L_x_70:
[----:B------:R-:W-:-:S05]  /*3620*/  F2FP.F16.F32.PACK_AB R18, RZ, R18 ;  /* 0x00000012ff12723e */ /* 0x000fca00000000ff */
[----:B------:R0:W-:Y:S01]  /*3630*/  STG.E.U16 desc[UR36][R2.64], R18 ;  /* 0x0000001202007986 */ /* 0x0001e2000c101524 */
[----:B------:R-:W-:Y:S05]  /*3640*/  BRA `(.L_x_66) ;  /* 0x0000000800c87947 */ /* 0x000fea0003800000 */
.L_x_69:
[----:B------:R-:W-:-:S09]  /*3650*/  UISETP.NE.AND UP0, UPT, UR4, 0x7, UPT ;  /* 0x000000070400788c */ /* 0x000fd2000bf05270 */
[----:B------:R-:W-:Y:S05]  /*3660*/  BRA.U !UP0, `(.L_x_71) ;  /* 0x0000000108247547 */ /* 0x000fea000b800000 */
[----:B------:R-:W-:-:S09]  /*3670*/  UISETP.NE.AND UP0, UPT, UR4, 0x8, UPT ;  /* 0x000000080400788c */ /* 0x000fd2000bf05270 */
[----:B------:R-:W-:Y:S05]  /*3680*/  BRA.U !UP0, `(.L_x_72) ;  /* 0x0000000108107547 */ /* 0x000fea000b800000 */
[----:B------:R-:W-:-:S09]  /*3690*/  UISETP.NE.AND UP0, UPT, UR4, 0x9, UPT ;  /* 0x000000090400788c */ /* 0x000fd2000bf05270 */
[----:B------:R-:W-:Y:S05]  /*36a0*/  BRA.U UP0, `(.L_x_65) ;  /* 0x00000009001c7547 */ /* 0x000fea000b800000 */
[----:B------:R3:W-:Y:S01]  /*36b0*/  STG.E.64 desc[UR36][R2.64], R18 ;  /* 0x0000001202007986 */ /* 0x0007e2000c101b24 */
[----:B------:R-:W-:Y:S05]  /*36c0*/  BRA `(.L_x_66) ;  /* 0x0000000800a87947 */ /* 0x000fea0003800000 */
.L_x_72:
[----:B------:R-:W-:-:S05]  /*36d0*/  F2FP.F16.F32.PACK_AB R19, R19, R18 ;  /* 0x000000121313723e */ /* 0x000fca00000000ff */
[----:B------:R2:W-:Y:S01]  /*36e0*/  STG.E desc[UR36][R2.64], R19 ;  /* 0x0000001302007986 */ /* 0x0005e2000c101924 */
[----:B------:R-:W-:Y:S05]  /*36f0*/  BRA `(.L_x_66) ;  /* 0x00000008009c7947 */ /* 0x000fea0003800000 */
.L_x_71:
[----:B------:R-:W-:-:S06]  /*3700*/  FMUL.FTZ R4, R18, 1 ;  /* 0x3f80000012047820 */ /* 0x000fcc0000410000 */
[----:B------:R-:W0:Y:S02]  /*3710*/  F2F.F64.F32 R4, R4 ;  /* 0x0000000400047310 */ /* 0x000e240000201800 */
[----:B0-----:R4:W-:Y:S01]  /*3720*/  STG.E.64 desc[UR36][R2.64], R4 ;  /* 0x0000000402007986 */ /* 0x0019e2000c101b24 */
[----:B------:R-:W-:Y:S05]  /*3730*/  BRA `(.L_x_66) ;  /* 0x00000008008c7947 */ /* 0x000fea0003800000 */
.L_x_61:
        /* <DEDUP_REMOVED lines=8> */
[----:B------:R-:W-:Y:S02]  /*37c0*/  FSETP.NEU.FTZ.AND P0, PT, R18, RZ, PT ;  /* 0x000000ff1200720b */ /* 0x000fe40003f1d000 */
[----:B------:R-:W-:-:S04]  /*37d0*/  FSETP.NEU.FTZ.AND P1, PT, R19, RZ, PT ;  /* 0x000000ff1300720b */ /* 0x000fc80003f3d000 */
[----:B------:R-:W-:-:S04]  /*37e0*/  PLOP3.LUT P0, PT, P0, P1, PT, 0xf8, 0x8f ;  /* 0x00000000008f781c */ /* 0x000fc80000703f70 */
[----:B------:R-:W-:-:S05]  /*37f0*/  SEL R5, RZ, 0x1, !P0 ;  /* 0x00000001ff057807 */ /* 0x000fca0004000000 */
[----:B------:R0:W-:Y:S01]  /*3800*/  STG.E.U8 desc[UR36][R2.64], R5 ;  /* 0x0000000502007986 */ /* 0x0001e2000c101124 */
[----:B------:R-:W-:Y:S05]  /*3810*/  BRA `(.L_x_66) ;  /* 0x0000000800547947 */ /* 0x000fea0003800000 */
.L_x_75:
[----:B------:R-:W-:Y:S01]  /*3820*/  FMUL.FTZ R4, R18, 1 ;  /* 0x3f80000012047820 */ /* 0x000fe20000410000 */
[----:B------:R-:W-:-:S05]  /*3830*/  FMUL.FTZ R6, R19, 1 ;  /* 0x3f80000013067820 */ /* 0x000fca0000410000 */
[----:B------:R-:W-:Y:S08]  /*3840*/  F2F.F64.F32 R4, R4 ;  /* 0x0000000400047310 */ /* 0x000ff00000201800 */
[----:B------:R-:W0:Y:S02]  /*3850*/  F2F.F64.F32 R6, R6 ;  /* 0x0000000600067310 */ /* 0x000e240000201800 */
[----:B0-----:R0:W-:Y:S01]  /*3860*/  STG.E.128 desc[UR36][R2.64], R4 ;  /* 0x0000000402007986 */ /* 0x0011e2000c101d24 */
[----:B------:R-:W-:Y:S05]  /*3870*/  BRA `(.L_x_66) ;  /* 0x00000008003c7947 */ /* 0x000fea0003800000 */
.L_x_74:
[----:B------:R-:W-:-:S09]  /*3880*/  UISETP.NE.AND UP0, UPT, UR4, 0xf, UPT ;  /* 0x0000000f0400788c */ /* 0x000fd2000bf05270 */
[----:B------:R-:W-:Y:S05]  /*3890*/  BRA.U !UP0, `(.L_x_76) ;  /* 0x0000000108987547 */ /* 0x000fea000b800000 */
[----:B------:R-:W-:-:S09]  /*38a0*/  UISETP.NE.AND UP0, UPT, UR4, 0x17, UPT ;  /* 0x000000170400788c */ /* 0x000fd2000bf05270 */
[----:B------:R-:W-:Y:S05]  /*38b0*/  BRA.U !UP0, `(.L_x_77) ;  /* 0x0000000108487547 */ /* 0x000fea000b800000 */
[----:B------:R-:W-:-:S09]  /*38c0*/  UISETP.NE.AND UP0, UPT, UR4, 0x18, UPT ;  /* 0x000000180400788c */ /* 0x000fd2000bf05270 */
[----:B------:R-:W-:Y:S05]  /*38d0*/  BRA.U UP0, `(.L_x_65) ;  /* 0x0000000500907547 */ /* 0x000fea000b800000 */
[----:B------:R-:W-:Y:S01]  /*38e0*/  LOP3.LUT R4, R18, 0x7fffffff, RZ, 0xc0, !PT ;  /* 0x7fffffff12047812 */ /* 0x000fe200078ec0ff */
[----:B------:R-:W-:Y:S01]  /*38f0*/  BSSY.RECONVERGENT B0, `(.L_x_78) ;  /* 0x000000b000007945 */ /* 0x000fe20003800200 */
[----:B------:R-:W-:Y:S01]  /*3900*/  SHF.R.U32.HI R7, RZ, 0x18, R18 ;  /* 0x00000018ff077819 */ /* 0x000fe20000011612 */
[----:B------:R-:W-:Y:S01]  /*3910*/  IMAD.MOV.U32 R0, RZ, RZ, 0x7f ;  /* 0x0000007fff007424 */ /* 0x000fe200078e00ff */
[----:B------:R-:W-:-:S13]  /*3920*/  ISETP.GT.U32.AND P0, PT, R4, 0x43efffff, PT ;  /* 0x43efffff0400780c */ /* 0x000fda0003f04070 */
[----:B------:R-:W-:Y:S05]  /*3930*/  @P0 BRA `(.L_x_79) ;  /* 0x0000000000180947 */ /* 0x000fea0003800000 */
[----:B------:R-:W-:-:S13]  /*3940*/  ISETP.GT.U32.AND P0, PT, R4, 0x3c7fffff, PT ;  /* 0x3c7fffff0400780c */ /* 0x000fda0003f04070 */
[----:B------:R-:W-:-:S04]  /*3950*/  @P0 SHF.R.U32.HI R0, RZ, 0x14, R18 ;  /* 0x00000014ff000819 */ /* 0x000fc80000011612 */
[----:B------:R-:W-:Y:S01]  /*3960*/  @P0 LOP3.LUT R5, R0, 0x1, RZ, 0xc0, !PT ;  /* 0x0000000100050812 */ /* 0x000fe200078ec0ff */
[----:B------:R-:W-:-:S03]  /*3970*/  @!P0 FADD.FTZ R0, R4, 16384 ;  /* 0x4680000004008421 */ /* 0x000fc60000010000 */
[----:B------:R-:W-:-:S04]  /*3980*/  @P0 IADD3 R5, PT, PT, R18, 0x407ffff, R5 ;  /* 0x0407ffff12050810 */ /* 0x000fc80007ffe005 */
[----:B------:R-:W-:-:S07]  /*3990*/  @P0 SHF.R.U32.HI R0, RZ, 0x14, R5 ;  /* 0x00000014ff000819 */ /* 0x000fce0000011605 */
.L_x_79:
[----:B------:R-:W-:Y:S05]  /*39a0*/  BSYNC.RECONVERGENT B0 ;  /* 0x0000000000007941 */ /* 0x000fea0003800200 */
.L_x_78:
[----:B------:R-:W-:-:S05]  /*39b0*/  LOP3.LUT R7, R0, 0x80, R7, 0xf8, !PT ;  /* 0x0000008000077812 */ /* 0x000fca00078ef807 */
[----:B------:R0:W-:Y:S01]  /*39c0*/  STG.E.U8 desc[UR36][R2.64], R7 ;  /* 0x0000000702007986 */ /* 0x0001e2000c101124 */
[----:B------:R-:W-:Y:S05]  /*39d0*/  BRA `(.L_x_66) ;  /* 0x0000000400e47947 */ /* 0x000fea0003800000 */
.L_x_77:
[----:B------:R-:W-:Y:S01]  /*39e0*/  LOP3.LUT R4, R18, 0x7fffffff, RZ, 0xc0, !PT ;  /* 0x7fffffff12047812 */ /* 0x000fe200078ec0ff */
[----:B------:R-:W-:Y:S01]  /*39f0*/  BSSY.RECONVERGENT B0, `(.L_x_80) ;  /* 0x000000d000007945 */ /* 0x000fe20003800200 */
[----:B------:R-:W-:Y:S02]  /*3a00*/  SHF.R.U32.HI R7, RZ, 0x18, R18 ;  /* 0x00000018ff077819 */ /* 0x000fe40000011612 */
[----:B------:R-:W-:-:S13]  /*3a10*/  ISETP.GE.U32.AND P1, PT, R4, 0x47800000, PT ;  /* 0x478000000400780c */ /* 0x000fda0003f26070 */
[----:B------:R-:W-:Y:S01]  /*3a20*/  @P1 IMAD.MOV.U32 R0, RZ, RZ, 0x7f ;  /* 0x0000007fff001424 */ /* 0x000fe200078e00ff */
[----:B------:R-:W-:-:S04]  /*3a30*/  @P1 ISETP.GT.U32.AND P0, PT, R4, 0x7f800000, PT ;  /* 0x7f8000000400180c */ /* 0x000fc80003f04070 */
[----:B------:R-:W-:Y:S01]  /*3a40*/  @P1 SEL R0, R0, 0x7c, P0 ;  /* 0x0000007c00001807 */ /* 0x000fe20000000000 */
[----:B------:R-:W-:Y:S08]  /*3a50*/  @P1 BRA `(.L_x_81) ;  /* 0x0000000000181947 */ /* 0x000ff00003800000 */
[----:B------:R-:W-:-:S13]  /*3a60*/  ISETP.GT.U32.AND P0, PT, R4, 0x387fffff, PT ;  /* 0x387fffff0400780c */ /* 0x000fda0003f04070 */
[----:B------:R-:W-:-:S04]  /*3a70*/  @P0 SHF.R.U32.HI R0, RZ, 0x15, R18 ;  /* 0x00000015ff000819 */ /* 0x000fc80000011612 */
[----:B------:R-:W-:Y:S01]  /*3a80*/  @P0 LOP3.LUT R5, R0, 0x1, RZ, 0xc0, !PT ;  /* 0x0000000100050812 */ /* 0x000fe200078ec0ff */
[----:B------:R-:W-:-:S03]  /*3a90*/  @!P0 FADD.FTZ R0, R4, 128 ;  /* 0x4300000004008421 */ /* 0x000fc60000010000 */
[----:B------:R-:W-:-:S04]  /*3aa0*/  @P0 IADD3 R5, PT, PT, R18, 0x80fffff, R5 ;  /* 0x080fffff12050810 */ /* 0x000fc80007ffe005 */
[----:B------:R-:W-:-:S07]  /*3ab0*/  @P0 SHF.R.U32.HI R0, RZ, 0x15, R5 ;  /* 0x00000015ff000819 */ /* 0x000fce0000011605 */
.L_x_81:
[----:B------:R-:W-:Y:S05]  /*3ac0*/  BSYNC.RECONVERGENT B0 ;  /* 0x0000000000007941 */ /* 0x000fea0003800200 */
.L_x_80:
[----:B------:R-:W-:-:S05]  /*3ad0*/  LOP3.LUT R5, R0, 0x80, R7, 0xf8, !PT ;  /* 0x0000008000057812 */ /* 0x000fca00078ef807 */
[----:B------:R0:W-:Y:S01]  /*3ae0*/  STG.E.U8 desc[UR36][R2.64], R5 ;  /* 0x0000000502007986 */ /* 0x0001e2000c101124 */
[----:B------:R-:W-:Y:S05]  /*3af0*/  BRA `(.L_x_66) ;  /* 0x00000004009c7947 */ /* 0x000fea0003800000 */
.L_x_76:
[----:B------:R-:W-:-:S05]  /*3b00*/  F2FP.BF16.F32.PACK_AB R18, RZ, R18 ;  /* 0x00000012ff12723e */ /* 0x000fca00000010ff */
[----:B------:R0:W-:Y:S01]  /*3b10*/  STG.E.U16 desc[UR36][R2.64], R18 ;  /* 0x0000001202007986 */ /* 0x0001e2000c101524 */
[----:B------:R-:W-:Y:S05]  /*3b20*/  BRA `(.L_x_66) ;  /* 0x0000000400907947 */ /* 0x000fea0003800000 */
.L_x_73:
        /* <DEDUP_REMOVED lines=8> */
[----:B------:R-:W0:Y:S02]  /*3bb0*/  F2I.FTZ.U32.TRUNC.NTZ R5, R18 ;  /* 0x0000001200057305 */ /* 0x000e24000021f000 */
[----:B0-----:R0:W-:Y:S01]  /*3bc0*/  STG.E.U16 desc[UR36][R2.64], R5 ;  /* 0x0000000502007986 */ /* 0x0011e2000c101524 */
[----:B------:R-:W-:Y:S05]  /*3bd0*/  BRA `(.L_x_66) ;  /* 0x0000000400647947 */ /* 0x000fea0003800000 */
.L_x_84:
[----:B------:R-:W-:Y:S01]  /*3be0*/  LOP3.LUT R4, R18, 0x7fffffff, RZ, 0xc0, !PT ;  /* 0x7fffffff12047812 */ /* 0x000fe200078ec0ff */
[----:B------:R-:W-:Y:S01]  /*3bf0*/  BSSY.RECONVERGENT B0, `(.L_x_85) ;  /* 0x0000013000007945 */ /* 0x000fe20003800200 */
[----:B------:R-:W-:Y:S02]  /*3c00*/  HFMA2 R0, -RZ, RZ, 0, 7.62939453125e-06 ;  /* 0x00000080ff007431 */ /* 0x000fe400000001ff */
[----:B------:R-:W-:-:S13]  /*3c10*/  ISETP.GT.U32.AND P0, PT, R4, 0x437fffff, PT ;  /* 0x437fffff0400780c */ /* 0x000fda0003f04070 */
[----:B------:R-:W-:Y:S05]  /*3c20*/  @P0 BRA `(.L_x_86) ;  /* 0x00000000003c0947 */ /* 0x000fea0003800000 */
[----:B------:R-:W-:-:S13]  /*3c30*/  ISETP.GT.U32.AND P0, PT, R4, 0x3bffffff, PT ;  /* 0x3bffffff0400780c */ /* 0x000fda0003f04070 */
[----:B------:R-:W-:Y:S05]  /*3c40*/  @P0 BRA `(.L_x_87) ;  /* 0x0000000000140947 */ /* 0x000fea0003800000 */
[----:B------:R-:W-:-:S05]  /*3c50*/  FADD.FTZ R0, R4, 8192 ;  /* 0x4600000004007421 */ /* 0x000fca0000010000 */
[----:B------:R-:W-:Y:S02]  /*3c60*/  LOP3.LUT P0, R4, R0, 0xff, RZ, 0xc0, !PT ;  /* 0x000000ff00047812 */ /* 0x000fe4000780c0ff */
[----:B------:R-:W-:-:S11]  /*3c70*/  PRMT R0, RZ, 0x7610, R0 ;  /* 0x00007610ff007816 */ /* 0x000fd60000000000 */
[----:B------:R-:W-:Y:S05]  /*3c80*/  @!P0 BRA `(.L_x_86) ;  /* 0x0000000000248947 */ /* 0x000fea0003800000 */
[----:B------:R-:W-:Y:S05]  /*3c90*/  BRA `(.L_x_88) ;  /* 0x0000000000147947 */ /* 0x000fea0003800000 */
.L_x_87:
[----:B------:R-:W-:-:S04]  /*3ca0*/  SHF.R.U32.HI R0, RZ, 0x14, R18 ;  /* 0x00000014ff007819 */ /* 0x000fc80000011612 */
[----:B------:R-:W-:-:S04]  /*3cb0*/  LOP3.LUT R5, R0, 0x1, RZ, 0xc0, !PT ;  /* 0x0000000100057812 */ /* 0x000fc800078ec0ff */
[----:B------:R-:W-:-:S04]  /*3cc0*/  IADD3 R0, PT, PT, R18, 0x487ffff, R5 ;  /* 0x0487ffff12007810 */ /* 0x000fc80007ffe005 */
[----:B------:R-:W-:-:S04]  /*3cd0*/  SHF.R.U32.HI R0, RZ, 0x14, R0 ;  /* 0x00000014ff007819 */ /* 0x000fc80000011600 */
[----:B------:R-:W-:-:S07]  /*3ce0*/  LOP3.LUT R4, R0, 0xff, RZ, 0xc0, !PT ;  /* 0x000000ff00047812 */ /* 0x000fce00078ec0ff */
.L_x_88:
[----:B------:R-:W-:-:S04]  /*3cf0*/  SHF.R.U32.HI R5, RZ, 0x18, R18 ;  /* 0x00000018ff057819 */ /* 0x000fc80000011612 */
[----:B------:R-:W-:-:S04]  /*3d00*/  LOP3.LUT R4, R4, 0x80, R5, 0xf8, !PT ;  /* 0x0000008004047812 */ /* 0x000fc800078ef805 */
[----:B------:R-:W-:-:S07]  /*3d10*/  PRMT R0, R4, 0x7610, R0 ;  /* 0x0000761004007816 */ /* 0x000fce0000000000 */
.L_x_86:
[----:B------:R-:W-:Y:S05]  /*3d20*/  BSYNC.RECONVERGENT B0 ;  /* 0x0000000000007941 */ /* 0x000fea0003800200 */
.L_x_85:
[----:B------:R0:W-:Y:S01]  /*3d30*/  STG.E.U8 desc[UR36][R2.64], R0 ;  /* 0x0000000002007986 */ /* 0x0001e2000c101124 */
[----:B------:R-:W-:Y:S05]  /*3d40*/  BRA `(.L_x_66) ;  /* 0x0000000400087947 */ /* 0x000fea0003800000 */
.L_x_83:
[----:B------:R-:W-:Y:S01]  /*3d50*/  LOP3.LUT R4, R18, 0x7fffffff, RZ, 0xc0, !PT ;  /* 0x7fffffff12047812 */ /* 0x000fe200078ec0ff */
[----:B------:R-:W-:Y:S01]  /*3d60*/  BSSY.RECONVERGENT B0, `(.L_x_89) ;  /* 0x0000013000007945 */ /* 0x000fe20003800200 */
[----:B------:R-:W-:Y:S02]  /*3d70*/  IMAD.MOV.U32 R0, RZ, RZ, 0x80 ;  /* 0x00000080ff007424 */ /* 0x000fe400078e00ff */
        /* <DEDUP_REMOVED lines=9> */
.L_x_91:
[----:B------:R-:W-:-:S04]  /*3e10*/  SHF.R.U32.HI R0, RZ, 0x15, R18 ;  /* 0x00000015ff007819 */ /* 0x000fc80000011612 */
[----:B------:R-:W-:-:S04]  /*3e20*/  LOP3.LUT R5, R0, 0x1, RZ, 0xc0, !PT ;  /* 0x0000000100057812 */ /* 0x000fc800078ec0ff */
[----:B------:R-:W-:-:S04]  /*3e30*/  IADD3 R0, PT, PT, R18, 0x88fffff, R5 ;  /* 0x088fffff12007810 */ /* 0x000fc80007ffe005 */
[----:B------:R-:W-:-:S04]  /*3e40*/  SHF.R.U32.HI R0, RZ, 0x15, R0 ;  /* 0x00000015ff007819 */ /* 0x000fc80000011600 */
[----:B------:R-:W-:-:S07]  /*3e50*/  LOP3.LUT R4, R0, 0xff, RZ, 0xc0, !PT ;  /* 0x000000ff00047812 */ /* 0x000fce00078ec0ff */
.L_x_92:
[----:B------:R-:W-:-:S04]  /*3e60*/  SHF.R.U32.HI R5, RZ, 0x18, R18 ;  /* 0x00000018ff057819 */ /* 0x000fc80000011612 */
[----:B------:R-:W-:-:S04]  /*3e70*/  LOP3.LUT R4, R4, 0x80, R5, 0xf8, !PT ;  /* 0x0000008004047812 */ /* 0x000fc800078ef805 */
[----:B------:R-:W-:-:S07]  /*3e80*/  PRMT R0, R4, 0x7610, R0 ;  /* 0x0000761004007816 */ /* 0x000fce0000000000 */
.L_x_90:
[----:B------:R-:W-:Y:S05]  /*3e90*/  BSYNC.RECONVERGENT B0 ;  /* 0x0000000000007941 */ /* 0x000fea0003800200 */
.L_x_89:
[----:B------:R0:W-:Y:S01]  /*3ea0*/  STG.E.U8 desc[UR36][R2.64], R0 ;  /* 0x0000000002007986 */ /* 0x0001e2000c101124 */
[----:B------:R-:W-:Y:S05]  /*3eb0*/  BRA `(.L_x_66) ;  /* 0x0000000000ac7947 */ /* 0x000fea0003800000 */
.L_x_82:
[----:B------:R-:W-:-:S09]  /*3ec0*/  UISETP.NE.AND UP0, UPT, UR4, 0x1c, UPT ;  /* 0x0000001c0400788c */ /* 0x000fd2000bf05270 */
[----:B------:R-:W-:Y:S05]  /*3ed0*/  BRA.U !UP0, `(.L_x_93) ;  /* 0x00000001089c7547 */ /* 0x000fea000b800000 */
[----:B------:R-:W-:-:S09]  /*3ee0*/  UISETP.NE.AND UP0, UPT, UR4, 0x1d, UPT ;  /* 0x0000001d0400788c */ /* 0x000fd2000bf05270 */
[----:B------:R-:W-:Y:S05]  /*3ef0*/  BRA.U !UP0, `(.L_x_94) ;  /* 0x0000000108887547 */ /* 0x000fea000b800000 */
[----:B------:R-:W-:-:S09]  /*3f00*/  UISETP.NE.AND UP0, UPT, UR4, 0x2c, UPT ;  /* 0x0000002c0400788c */ /* 0x000fd2000bf05270 */
[----:B------:R-:W-:Y:S05]  /*3f10*/  BRA.U !UP0, `(.L_x_95) ;  /* 0x0000000108447547 */ /* 0x000fea000b800000 */
.L_x_65:
[----:B------:R-:W-:Y:S01]  /*3f20*/  MOV R0, 0x0 ;  /* 0x0000000000007802 */ /* 0x000fe20000000f00 */
[----:B------:R-:W0:Y:S01]  /*3f30*/  LDCU.64 UR6, c[0x4][0x118] ;  /* 0x01002300ff0677ac */ /* 0x000e220008000a00 */
[----:B------:R-:W-:Y:S02]  /*3f40*/  HFMA2 R12, -RZ, RZ, 0, 5.9604644775390625e-08 ;  /* 0x00000001ff0c7431 */ /* 0x000fe400000001ff */
[----:B------:R-:W-:Y:S01]  /*3f50*/  IMAD.MOV.U32 R8, RZ, RZ, 0x65 ;  /* 0x00000065ff087424 */ /* 0x000fe200078e00ff */
[----:B------:R1:W2:Y:S01]  /*3f60*/  LDC.64 R2, c[0x4][R0] ;  /* 0x0100000000027b82 */ /* 0x0002a20000000a00 */
[----:B------:R-:W3:Y:S01]  /*3f70*/  LDCU.64 UR8, c[0x4][0x120] ;  /* 0x01002400ff0877ac */ /* 0x000ee20008000a00 */
[----:B------:R-:W-:Y:S01]  /*3f80*/  IMAD.MOV.U32 R13, RZ, RZ, RZ ;  /* 0x000000ffff0d7224 */ /* 0x000fe200078e00ff */
[----:B------:R-:W4:Y:S01]  /*3f90*/  LDCU.64 UR4, c[0x4][0x20] ;  /* 0x01000400ff0477ac */ /* 0x000f220008000a00 */
[----:B0-----:R-:W-:Y:S01]  /*3fa0*/  IMAD.U32 R4, RZ, RZ, UR6 ;  /* 0x00000006ff047e24 */ /* 0x001fe2000f8e00ff */
[----:B------:R-:W-:Y:S01]  /*3fb0*/  MOV R5, UR7 ;  /* 0x0000000700057c02 */ /* 0x000fe20008000f00 */
[----:B---3--:R-:W-:-:S02]  /*3fc0*/  IMAD.U32 R6, RZ, RZ, UR8 ;  /* 0x00000008ff067e24 */ /* 0x008fc4000f8e00ff */
[----:B------:R-:W-:Y:S01]  /*3fd0*/  IMAD.U32 R7, RZ, RZ, UR9 ;  /* 0x00000009ff077e24 */ /* 0x000fe2000f8e00ff */
[----:B----4-:R-:W-:Y:S01]  /*3fe0*/  MOV R10, UR4 ;  /* 0x00000004000a7c02 */ /* 0x010fe20008000f00 */
[----:B-1----:R-:W-:-:S07]  /*3ff0*/  IMAD.U32 R11, RZ, RZ, UR5 ;  /* 0x00000005ff0b7e24 */ /* 0x002fce000f8e00ff */
[----:B------:R-:W-:-:S07]  /*4000*/  LEPC R20, `(.L_x_96) ;  /* 0x000000001014794e */ /* 0x000fce0000000000 */
[----:B--2---:R-:W-:Y:S05]  /*4010*/  CALL.ABS.NOINC R2 ;  /* 0x0000000002007343 */ /* 0x004fea0003c00000 */
.L_x_96:
[----:B------:R-:W-:Y:S05]  /*4020*/  BRA `(.L_x_66) ;  /* 0x0000000000507947 */ /* 0x000fea0003800000 */
.L_x_95:
[----:B------:R-:W-:-:S04]  /*4030*/  SHF.R.U32.HI R4, RZ, 0x17, R18 ;  /* 0x00000017ff047819 */ /* 0x000fc80000011612 */
[----:B------:R-:W-:-:S04]  /*4040*/  LOP3.LUT R5, R4, 0xff, RZ, 0xc0, !PT ;  /* 0x000000ff04057812 */ /* 0x000fc800078ec0ff */
[----:B------:R-:W-:-:S13]  /*4050*/  ISETP.NE.AND P1, PT, R5, 0xff, PT ;  /* 0x000000ff0500780c */ /* 0x000fda0003f25270 */
[--C-:B------:R-:W-:Y:S02]  /*4060*/  @P1 SHF.R.U32.HI R0, RZ, 0x16, R18.reuse ;  /* 0x00000016ff001819 */ /* 0x100fe40000011612 */
[----:B------:R-:W-:Y:S01]  /*4070*/  @P1 LOP3.LUT P0, RZ, R5, 0x3fffff, R18, 0xf8, !PT ;  /* 0x003fffff05ff1812 */ /* 0x000fe2000780f812 */
[----:B------:R-:W-:Y:S01]  /*4080*/  IMAD.MOV.U32 R5, RZ, RZ, 0xff ;  /* 0x000000ffff057424 */ /* 0x000fe200078e00ff */
[----:B------:R-:W-:-:S04]  /*4090*/  @P1 LOP3.LUT R0, R0, 0x1, RZ, 0xc0, !PT ;  /* 0x0000000100001812 */ /* 0x000fc800078ec0ff */
[----:B------:R-:W-:Y:S02]  /*40a0*/  @P1 ISETP.EQ.U32.AND P2, PT, R0, 0x1, P0 ;  /* 0x000000010000180c */ /* 0x000fe40000742070 */
[----:B------:R-:W-:Y:S02]  /*40b0*/  PLOP3.LUT P0, PT, PT, PT, PT, 0x80, 0x8 ;  /* 0x000000000008781c */ /* 0x000fe40003f0f070 */
[----:B------:R-:W-:Y:S02]  /*40c0*/  @P1 PLOP3.LUT P0, PT, P2, PT, PT, 0x80, 0x8 ;  /* 0x000000000008181c */ /* 0x000fe4000170f070 */
[----:B------:R-:W-:-:S11]  /*40d0*/  @P1 IADD3 R0, PT, PT, R4, 0x1, RZ ;  /* 0x0000000104001810 */ /* 0x000fd60007ffe0ff */
[----:B------:R-:W-:-:S04]  /*40e0*/  @!P0 IMAD.MOV R0, RZ, RZ, R4 ;  /* 0x000000ffff008224 */ /* 0x000fc800078e0204 */
[----:B------:R-:W-:-:S05]  /*40f0*/  @P1 IMAD.MOV.U32 R5, RZ, RZ, R0 ;  /* 0x000000ffff051224 */ /* 0x000fca00078e0000 */
[----:B------:R0:W-:Y:S01]  /*4100*/  STG.E.U8 desc[UR36][R2.64], R5 ;  /* 0x0000000502007986 */ /* 0x0001e2000c101124 */
[----:B------:R-:W-:Y:S05]  /*4110*/  BRA `(.L_x_66) ;  /* 0x0000000000147947 */ /* 0x000fea0003800000 */
.L_x_94:
[----:B------:R-:W0:Y:S02]  /*4120*/  F2I.U64.TRUNC R18, R18 ;  /* 0x0000001200127311 */ /* 0x000e24000020d800 */
[----:B0-----:R0:W-:Y:S01]  /*4130*/  STG.E.64 desc[UR36][R2.64], R18 ;  /* 0x0000001202007986 */ /* 0x0011e2000c101b24 */
[----:B------:R-:W-:Y:S05]  /*4140*/  BRA `(.L_x_66) ;  /* 0x0000000000087947 */ /* 0x000fea0003800000 */
.L_x_93:
[----:B------:R-:W0:Y:S02]  /*4150*/  F2I.FTZ.U32.TRUNC.NTZ R5, R18 ;  /* 0x0000001200057305 */ /* 0x000e24000021f000 */
[----:B0-----:R0:W-:Y:S02]  /*4160*/  STG.E desc[UR36][R2.64], R5 ;  /* 0x0000000502007986 */ /* 0x0011e4000c101924 */
.L_x_66:
[----:B------:R-:W-:-:S07]  /*4170*/  IADD3 R17, PT, PT, R17, 0x80, RZ ;  /* 0x0000008011117810 */ /* 0x000fce0007ffe0ff */
.L_x_1:
[----:B------:R-:W-:Y:S05]  /*4180*/  BSYNC.RECONVERGENT B7 ;  /* 0x0000000000077941 */ /* 0x000fea0003800200 */
.L_x_0:
[----:B------:R-:W5:Y:S01]  /*4190*/  LDCU UR4, c[0x0][0x380] ;  /* 0x00007000ff0477ac */ /* 0x000f620008000800 */
[----:B------:R-:W-:Y:S01]  /*41a0*/  BSSY.RECONVERGENT B7, `(.L_x_97) ;  /* 0x0000409000077945 */ /* 0x000fe20003800200 */
[----:B-----5:R-:W-:-:S13]  /*41b0*/  ISETP.GE.AND P0, PT, R17, UR4, PT ;  /* 0x0000000411007c0c */ /* 0x020fda000bf06270 */
[----:B------:R-:W-:Y:S05]  /*41c0*/  @P0 BRA `(.L_x_98) ;  /* 0x0000004000180947 */ /* 0x000fea0003800000 */
[----:B------:R-:W5:Y:S01]  /*41d0*/  LDCU UR4, c[0x0][0x388] ;  /* 0x00007100ff0477ac */ /* 0x000f620008000800 */
[----:B------:R-:W-:Y:S02]  /*41e0*/  HFMA2 R16, -RZ, RZ, 0, 0 ;  /* 0x00000000ff107431 */ /* 0x000fe400000001ff */
[----:B01-3--:R-:W-:Y:S02]  /*41f0*/  IMAD.MOV.U32 R18, RZ, RZ, RZ ;  /* 0x000000ffff127224 */ /* 0x00bfe400078e00ff */
[----:B------:R-:W-:Y:S01]  /*4200*/  IMAD.MOV.U32 R0, RZ, RZ, RZ ;  /* 0x000000ffff007224 */ /* 0x000fe200078e00ff */
[----:B-----5:R-:W-:-:S09]  /*4210*/  UISETP.NE.AND UP0, UPT, UR4, URZ, UPT ;  /* 0x000000ff0400728c */ /* 0x020fd2000bf05270 */
[----:B------:R-:W-:Y:S05]  /*4220*/  BRA.U !UP0, `(.L_x_99) ;  /* 0x0000001508707547 */ /* 0x000fea000b800000 */
[----:B------:R-:W2:Y:S01]  /*4230*/  LDCU.64 UR4, c[0x0][0x390] ;  /* 0x00007200ff0477ac */ /* 0x000ea20008000a00 */
[----:B------:R-:W-:Y:S01]  /*4240*/  IMAD.MOV.U32 R16, RZ, RZ, RZ ;  /* 0x000000ffff107224 */ /* 0x000fe200078e00ff */
[----:B------:R-:W0:Y:S01]  /*4250*/  LDCU UR6, c[0x0][0x38c] ;  /* 0x00007180ff0677ac */ /* 0x000e220008000800 */
[----:B------:R-:W1:Y:S01]  /*4260*/  LDCU.64 UR8, c[0x0][0x4b8] ;  /* 0x00009700ff0877ac */ /* 0x000e620008000a00 */
[----:B------:R-:W-:Y:S01]  /*4270*/  UISETP.NE.AND UP0, UPT, UR41, URZ, UPT ;  /* 0x000000ff2900728c */ /* 0x000fe2000bf05270 */
[----:B--2-4-:R-:W-:Y:S01]  /*4280*/  IMAD.HI.U32 R2, R17, UR4, R16 ;  /* 0x0000000411027c27 */ /* 0x014fe2000f8e0010 */
[----:B------:R-:W2:Y:S04]  /*4290*/  LDCU UR4, c[0x0][0x4c0] ;  /* 0x00009800ff0477ac */ /* 0x000ea80008000800 */
[----:B------:R-:W-:-:S05]  /*42a0*/  SHF.R.U32.HI R3, RZ, UR5, R2 ;  /* 0x00000005ff037c19 */ /* 0x000fca0008011602 */
[----:B------:R-:W-:-:S04]  /*42b0*/  IMAD.MOV R18, RZ, RZ, -R3 ;  /* 0x000000ffff127224 */ /* 0x000fc800078e0a03 */
[----:B0-----:R-:W-:-:S04]  /*42c0*/  IMAD R18, R18, UR6, R17 ;  /* 0x0000000612127c24 */ /* 0x001fc8000f8e0211 */
[C---:B-1----:R-:W-:Y:S02]  /*42d0*/  IMAD R16, R18.reuse, UR8, RZ ;  /* 0x0000000812107c24 */ /* 0x042fe4000f8e02ff */
[C---:B------:R-:W-:Y:S02]  /*42e0*/  IMAD R0, R18.reuse, UR9, RZ ;  /* 0x0000000912007c24 */ /* 0x040fe4000f8e02ff */
[----:B--2---:R-:W-:Y:S01]  /*42f0*/  IMAD R18, R18, UR4, RZ ;  /* 0x0000000412127c24 */ /* 0x004fe2000f8e02ff */
        /* <DEDUP_REMOVED lines=335> */
.L_x_99:
[----:B------:R-:W2:Y:S01]  /*57f0*/  LDCU.64 UR6, c[0x0][0x5f0] ;  /* 0x0000be00ff0677ac */ /* 0x000ea20008000a00 */
[----:B------:R-:W-:Y:S01]  /*5800*/  BSSY.RECONVERGENT B6, `(.L_x_100) ;  /* 0x00000dd000067945 */ /* 0x000fe20003800200 */
[----:B------:R-:W-:-:S04]  /*5810*/  UPRMT UR4, UR39, 0x9910, URZ ;  /* 0x0000991027047896 */ /* 0x000fc800080000ff */
[----:B------:R-:W-:Y:S01]  /*5820*/  UISETP.GT.AND UP0, UPT, UR4, 0x9, UPT ;  /* 0x000000090400788c */ /* 0x000fe2000bf04270 */
[----:B--2-4-:R-:W-:-:S04]  /*5830*/  IADD3 R2, P0, PT, R0, UR6, RZ ;  /* 0x0000000600027c10 */ /* 0x014fc8000ff1e0ff */
        /* <DEDUP_REMOVED lines=11> */
[----:B--2---:R4:W0:Y:S01]  /*58f0*/  I2F.S16 R19, R2 ;  /* 0x0000000200137306 */ /* 0x0048220000101400 */
[----:B------:R-:W-:Y:S05]  /*5900*/  BRA `(.L_x_106) ;  /* 0x0000000c00307947 */ /* 0x000fea0003800000 */
.L_x_104:
[----:B------:R-:W2:Y:S02]  /*5910*/  LDG.E.U8 R2, desc[UR36][R2.64] ;  /* 0x0000002402027981 */ /* 0x000ea4000c1e1100 */
[----:B--2---:R-:W-:Y:S01]  /*5920*/  I2FP.F32.U32 R19, R2 ;  /* 0x0000000200137245 */ /* 0x004fe20000201000 */
[----:B------:R-:W-:Y:S06]  /*5930*/  BRA `(.L_x_106) ;  /* 0x0000000c00247947 */ /* 0x000fec0003800000 */
.L_x_103:
[----:B------:R-:W-:-:S09]  /*5940*/  UISETP.NE.AND UP0, UPT, UR4, 0x2, UPT ;  /* 0x000000020400788c */ /* 0x000fd2000bf05270 */
[----:B------:R-:W-:Y:S05]  /*5950*/  BRA.U !UP0, `(.L_x_107) ;  /* 0x0000000108287547 */ /* 0x000fea000b800000 */
[----:B------:R-:W-:-:S09]  /*5960*/  UISETP.NE.AND UP0, UPT, UR4, 0x3, UPT ;  /* 0x000000030400788c */ /* 0x000fd2000bf05270 */
[----:B------:R-:W-:Y:S05]  /*5970*/  BRA.U !UP0, `(.L_x_108) ;  /* 0x0000000108147547 */ /* 0x000fea000b800000 */
[----:B------:R-:W-:-:S09]  /*5980*/  UISETP.NE.AND UP0, UPT, UR4, 0x4, UPT ;  /* 0x000000040400788c */ /* 0x000fd2000bf05270 */
[----:B------:R-:W-:Y:S05]  /*5990*/  BRA.U UP0, `(.L_x_105) ;  /* 0x0000000900b07547 */ /* 0x000fea000b800000 */
[----:B------:R-:W2:Y:S02]  /*59a0*/  LDG.E.64 R2, desc[UR36][R2.64] ;  /* 0x0000002402027981 */ /* 0x000ea4000c1e1b00 */
[----:B--2---:R2:W3:Y:S01]  /*59b0*/  I2F.S64 R19, R2 ;  /* 0x0000000200137312 */ /* 0x0044e20000301400 */
[----:B------:R-:W-:Y:S05]  /*59c0*/  BRA `(.L_x_106) ;  /* 0x0000000c00007947 */ /* 0x000fea0003800000 */
.L_x_108:
[----:B------:R-:W2:Y:S02]  /*59d0*/  LDG.E R2, desc[UR36][R2.64] ;  /* 0x0000002402027981 */ /* 0x000ea4000c1e1900 */
[----:B--2---:R-:W-:Y:S01]  /*59e0*/  I2FP.F32.S32 R19, R2 ;  /* 0x0000000200137245 */ /* 0x004fe20000201400 */
[----:B------:R-:W-:Y:S06]  /*59f0*/  BRA `(.L_x_106) ;  /* 0x0000000800f47947 */ /* 0x000fec0003800000 */
.L_x_107:
[----:B------:R-:W2:Y:S02]  /*5a00*/  LDG.E.U16 R2, desc[UR36][R2.64] ;  /* 0x0000002402027981 */ /* 0x000ea4000c1e1500 */
[----:B--2---:R0:W1:Y:S01]  /*5a10*/  I2F.S16 R19, R2 ;  /* 0x0000000200137306 */ /* 0x0040620000101400 */
[----:B------:R-:W-:Y:S05]  /*5a20*/  BRA `(.L_x_106) ;  /* 0x0000000800e87947 */ /* 0x000fea0003800000 */
.L_x_102:
        /* <DEDUP_REMOVED lines=8> */
.L_x_110:
[----:B------:R-:W2:Y:S02]  /*5ab0*/  LDG.E.U16 R2, desc[UR36][R2.64] ;  /* 0x0000002402027981 */ /* 0x000ea4000c1e1500 */
[----:B--2---:R-:W-:Y:S01]  /*5ac0*/  HADD2.F32 R19, -RZ, R2.H0_H0 ;  /* 0x20000002ff137230 */ /* 0x004fe20000004100 */
[----:B------:R-:W-:Y:S06]  /*5ad0*/  BRA `(.L_x_106) ;  /* 0x0000000800bc7947 */ /* 0x000fec0003800000 */
.L_x_109:
        /* <DEDUP_REMOVED lines=8> */
.L_x_112:
[----:B------:R-:W2:Y:S02]  /*5b60*/  LDG.E.U16 R2, desc[UR36][R2.64] ;  /* 0x0000002402027981 */ /* 0x000ea4000c1e1500 */
[----:B--2---:R-:W-:Y:S01]  /*5b70*/  HADD2.F32 R19, -RZ, R2.H0_H0 ;  /* 0x20000002ff137230 */ /* 0x004fe20000004100 */
[----:B------:R-:W-:Y:S06]  /*5b80*/  BRA `(.L_x_106) ;  /* 0x0000000800907947 */ /* 0x000fec0003800000 */
.L_x_111:
[----:B------:R-:W2:Y:S01]  /*5b90*/  LDG.E.64 R2, desc[UR36][R2.64] ;  /* 0x0000002402027981 */ /* 0x000ea2000c1e1b00 */
[----:B------:R-:W-:Y:S01]  /*5ba0*/  UMOV UR4, 0xf0000000 ;  /* 0xf000000000047882 */ /* 0x000fe20000000000 */
[----:B------:R-:W-:Y:S01]  /*5bb0*/  UMOV UR5, 0x380fffff ;  /* 0x380fffff00057882 */ /* 0x000fe20000000000 */
[----:B--2---:R-:W0:Y:S01]  /*5bc0*/  F2F.F32.F64 R19, R2 ;  /* 0x0000000200137310 */ /* 0x004e220000301000 */
[----:B------:R-:W-:-:S14]  /*5bd0*/  DSETP.GEU.AND P0, PT, |R2|, UR4, PT ;  /* 0x0000000402007e2a */ /* 0x000fdc000bf0e200 */
[----:B0-----:R-:W-:Y:S01]  /*5be0*/  @!P0 FMUL R19, R19, 1.175494350822287508e-38 ;  /* 0x0080000013138820 */ /* 0x001fe20000400000 */
[----:B------:R-:W-:Y:S06]  /*5bf0*/  BRA `(.L_x_106) ;  /* 0x0000000800747947 */ /* 0x000fec0003800000 */
.L_x_101:
        /* <DEDUP_REMOVED lines=12> */
.L_x_115:
[----:B------:R-:W2:Y:S01]  /*5cc0*/  LDG.E.64 R2, desc[UR36][R2.64] ;  /* 0x0000002402027981 */ /* 0x000ea2000c1e1b00 */
[----:B------:R-:W-:Y:S01]  /*5cd0*/  UMOV UR4, 0xf0000000 ;  /* 0xf000000000047882 */ /* 0x000fe20000000000 */
[----:B------:R-:W-:Y:S01]  /*5ce0*/  UMOV UR5, 0x380fffff ;  /* 0x380fffff00057882 */ /* 0x000fe20000000000 */
[----:B--2---:R-:W0:Y:S01]  /*5cf0*/  F2F.F32.F64 R19, R2 ;  /* 0x0000000200137310 */ /* 0x004e220000301000 */
[----:B------:R-:W-:-:S14]  /*5d00*/  DSETP.GEU.AND P0, PT, |R2|, UR4, PT ;  /* 0x0000000402007e2a */ /* 0x000fdc000bf0e200 */
[----:B0-----:R-:W-:Y:S01]  /*5d10*/  @!P0 FMUL R19, R19, 1.175494350822287508e-38 ;  /* 0x0080000013138820 */ /* 0x001fe20000400000 */
[----:B------:R-:W-:Y:S06]  /*5d20*/  BRA `(.L_x_106) ;  /* 0x0000000800287947 */ /* 0x000fec0003800000 */
.L_x_114:
        /* <DEDUP_REMOVED lines=25> */
.L_x_117:
[----:B------:R-:W2:Y:S02]  /*5ec0*/  LDG.E.U8 R2, desc[UR36][R2.64] ;  /* 0x0000002402027981 */ /* 0x000ea4000c1e1100 */
[C---:B--2---:R-:W-:Y:S01]  /*5ed0*/  IMAD.SHL.U32 R0, R2.reuse, 0x2000000, RZ ;  /* 0x0200000002007824 */ /* 0x044fe200078e00ff */
[----:B------:R-:W-:-:S04]  /*5ee0*/  SHF.L.U32 R5, R2, 0x8, RZ ;  /* 0x0000000802057819 */ /* 0x000fc800000006ff */
[----:B------:R-:W-:Y:S02]  /*5ef0*/  ISETP.GE.U32.AND P0, PT, R0, 0x8000000, PT ;  /* 0x080000000000780c */ /* 0x000fe40003f06070 */
[----:B------:R-:W-:-:S11]  /*5f00*/  PRMT R19, R5, 0x9910, RZ ;  /* 0x0000991005137816 */ /* 0x000fd600000000ff */
[----:B------:R-:W-:Y:S02]  /*5f10*/  @!P0 LOP3.LUT R4, R5, 0x7f00, RZ, 0xc0, !PT ;  /* 0x00007f0005048812 */ /* 0x000fe400078ec0ff */
[----:B------:R-:W-:Y:S02]  /*5f20*/  @P0 LEA.HI R0, R0, 0x70000000, RZ, 0x1c ;  /* 0x7000000000000811 */ /* 0x000fe400078fe0ff */
[----:B------:R-:W-:-:S03]  /*5f30*/  @!P0 LOP3.LUT R4, R4, 0x3f000000, RZ, 0xfc, !PT ;  /* 0x3f00000004048812 */ /* 0x000fc600078efcff */
[----:B------:R-:W-:Y:S02]  /*5f40*/  @P0 FMUL.FTZ R0, R0, 1.9259299443872358531e-34 ;  /* 0x0780000000000820 */ /* 0x000fe40000410000 */
[----:B------:R-:W-:-:S05]  /*5f50*/  @!P0 FADD.FTZ R0, R4, -0.5 ;  /* 0xbf00000004008421 */ /* 0x000fca0000010000 */
[----:B------:R-:W-:Y:S01]  /*5f60*/  LOP3.LUT R19, R0, 0x80000000, R19, 0xf8, !PT ;  /* 0x8000000000137812 */ /* 0x000fe200078ef813 */
[----:B------:R-:W-:Y:S06]  /*5f70*/  BRA `(.L_x_106) ;  /* 0x0000000400947947 */ /* 0x000fec0003800000 */
.L_x_116:
[----:B------:R-:W2:Y:S02]  /*5f80*/  LDG.E.U16 R2, desc[UR36][R2.64] ;  /* 0x0000002402027981 */ /* 0x000ea4000c1e1500 */
[----:B--2---:R-:W-:Y:S01]  /*5f90*/  IMAD.U32 R19, R2, 0x10000, RZ ;  /* 0x0001000002137824 */ /* 0x004fe200078e00ff */
[----:B------:R-:W-:Y:S06]  /*5fa0*/  BRA `(.L_x_106) ;  /* 0x0000000400887947 */ /* 0x000fec0003800000 */
.L_x_113:
        /* <DEDUP_REMOVED lines=11> */
.L_x_120:
        /* <DEDUP_REMOVED lines=20> */
.L_x_122:
[----:B------:R-:W-:Y:S05]  /*61a0*/  BSYNC.RECONVERGENT B0 ;  /* 0x0000000000007941 */ /* 0x000fea0003800200 */
.L_x_121:
[----:B------:R-:W-:Y:S02]  /*61b0*/  SHF.L.U32 R0, R0, 0x14, RZ ;  /* 0x0000001400007819 */ /* 0x000fe400000006ff */
[----:B------:R-:W-:-:S04]  /*61c0*/  LEA R2, R2, 0x3b800000, 0x17 ;  /* 0x3b80000002027811 */ /* 0x000fc800078eb8ff */
[----:B------:R-:W-:Y:S01]  /*61d0*/  LOP3.LUT R19, R2, R0, R19, 0xfe, !PT ;  /* 0x0000000002137212 */ /* 0x000fe200078efe13 */
[----:B------:R-:W-:Y:S06]  /*61e0*/  BRA `(.L_x_106) ;  /* 0x0000000000f87947 */ /* 0x000fec0003800000 */
.L_x_119:
        /* <DEDUP_REMOVED lines=20> */
.L_x_124:
[----:B------:R-:W-:Y:S05]  /*6330*/  BSYNC.RECONVERGENT B0 ;  /* 0x0000000000007941 */ /* 0x000fea0003800200 */
.L_x_123:
[----:B------:R-:W-:Y:S01]  /*6340*/  IMAD.SHL.U32 R0, R0, 0x200000, RZ ;  /* 0x0020000000007824 */ /* 0x000fe200078e00ff */
[----:B------:R-:W-:-:S04]  /*6350*/  LEA R2, R2, 0x37800000, 0x17 ;  /* 0x3780000002027811 */ /* 0x000fc800078eb8ff */
[----:B------:R-:W-:Y:S01]  /*6360*/  LOP3.LUT R19, R2, R0, R19, 0xfe, !PT ;  /* 0x0000000002137212 */ /* 0x000fe200078efe13 */
[----:B------:R-:W-:Y:S06]  /*6370*/  BRA `(.L_x_106) ;  /* 0x0000000000947947 */ /* 0x000fec0003800000 */
.L_x_118:
[----:B------:R-:W-:-:S09]  /*6380*/  UISETP.NE.AND UP0, UPT, UR4, 0x1c, UPT ;  /* 0x0000001c0400788c */ /* 0x000fd2000bf05270 */
[----:B------:R-:W-:Y:S05]  /*6390*/  BRA.U !UP0, `(.L_x_125) ;  /* 0x0000000108847547 */ /* 0x000fea000b800000 */
[----:B------:R-:W-:-:S09]  /*63a0*/  UISETP.NE.AND UP0, UPT, UR4, 0x1d, UPT ;  /* 0x0000001d0400788c */ /* 0x000fd2000bf05270 */
[----:B------:R-:W-:Y:S05]  /*63b0*/  BRA.U !UP0, `(.L_x_126) ;  /* 0x0000000108707547 */ /* 0x000fea000b800000 */
[----:B------:R-:W-:-:S09]  /*63c0*/  UISETP.NE.AND UP0, UPT, UR4, 0x2c, UPT ;  /* 0x0000002c0400788c */ /* 0x000fd2000bf05270 */
[----:B------:R-:W-:Y:S05]  /*63d0*/  BRA.U UP0, `(.L_x_105) ;  /* 0x0000000100207547 */ /* 0x000fea000b800000 */
[----:B------:R-:W2:Y:S01]  /*63e0*/  LDG.E.U8 R2, desc[UR36][R2.64] ;  /* 0x0000002402027981 */ /* 0x000ea2000c1e1100 */
[----:B------:R-:W-:Y:S01]  /*63f0*/  HFMA2 R19, -RZ, RZ, 3.814697265625e-06, 0 ;  /* 0x00400000ff137431 */ /* 0x000fe200000001ff */
[----:B--2---:R-:W-:-:S13]  /*6400*/  ISETP.NE.AND P0, PT, R2, RZ, PT ;  /* 0x000000ff0200720c */ /* 0x004fda0003f05270 */
[----:B------:R-:W-:Y:S05]  /*6410*/  @!P0 BRA `(.L_x_106) ;  /* 0x00000000006c8947 */ /* 0x000fea0003800000 */
[----:B------:R-:W-:-:S13]  /*6420*/  ISETP.NE.AND P0, PT, R2, 0xff, PT ;  /* 0x000000ff0200780c */ /* 0x000fda0003f05270 */
[----:B------:R-:W-:Y:S02]  /*6430*/  @!P0 IMAD.MOV.U32 R19, RZ, RZ, 0x7f800001 ;  /* 0x7f800001ff138424 */ /* 0x000fe400078e00ff */
[----:B------:R-:W-:Y:S01]  /*6440*/  @P0 IMAD.SHL.U32 R19, R2, 0x800000, RZ ;  /* 0x0080000002130824 */ /* 0x000fe200078e00ff */
[----:B------:R-:W-:Y:S06]  /*6450*/  BRA `(.L_x_106) ;  /* 0x00000000005c7947 */ /* 0x000fec0003800000 */
.L_x_105:
        /* <DEDUP_REMOVED lines=16> */
.L_x_127:
[----:B------:R-:W-:Y:S01]  /*6560*/  MOV R19, RZ ;  /* 0x000000ff00137202 */ /* 0x000fe20000000f00 */
[----:B------:R-:W-:Y:S06]  /*6570*/  BRA `(.L_x_106) ;  /* 0x0000000000147947 */ /* 0x000fec0003800000 */
.L_x_126:
[----:B------:R-:W2:Y:S02]  /*6580*/  LDG.E.64 R2, desc[UR36][R2.64] ;  /* 0x0000002402027981 */ /* 0x000ea4000c1e1b00 */
[----:B--2---:R0:W1:Y:S01]  /*6590*/  I2F.U64 R19, R2 ;  /* 0x0000000200137312 */ /* 0x0040620000301000 */
[----:B------:R-:W-:Y:S05]  /*65a0*/  BRA `(.L_x_106) ;  /* 0x0000000000087947 */ /* 0x000fea0003800000 */
.L_x_125:
[----:B------:R-:W2:Y:S02]  /*65b0*/  LDG.E R2, desc[UR36][R2.64] ;  /* 0x0000002402027981 */ /* 0x000ea4000c1e1900 */
[----:B--2---:R-:W-:-:S07]  /*65c0*/  I2FP.F32.U32 R19, R2 ;  /* 0x0000000200137245 */ /* 0x004fce0000201000 */
.L_x_106:
[----:B------:R-:W-:Y:S05]  /*65d0*/  BSYNC.RECONVERGENT B6 ;  /* 0x0000000000067941 */ /* 0x000fea0003800200 */
.L_x_100:
[----:B------:R-:W0:Y:S01]  /*65e0*/  LDCU.64 UR6, c[0x0][0x5f8] ;  /* 0x0000bf00ff0677ac */ /* 0x000e220008000a00 */
[----:B------:R-:W-:Y:S01]  /*65f0*/  BSSY.RECONVERGENT B6, `(.L_x_128) ;  /* 0x00000dd000067945 */ /* 0x000fe20003800200 */
[----:B------:R-:W-:-:S04]  /*6600*/  UPRMT UR4, UR42, 0x9910, URZ ;  /* 0x000099102a047896 */ /* 0x000fc800080000ff */
[----:B------:R-:W-:Y:S01]  /*6610*/  UISETP.GT.AND UP0, UPT, UR4, 0x9, UPT ;  /* 0x000000090400788c */ /* 0x000fe2000bf04270 */
[----:B0-2-4-:R-:W-:-:S05]  /*6620*/  IADD3 R2, P0, PT, R18, UR6, RZ ;  /* 0x0000000612027c10 */ /* 0x015fca000ff1e0ff */
        /* <DEDUP_REMOVED lines=13> */
.L_x_132:
[----:B------:R-:W2:Y:S02]  /*6700*/  LDG.E.U8 R0, desc[UR36][R2.64] ;  /* 0x0000002402007981 */ /* 0x000ea4000c1e1100 */
[----:B--2---:R-:W-:Y:S01]  /*6710*/  I2FP.F32.U32 R0, R0 ;  /* 0x0000000000007245 */ /* 0x004fe20000201000 */
[----:B------:R-:W-:Y:S06]  /*6720*/  BRA `(.L_x_134) ;  /* 0x0000000c00247947 */ /* 0x000fec0003800000 */
.L_x_131:
        /* <DEDUP_REMOVED lines=9> */
.L_x_136:
[----:B------:R-:W2:Y:S02]  /*67c0*/  LDG.E R0, desc[UR36][R2.64] ;  /* 0x0000002402007981 */ /* 0x000ea4000c1e1900 */
[----:B--2---:R-:W-:Y:S01]  /*67d0*/  I2FP.F32.S32 R0, R0 ;  /* 0x0000000000007245 */ /* 0x004fe20000201400 */
[----:B------:R-:W-:Y:S06]  /*67e0*/  BRA `(.L_x_134) ;  /* 0x0000000800f47947 */ /* 0x000fec0003800000 */
.L_x_135:
[----:B------:R-:W2:Y:S02]  /*67f0*/  LDG.E.U16 R0, desc[UR36][R2.64] ;  /* 0x0000002402007981 */ /* 0x000ea4000c1e1500 */
[----:B--2---:R-:W0:Y:S01]  /*6800*/  I2F.S16 R0, R0 ;  /* 0x0000000000007306 */ /* 0x004e220000101400 */
[----:B------:R-:W-:Y:S05]  /*6810*/  BRA `(.L_x_134) ;  /* 0x0000000800e87947 */ /* 0x000fea0003800000 */
.L_x_130:
        /* <DEDUP_REMOVED lines=8> */
.L_x_138:
[----:B------:R-:W2:Y:S02]  /*68a0*/  LDG.E.U16 R0, desc[UR36][R2.64] ;  /* 0x0000002402007981 */ /* 0x000ea4000c1e1500 */
[----:B--2---:R-:W-:Y:S01]  /*68b0*/  HADD2.F32 R0, -RZ, R0.H0_H0 ;  /* 0x20000000ff007230 */ /* 0x004fe20000004100 */
[----:B------:R-:W-:Y:S06]  /*68c0*/  BRA `(.L_x_134) ;  /* 0x0000000800bc7947 */ /* 0x000fec0003800000 */
.L_x_137:
        /* <DEDUP_REMOVED lines=8> */
.L_x_140:
[----:B------:R-:W2:Y:S02]  /*6950*/  LDG.E.U16 R0, desc[UR36][R2.64] ;  /* 0x0000002402007981 */ /* 0x000ea4000c1e1500 */
[----:B--2---:R-:W-:Y:S01]  /*6960*/  HADD2.F32 R0, -RZ, R0.H0_H0 ;  /* 0x20000000ff007230 */ /* 0x004fe20000004100 */
[----:B------:R-:W-:Y:S06]  /*6970*/  BRA `(.L_x_134) ;  /* 0x0000000800907947 */ /* 0x000fec0003800000 */
.L_x_139:
[----:B------:R-:W2:Y:S01]  /*6980*/  LDG.E.64 R2, desc[UR36][R2.64] ;  /* 0x0000002402027981 */ /* 0x000ea2000c1e1b00 */
[----:B------:R-:W-:Y:S01]  /*6990*/  UMOV UR4, 0xf0000000 ;  /* 0xf000000000047882 */ /* 0x000fe20000000000 */
[----:B------:R-:W-:Y:S01]  /*69a0*/  UMOV UR5, 0x380fffff ;  /* 0x380fffff00057882 */ /* 0x000fe20000000000 */
[----:B--2---:R-:W0:Y:S01]  /*69b0*/  F2F.F32.F64 R0, R2 ;  /* 0x0000000200007310 */ /* 0x004e220000301000 */
[----:B------:R-:W-:-:S14]  /*69c0*/  DSETP.GEU.AND P0, PT, |R2|, UR4, PT ;  /* 0x0000000402007e2a */ /* 0x000fdc000bf0e200 */
[----:B0-----:R-:W-:Y:S01]  /*69d0*/  @!P0 FMUL R0, R0, 1.175494350822287508e-38 ;  /* 0x0080000000008820 */ /* 0x001fe20000400000 */
[----:B------:R-:W-:Y:S06]  /*69e0*/  BRA `(.L_x_134) ;  /* 0x0000000800747947 */ /* 0x000fec0003800000 */
.L_x_129:
        /* <DEDUP_REMOVED lines=12> */
.L_x_143:
[----:B------:R-:W2:Y:S01]  /*6ab0*/  LDG.E.64 R2, desc[UR36][R2.64] ;  /* 0x0000002402027981 */ /* 0x000ea2000c1e1b00 */
[----:B------:R-:W-:Y:S01]  /*6ac0*/  UMOV UR4, 0xf0000000 ;  /* 0xf000000000047882 */ /* 0x000fe20000000000 */
[----:B------:R-:W-:Y:S01]  /*6ad0*/  UMOV UR5, 0x380fffff ;  /* 0x380fffff00057882 */ /* 0x000fe20000000000 */
[----:B--2---:R-:W0:Y:S01]  /*6ae0*/  F2F.F32.F64 R0, R2 ;  /* 0x0000000200007310 */ /* 0x004e220000301000 */
[----:B------:R-:W-:-:S14]  /*6af0*/  DSETP.GEU.AND P0, PT, |R2|, UR4, PT ;  /* 0x0000000402007e2a */ /* 0x000fdc000bf0e200 */
[----:B0-----:R-:W-:Y:S01]  /*6b00*/  @!P0 FMUL R0, R0, 1.175494350822287508e-38 ;  /* 0x0080000000008820 */ /* 0x001fe20000400000 */
[----:B------:R-:W-:Y:S06]  /*6b10*/  BRA `(.L_x_134) ;  /* 0x0000000800287947 */ /* 0x000fec0003800000 */
.L_x_142:
        /* <DEDUP_REMOVED lines=25> */
.L_x_145:
[----:B------:R-:W2:Y:S02]  /*6cb0*/  LDG.E.U8 R2, desc[UR36][R2.64] ;  /* 0x0000002402027981 */ /* 0x000ea4000c1e1100 */
[C---:B--2---:R-:W-:Y:S01]  /*6cc0*/  SHF.L.U32 R0, R2.reuse, 0x19, RZ ;  /* 0x0000001902007819 */ /* 0x044fe200000006ff */
[----:B------:R-:W-:-:S03]  /*6cd0*/  IMAD.SHL.U32 R5, R2, 0x100, RZ ;  /* 0x0000010002057824 */ /* 0x000fc600078e00ff */
[----:B------:R-:W-:-:S13]  /*6ce0*/  ISETP.GE.U32.AND P0, PT, R0, 0x8000000, PT ;  /* 0x080000000000780c */ /* 0x000fda0003f06070 */
[C---:B------:R-:W-:Y:S02]  /*6cf0*/  @!P0 LOP3.LUT R4, R5.reuse, 0x7f00, RZ, 0xc0, !PT ;  /* 0x00007f0005048812 */ /* 0x040fe400078ec0ff */
[----:B------:R-:W-:Y:S02]  /*6d00*/  @P0 LEA.HI R0, R0, 0x70000000, RZ, 0x1c ;  /* 0x7000000000000811 */ /* 0x000fe400078fe0ff */
[----:B------:R-:W-:Y:S02]  /*6d10*/  @!P0 LOP3.LUT R4, R4, 0x3f000000, RZ, 0xfc, !PT ;  /* 0x3f00000004048812 */ /* 0x000fe400078efcff */
[----:B------:R-:W-:Y:S01]  /*6d20*/  PRMT R5, R5, 0x9910, RZ ;  /* 0x0000991005057816 */ /* 0x000fe200000000ff */
[----:B------:R-:W-:Y:S02]  /*6d30*/  @P0 FMUL.FTZ R0, R0, 1.9259299443872358531e-34 ;  /* 0x0780000000000820 */ /* 0x000fe40000410000 */
[----:B------:R-:W-:-:S05]  /*6d40*/  @!P0 FADD.FTZ R0, R4, -0.5 ;  /* 0xbf00000004008421 */ /* 0x000fca0000010000 */
[----:B------:R-:W-:Y:S01]  /*6d50*/  LOP3.LUT R0, R0, 0x80000000, R5, 0xf8, !PT ;  /* 0x8000000000007812 */ /* 0x000fe200078ef805 */
[----:B------:R-:W-:Y:S06]  /*6d60*/  BRA `(.L_x_134) ;  /* 0x0000000400947947 */ /* 0x000fec0003800000 */
.L_x_144:
[----:B------:R-:W2:Y:S02]  /*6d70*/  LDG.E.U16 R0, desc[UR36][R2.64] ;  /* 0x0000002402007981 */ /* 0x000ea4000c1e1500 */
[----:B--2---:R-:W-:Y:S01]  /*6d80*/  IMAD.U32 R0, R0, 0x10000, RZ ;  /* 0x0001000000007824 */ /* 0x004fe200078e00ff */
[----:B------:R-:W-:Y:S06]  /*6d90*/  BRA `(.L_x_134) ;  /* 0x0000000400887947 */ /* 0x000fec0003800000 */
.L_x_141:
        /* <DEDUP_REMOVED lines=11> */
.L_x_148:
        /* <DEDUP_REMOVED lines=20> */
.L_x_150:
[----:B------:R-:W-:Y:S05]  /*6f90*/  BSYNC.RECONVERGENT B0 ;  /* 0x0000000000007941 */ /* 0x000fea0003800200 */
.L_x_149:
[----:B------:R-:W-:Y:S01]  /*6fa0*/  IMAD.SHL.U32 R0, R0, 0x100000, RZ ;  /* 0x0010000000007824 */ /* 0x000fe200078e00ff */
[----:B------:R-:W-:-:S04]  /*6fb0*/  LEA R2, R2, 0x3b800000, 0x17 ;  /* 0x3b80000002027811 */ /* 0x000fc800078eb8ff */
[----:B------:R-:W-:Y:S01]  /*6fc0*/  LOP3.LUT R0, R2, R0, R7, 0xfe, !PT ;  /* 0x0000000002007212 */ /* 0x000fe200078efe07 */
[----:B------:R-:W-:Y:S06]  /*6fd0*/  BRA `(.L_x_134) ;  /* 0x0000000000f87947 */ /* 0x000fec0003800000 */
.L_x_147:
        /* <DEDUP_REMOVED lines=20> */
.L_x_152:
[----:B------:R-:W-:Y:S05]  /*7120*/  BSYNC.RECONVERGENT B0 ;  /* 0x0000000000007941 */ /* 0x000fea0003800200 */
.L_x_151:
[----:B------:R-:W-:Y:S02]  /*7130*/  SHF.L.U32 R0, R0, 0x15, RZ ;  /* 0x0000001500007819 */ /* 0x000fe400000006ff */
[----:B------:R-:W-:-:S04]  /*7140*/  LEA R2, R2, 0x37800000, 0x17 ;  /* 0x3780000002027811 */ /* 0x000fc800078eb8ff */
[----:B------:R-:W-:Y:S01]  /*7150*/  LOP3.LUT R0, R2, R0, R7, 0xfe, !PT ;  /* 0x0000000002007212 */ /* 0x000fe200078efe07 */
[----:B------:R-:W-:Y:S06]  /*7160*/  BRA `(.L_x_134) ;  /* 0x0000000000947947 */ /* 0x000fec0003800000 */
.L_x_146:
[----:B------:R-:W-:-:S09]  /*7170*/  UISETP.NE.AND UP0, UPT, UR4, 0x1c, UPT ;  /* 0x0000001c0400788c */ /* 0x000fd2000bf05270 */
[----:B------:R-:W-:Y:S05]  /*7180*/  BRA.U !UP0, `(.L_x_153) ;  /* 0x0000000108847547 */ /* 0x000fea000b800000 */
[----:B------:R-:W-:-:S09]  /*7190*/  UISETP.NE.AND UP0, UPT, UR4, 0x1d, UPT ;  /* 0x0000001d0400788c */ /* 0x000fd2000bf05270 */
[----:B------:R-:W-:Y:S05]  /*71a0*/  BRA.U !UP0, `(.L_x_154) ;  /* 0x0000000108707547 */ /* 0x000fea000b800000 */
[----:B------:R-:W-:-:S09]  /*71b0*/  UISETP.NE.AND UP0, UPT, UR4, 0x2c, UPT ;  /* 0x0000002c0400788c */ /* 0x000fd2000bf05270 */
[----:B------:R-:W-:Y:S05]  /*71c0*/  BRA.U UP0, `(.L_x_133) ;  /* 0x0000000100207547 */ /* 0x000fea000b800000 */
        /* <DEDUP_REMOVED lines=8> */
.L_x_133:
[----:B------:R-:W-:Y:S01]  /*7250*/  MOV R2, 0x0 ;  /* 0x0000000000027802 */ /* 0x000fe20000000f00 */
[----:B------:R-:W0:Y:S01]  /*7260*/  LDCU.64 UR4, c[0x4][0x118] ;  /* 0x01002300ff0477ac */ /* 0x000e220008000a00 */
[----:B------:R-:W-:Y:S02]  /*7270*/  HFMA2 R13, -RZ, RZ, 0, 0 ;  /* 0x00000000ff0d7431 */ /* 0x000fe400000001ff */
[----:B------:R-:W-:Y:S01]  /*7280*/  IMAD.MOV.U32 R8, RZ, RZ, 0x4e ;  /* 0x0000004eff087424 */ /* 0x000fe200078e00ff */
[----:B------:R-:W2:Y:S01]  /*7290*/  LDCU.64 UR6, c[0x4][0x120] ;  /* 0x01002400ff0677ac */ /* 0x000ea20008000a00 */
[----:B------:R-:W4:Y:S01]  /*72a0*/  LDC.64 R2, c[0x4][R2] ;  /* 0x0100000002027b82 */ /* 0x000f220000000a00 */
[----:B------:R-:W-:Y:S01]  /*72b0*/  IMAD.MOV.U32 R12, RZ, RZ, 0x1 ;  /* 0x00000001ff0c7424 */ /* 0x000fe200078e00ff */
[----:B------:R-:W1:Y:S01]  /*72c0*/  LDCU.64 UR8, c[0x4][0x18] ;  /* 0x01000300ff0877ac */ /* 0x000e620008000a00 */
[----:B0-----:R-:W-:Y:S02]  /*72d0*/  IMAD.U32 R4, RZ, RZ, UR4 ;  /* 0x00000004ff047e24 */ /* 0x001fe4000f8e00ff */
[----:B------:R-:W-:Y:S01]  /*72e0*/  IMAD.U32 R5, RZ, RZ, UR5 ;  /* 0x00000005ff057e24 */ /* 0x000fe2000f8e00ff */
[----:B--2---:R-:W-:Y:S01]  /*72f0*/  MOV R6, UR6 ;  /* 0x0000000600067c02 */ /* 0x004fe20008000f00 */
[----:B------:R-:W-:-:S02]  /*7300*/  IMAD.U32 R7, RZ, RZ, UR7 ;  /* 0x00000007ff077e24 */ /* 0x000fc4000f8e00ff */
[----:B-1----:R-:W-:Y:S01]  /*7310*/  IMAD.U32 R10, RZ, RZ, UR8 ;  /* 0x00000008ff0a7e24 */ /* 0x002fe2000f8e00ff */
[----:B------:R-:W-:-:S07]  /*7320*/  MOV R11, UR9 ;  /* 0x00000009000b7c02 */ /* 0x000fce0008000f00 */
[----:B------:R-:W-:-:S07]  /*7330*/  LEPC R20, `(.L_x_155) ;  /* 0x000000001014794e */ /* 0x000fce0000000000 */
[----:B---345:R-:W-:Y:S05]  /*7340*/  CALL.ABS.NOINC R2 ;  /* 0x0000000002007343 */ /* 0x038fea0003c00000 */
.L_x_155:
[----:B------:R-:W-:Y:S01]  /*7350*/  IMAD.MOV.U32 R0, RZ, RZ, RZ ;  /* 0x000000ffff007224 */ /* 0x000fe200078e00ff */
[----:B------:R-:W-:Y:S06]  /*7360*/  BRA `(.L_x_134) ;  /* 0x0000000000147947 */ /* 0x000fec0003800000 */
.L_x_154:
[----:B------:R-:W2:Y:S02]  /*7370*/  LDG.E.64 R2, desc[UR36][R2.64] ;  /* 0x0000002402027981 */ /* 0x000ea4000c1e1b00 */
[----:B--2---:R0:W2:Y:S01]  /*7380*/  I2F.U64 R0, R2 ;  /* 0x0000000200007312 */ /* 0x0040a20000301000 */
[----:B------:R-:W-:Y:S05]  /*7390*/  BRA `(.L_x_134) ;  /* 0x0000000000087947 */ /* 0x000fea0003800000 */
.L_x_153:
[----:B------:R-:W2:Y:S02]  /*73a0*/  LDG.E R0, desc[UR36][R2.64] ;  /* 0x0000002402007981 */ /* 0x000ea4000c1e1900 */
[----:B--2---:R-:W-:-:S07]  /*73b0*/  I2FP.F32.U32 R0, R0 ;  /* 0x0000000000007245 */ /* 0x004fce0000201000 */
.L_x_134:
[----:B------:R-:W-:Y:S05]  /*73c0*/  BSYNC.RECONVERGENT B6 ;  /* 0x0000000000067941 */ /* 0x000fea0003800200 */
.L_x_128:
[----:B------:R-:W4:Y:S01]  /*73d0*/  LDCU.64 UR6, c[0x0][0x5e8] ;  /* 0x0000bd00ff0677ac */ /* 0x000f220008000a00 */
[----:B0-2--5:R-:W-:Y:S01]  /*73e0*/  FMUL.RZ R4, R0, 0.15915493667125701904 ;  /* 0x3e22f98300047820 */ /* 0x025fe2000040c000 */
[----:B------:R-:W-:-:S03]  /*73f0*/  UPRMT UR4, UR43, 0x9910, URZ ;  /* 0x000099102b047896 */ /* 0x000fc600080000ff */
[----:B------:R-:W1:Y:S01]  /*7400*/  MUFU.COS R18, R4 ;  /* 0x0000000400127308 */ /* 0x000e620000000000 */
[----:B------:R-:W-:-:S07]  /*7410*/  UISETP.GT.AND UP0, UPT, UR4, 0x9, UPT ;  /* 0x000000090400788c */ /* 0x000fce000bf04270 */
[----:B------:R-:W0:Y:S01]  /*7420*/  MUFU.SIN R0, R4 ;  /* 0x0000000400007308 */ /* 0x000e220000000400 */
[----:B----4-:R-:W-:Y:S01]  /*7430*/  IADD3 R2, P0, PT, R16, UR6, RZ ;  /* 0x0000000610027c10 */ /* 0x010fe2000ff1e0ff */
[----:B-1-3--:R-:W-:-:S04]  /*7440*/  FMUL.FTZ R18, R18, R19 ;  /* 0x0000001312127220 */ /* 0x00afc80000410000 */
        /* <DEDUP_REMOVED lines=14> */
.L_x_159:
[----:B------:R-:W0:Y:S02]  /*7530*/  F2I.S64.TRUNC R18, R18 ;  /* 0x0000001200127311 */ /* 0x000e24000020d900 */
[----:B0-----:R-:W-:-:S05]  /*7540*/  MOV R5, R18 ;  /* 0x0000001200057202 */ /* 0x001fca0000000f00 */
[----:B------:R0:W-:Y:S01]  /*7550*/  STG.E.U8 desc[UR36][R2.64], R5 ;  /* 0x0000000502007986 */ /* 0x0001e2000c101124 */
[----:B------:R-:W-:Y:S05]  /*7560*/  BRA `(.L_x_161) ;  /* 0x0000000c002c7947 */ /* 0x000fea0003800000 */
.L_x_158:
        /* <DEDUP_REMOVED lines=9> */
.L_x_163:
[----:B------:R-:W0:Y:S02]  /*7600*/  F2I.FTZ.TRUNC.NTZ R5, R18 ;  /* 0x0000001200057305 */ /* 0x000e24000021f100 */
[----:B0-----:R0:W-:Y:S01]  /*7610*/  STG.E desc[UR36][R2.64], R5 ;  /* 0x0000000502007986 */ /* 0x0011e2000c101924 */
[----:B------:R-:W-:Y:S05]  /*7620*/  BRA `(.L_x_161) ;  /* 0x0000000800fc7947 */ /* 0x000fea0003800000 */
.L_x_162:
[----:B------:R-:W0:Y:S02]  /*7630*/  F2I.FTZ.TRUNC.NTZ R5, R18 ;  /* 0x0000001200057305 */ /* 0x000e24000021f100 */
[----:B0-----:R0:W-:Y:S01]  /*7640*/  STG.E.U16 desc[UR36][R2.64], R5 ;  /* 0x0000000502007986 */ /* 0x0011e2000c101524 */
[----:B------:R-:W-:Y:S05]  /*7650*/  BRA `(.L_x_161) ;  /* 0x0000000800f07947 */ /* 0x000fea0003800000 */
.L_x_157:
        /* <DEDUP_REMOVED lines=8> */
.L_x_165:
[----:B------:R-:W-:-:S05]  /*76e0*/  F2FP.F16.F32.PACK_AB R18, RZ, R18 ;  /* 0x00000012ff12723e */ /* 0x000fca00000000ff */
[----:B------:R0:W-:Y:S01]  /*76f0*/  STG.E.U16 desc[UR36][R2.64], R18 ;  /* 0x0000001202007986 */ /* 0x0001e2000c101524 */
[----:B------:R-:W-:Y:S05]  /*7700*/  BRA `(.L_x_161) ;  /* 0x0000000800c47947 */ /* 0x000fea0003800000 */
.L_x_164:
        /* <DEDUP_REMOVED lines=8> */
.L_x_167:
[----:B------:R-:W-:-:S05]  /*7790*/  F2FP.F16.F32.PACK_AB R19, R19, R18 ;  /* 0x000000121313723e */ /* 0x000fca00000000ff */
[----:B------:R0:W-:Y:S01]  /*77a0*/  STG.E desc[UR36][R2.64], R19 ;  /* 0x0000001302007986 */ /* 0x0001e2000c101924 */
[----:B------:R-:W-:Y:S05]  /*77b0*/  BRA `(.L_x_161) ;  /* 0x0000000800987947 */ /* 0x000fea0003800000 */
.L_x_166:
[----:B------:R-:W-:-:S06]  /*77c0*/  FMUL.FTZ R4, R18, 1 ;  /* 0x3f80000012047820 */ /* 0x000fcc0000410000 */
[----:B------:R-:W0:Y:S02]  /*77d0*/  F2F.F64.F32 R4, R4 ;  /* 0x0000000400047310 */ /* 0x000e240000201800 */
[----:B0-----:R0:W-:Y:S01]  /*77e0*/  STG.E.64 desc[UR36][R2.64], R4 ;  /* 0x0000000402007986 */ /* 0x0011e2000c101b24 */
[----:B------:R-:W-:Y:S05]  /*77f0*/  BRA `(.L_x_161) ;  /* 0x0000000800887947 */ /* 0x000fea0003800000 */
.L_x_156:
[----:B------:R-:W-:-:S09]  /*7800*/  UISETP.GT.AND UP0, UPT, UR4, 0x18, UPT ;  /* 0x000000180400788c */ /* 0x000fd2000bf04270 */
[----:B------:R-:W-:Y:S05]  /*7810*/  BRA.U !UP0, `(.L_x_168) ;  /* 0x0000000508487547 */ /* 0x000fea000b800000 */
        /* <DEDUP_REMOVED lines=11> */
.L_x_171:
[----:B------:R-:W-:Y:S01]  /*78d0*/  LOP3.LUT R4, R18, 0x7fffffff, RZ, 0xc0, !PT ;  /* 0x7fffffff12047812 */ /* 0x000fe200078ec0ff */
[----:B------:R-:W-:Y:S01]  /*78e0*/  BSSY.RECONVERGENT B0, `(.L_x_172) ;  /* 0x0000012000007945 */ /* 0x000fe20003800200 */
[----:B------:R-:W-:Y:S02]  /*78f0*/  IMAD.MOV.U32 R0, RZ, RZ, 0x80 ;  /* 0x00000080ff007424 */ /* 0x000fe400078e00ff */
[----:B------:R-:W-:-:S13]  /*7900*/  ISETP.GT.U32.AND P0, PT, R4, 0x437fffff, PT ;  /* 0x437fffff0400780c */ /* 0x000fda0003f04070 */
[----:B------:R-:W-:Y:S05]  /*7910*/  @P0 BRA `(.L_x_173) ;  /* 0x0000000000380947 */ /* 0x000fea0003800000 */
[----:B------:R-:W-:-:S13]  /*7920*/  ISETP.GE.U32.AND P0, PT, R4, 0x3c000000, PT ;  /* 0x3c0000000400780c */ /* 0x000fda0003f06070 */
[----:B------:R-:W-:-:S04]  /*7930*/  @P0 SHF.R.U32.HI R0, RZ, 0x14, R18 ;  /* 0x00000014ff000819 */ /* 0x000fc80000011612 */
[----:B------:R-:W-:-:S04]  /*7940*/  @P0 LOP3.LUT R5, R0, 0x1, RZ, 0xc0, !PT ;  /* 0x0000000100050812 */ /* 0x000fc800078ec0ff */
[----:B------:R-:W-:-:S04]  /*7950*/  @P0 IADD3 R5, PT, PT, R18, 0x487ffff, R5 ;  /* 0x0487ffff12050810 */ /* 0x000fc80007ffe005 */
[----:B------:R-:W-:-:S04]  /*7960*/  @P0 SHF.R.U32.HI R5, RZ, 0x14, R5 ;  /* 0x00000014ff050819 */ /* 0x000fc80000011605 */
[----:B------:R-:W-:Y:S01]  /*7970*/  @P0 LOP3.LUT R5, R5, 0xff, RZ, 0xc0, !PT ;  /* 0x000000ff05050812 */ /* 0x000fe200078ec0ff */
[----:B------:R-:W-:Y:S06]  /*7980*/  @P0 BRA `(.L_x_174) ;  /* 0x0000000000100947 */ /* 0x000fec0003800000 */
[----:B------:R-:W-:-:S05]  /*7990*/  FADD.FTZ R0, R4, 8192 ;  /* 0x4600000004007421 */ /* 0x000fca0000010000 */
[----:B------:R-:W-:Y:S02]  /*79a0*/  LOP3.LUT P0, R5, R0, 0xff, RZ, 0xc0, !PT ;  /* 0x000000ff00057812 */ /* 0x000fe4000780c0ff */
[----:B------:R-:W-:-:S11]  /*79b0*/  PRMT R0, RZ, 0x7610, R0 ;  /* 0x00007610ff007816 */ /* 0x000fd60000000000 */
[----:B------:R-:W-:Y:S05]  /*79c0*/  @!P0 BRA `(.L_x_173) ;  /* 0x00000000000c8947 */ /* 0x000fea0003800000 */
.L_x_174:
[----:B------:R-:W-:-:S04]  /*79d0*/  SHF.R.U32.HI R18, RZ, 0x18, R18 ;  /* 0x00000018ff127819 */ /* 0x000fc80000011612 */
[----:B------:R-:W-:-:S04]  /*79e0*/  LOP3.LUT R5, R5, 0x80, R18, 0xf8, !PT ;  /* 0x0000008005057812 */ /* 0x000fc800078ef812 */
[----:B------:R-:W-:-:S07]  /*79f0*/  PRMT R0, R5, 0x7610, R0 ;  /* 0x0000761005007816 */ /* 0x000fce0000000000 */
.L_x_173:
[----:B------:R-:W-:Y:S05]  /*7a00*/  BSYNC.RECONVERGENT B0 ;  /* 0x0000000000007941 */ /* 0x000fea0003800200 */
.L_x_172:
[----:B------:R0:W-:Y:S01]  /*7a10*/  STG.E.U8 desc[UR36][R2.64], R0 ;  /* 0x0000000002007986 */ /* 0x0001e2000c101124 */
[----:B------:R-:W-:Y:S05]  /*7a20*/  BRA `(.L_x_161) ;  /* 0x0000000400fc7947 */ /* 0x000fea0003800000 */
.L_x_170:
        /* <DEDUP_REMOVED lines=16> */
.L_x_177:
[----:B------:R-:W-:-:S04]  /*7b30*/  SHF.R.U32.HI R18, RZ, 0x18, R18 ;  /* 0x00000018ff127819 */ /* 0x000fc80000011612 */
[----:B------:R-:W-:-:S04]  /*7b40*/  LOP3.LUT R5, R5, 0x80, R18, 0xf8, !PT ;  /* 0x0000008005057812 */ /* 0x000fc800078ef812 */
[----:B------:R-:W-:-:S07]  /*7b50*/  PRMT R0, R5, 0x7610, R0 ;  /* 0x0000761005007816 */ /* 0x000fce0000000000 */
.L_x_176:
[----:B------:R-:W-:Y:S05]  /*7b60*/  BSYNC.RECONVERGENT B0 ;  /* 0x0000000000007941 */ /* 0x000fea0003800200 */
.L_x_175:
[----:B------:R0:W-:Y:S01]  /*7b70*/  STG.E.U8 desc[UR36][R2.64], R0 ;  /* 0x0000000002007986 */ /* 0x0001e2000c101124 */
[----:B------:R-:W-:Y:S05]  /*7b80*/  BRA `(.L_x_161) ;  /* 0x0000000400a47947 */ /* 0x000fea0003800000 */
.L_x_169:
[----:B------:R-:W-:-:S09]  /*7b90*/  UISETP.NE.AND UP0, UPT, UR4, 0x1c, UPT ;  /* 0x0000001c0400788c */ /* 0x000fd2000bf05270 */
[----:B------:R-:W-:Y:S05]  /*7ba0*/  BRA.U !UP0, `(.L_x_178) ;  /* 0x0000000108587547 */ /* 0x000fea000b800000 */
[----:B------:R-:W-:-:S09]  /*7bb0*/  UISETP.NE.AND UP0, UPT, UR4, 0x1d, UPT ;  /* 0x0000001d0400788c */ /* 0x000fd2000bf05270 */
[----:B------:R-:W-:Y:S05]  /*7bc0*/  BRA.U !UP0, `(.L_x_179) ;  /* 0x0000000108447547 */ /* 0x000fea000b800000 */
[----:B------:R-:W-:-:S09]  /*7bd0*/  UISETP.NE.AND UP0, UPT, UR4, 0x2c, UPT ;  /* 0x0000002c0400788c */ /* 0x000fd2000bf05270 */
[----:B------:R-:W-:Y:S05]  /*7be0*/  BRA.U UP0, `(.L_x_160) ;  /* 0x0000000100b47547 */ /* 0x000fea000b800000 */
[----:B------:R-:W-:-:S04]  /*7bf0*/  SHF.R.U32.HI R4, RZ, 0x17, R18 ;  /* 0x00000017ff047819 */ /* 0x000fc80000011612 */
[----:B------:R-:W-:-:S04]  /*7c00*/  LOP3.LUT R5, R4, 0xff, RZ, 0xc0, !PT ;  /* 0x000000ff04057812 */ /* 0x000fc800078ec0ff */
[----:B------:R-:W-:-:S13]  /*7c10*/  ISETP.NE.AND P1, PT, R5, 0xff, PT ;  /* 0x000000ff0500780c */ /* 0x000fda0003f25270 */
[--C-:B------:R-:W-:Y:S02]  /*7c20*/  @P1 SHF.R.U32.HI R0, RZ, 0x16, R18.reuse ;  /* 0x00000016ff001819 */ /* 0x100fe40000011612 */
[----:B------:R-:W-:Y:S01]  /*7c30*/  @P1 LOP3.LUT P0, RZ, R5, 0x3fffff, R18, 0xf8, !PT ;  /* 0x003fffff05ff1812 */ /* 0x000fe2000780f812 */
[----:B------:R-:W-:Y:S01]  /*7c40*/  HFMA2 R5, -RZ, RZ, 0, 1.5199184417724609375e-05 ;  /* 0x000000ffff057431 */ /* 0x000fe200000001ff */
[----:B------:R-:W-:-:S04]  /*7c50*/  @P1 LOP3.LUT R0, R0, 0x1, RZ, 0xc0, !PT ;  /* 0x0000000100001812 */ /* 0x000fc800078ec0ff */
[----:B------:R-:W-:Y:S01]  /*7c60*/  @P1 ISETP.EQ.U32.AND P2, PT, R0, 0x1, P0 ;  /* 0x000000010000180c */ /* 0x000fe20000742070 */
[----:B------:R-:W-:Y:S01]  /*7c70*/  @P1 VIADD R0, R4, 0x1 ;  /* 0x0000000104001836 */ /* 0x000fe20000000000 */
[----:B------:R-:W-:Y:S02]  /*7c80*/  PLOP3.LUT P0, PT, PT, PT, PT, 0x80, 0x8 ;  /* 0x000000000008781c */ /* 0x000fe40003f0f070 */
[----:B------:R-:W-:-:S13]  /*7c90*/  @P1 PLOP3.LUT P0, PT, P2, PT, PT, 0x80, 0x8 ;  /* 0x000000000008181c */ /* 0x000fda000170f070 */
[----:B------:R-:W-:-:S05]  /*7ca0*/  @!P0 IMAD.MOV R0, RZ, RZ, R4 ;  /* 0x000000ffff008224 */ /* 0x000fca00078e0204 */
[----:B------:R-:W-:-:S05]  /*7cb0*/  @P1 MOV R5, R0 ;  /* 0x0000000000051202 */ /* 0x000fca0000000f00 */
[----:B------:R0:W-:Y:S01]  /*7cc0*/  STG.E.U8 desc[UR36][R2.64], R5 ;  /* 0x0000000502007986 */ /* 0x0001e2000c101124 */
[----:B------:R-:W-:Y:S05]  /*7cd0*/  BRA `(.L_x_161) ;  /* 0x0000000400507947 */ /* 0x000fea0003800000 */
.L_x_179:
[----:B------:R-:W0:Y:S02]  /*7ce0*/  F2I.U64.TRUNC R18, R18 ;  /* 0x0000001200127311 */ /* 0x000e24000020d800 */
[----:B0-----:R0:W-:Y:S01]  /*7cf0*/  STG.E.64 desc[UR36][R2.64], R18 ;  /* 0x0000001202007986 */ /* 0x0011e2000c101b24 */
[----:B------:R-:W-:Y:S05]  /*7d00*/  BRA `(.L_x_161) ;  /* 0x0000000400447947 */ /* 0x000fea0003800000 */
.L_x_178:
[----:B------:R-:W0:Y:S02]  /*7d10*/  F2I.FTZ.U32.TRUNC.NTZ R5, R18 ;  /* 0x0000001200057305 */ /* 0x000e24000021f000 */
[----:B0-----:R0:W-:Y:S01]  /*7d20*/  STG.E desc[UR36][R2.64], R5 ;  /* 0x0000000502007986 */ /* 0x0011e2000c101924 */
[----:B------:R-:W-:Y:S05]  /*7d30*/  BRA `(.L_x_161) ;  /* 0x0000000400387947 */ /* 0x000fea0003800000 */
.L_x_168:
        /* <DEDUP_REMOVED lines=12> */
.L_x_181:
[----:B------:R-:W-:Y:S01]  /*7e00*/  FMUL.FTZ R4, R18, 1 ;  /* 0x3f80000012047820 */ /* 0x000fe20000410000 */
[----:B------:R-:W-:-:S05]  /*7e10*/  FMUL.FTZ R6, R19, 1 ;  /* 0x3f80000013067820 */ /* 0x000fca0000410000 */
[----:B------:R-:W-:Y:S08]  /*7e20*/  F2F.F64.F32 R4, R4 ;  /* 0x0000000400047310 */ /* 0x000ff00000201800 */
[----:B------:R-:W0:Y:S02]  /*7e30*/  F2F.F64.F32 R6, R6 ;  /* 0x0000000600067310 */ /* 0x000e240000201800 */
[----:B0-----:R3:W-:Y:S01]  /*7e40*/  STG.E.128 desc[UR36][R2.64], R4 ;  /* 0x0000000402007986 */ /* 0x0017e2000c101d24 */
[----:B------:R-:W-:Y:S05]  /*7e50*/  BRA `(.L_x_161) ;  /* 0x0000000000f07947 */ /* 0x000fea0003800000 */
.L_x_180:
[----:B------:R-:W-:-:S09]  /*7e60*/  UISETP.NE.AND UP0, UPT, UR4, 0xf, UPT ;  /* 0x0000000f0400788c */ /* 0x000fd2000bf05270 */
[----:B------:R-:W-:Y:S05]  /*7e70*/  BRA.U !UP0, `(.L_x_182) ;  /* 0x0000000108e07547 */ /* 0x000fea000b800000 */
[----:B------:R-:W-:-:S09]  /*7e80*/  UISETP.NE.AND UP0, UPT, UR4, 0x17, UPT ;  /* 0x000000170400788c */ /* 0x000fd2000bf05270 */
[----:B------:R-:W-:Y:S05]  /*7e90*/  BRA.U !UP0, `(.L_x_183) ;  /* 0x00000001088c7547 */ /* 0x000fea000b800000 */
[----:B------:R-:W-:-:S09]  /*7ea0*/  UISETP.NE.AND UP0, UPT, UR4, 0x18, UPT ;  /* 0x000000180400788c */ /* 0x000fd2000bf05270 */
[----:B------:R-:W-:Y:S05]  /*7eb0*/  BRA.U !UP0, `(.L_x_184) ;  /* 0x0000000108447547 */ /* 0x000fea000b800000 */
.L_x_160:
[----:B------:R-:W-:Y:S01]  /*7ec0*/  MOV R0, 0x0 ;  /* 0x0000000000007802 */ /* 0x000fe20000000f00 */
[----:B------:R-:W0:Y:S01]  /*7ed0*/  LDCU.64 UR4, c[0x4][0x118] ;  /* 0x01002300ff0477ac */ /* 0x000e220008000a00 */
[----:B------:R-:W-:Y:S02]  /*7ee0*/  HFMA2 R13, -RZ, RZ, 0, 0 ;  /* 0x00000000ff0d7431 */ /* 0x000fe400000001ff */
[----:B------:R-:W-:Y:S01]  /*7ef0*/  IMAD.MOV.U32 R8, RZ, RZ, 0x65 ;  /* 0x00000065ff087424 */ /* 0x000fe200078e00ff */
[----:B------:R1:W2:Y:S01]  /*7f00*/  LDC.64 R2, c[0x4][R0] ;  /* 0x0100000000027b82 */ /* 0x0002a20000000a00 */
[----:B------:R-:W3:Y:S01]  /*7f10*/  LDCU.64 UR6, c[0x4][0x120] ;  /* 0x01002400ff0677ac */ /* 0x000ee20008000a00 */
[----:B------:R-:W-:Y:S01]  /*7f20*/  IMAD.MOV.U32 R12, RZ, RZ, 0x1 ;  /* 0x00000001ff0c7424 */ /* 0x000fe200078e00ff */
[----:B------:R-:W4:Y:S01]  /*7f30*/  LDCU.64 UR8, c[0x4][0x20] ;  /* 0x01000400ff0877ac */ /* 0x000f220008000a00 */
[----:B0-----:R-:W-:Y:S02]  /*7f40*/  IMAD.U32 R4, RZ, RZ, UR4 ;  /* 0x00000004ff047e24 */ /* 0x001fe4000f8e00ff */
[----:B------:R-:W-:Y:S01]  /*7f50*/  IMAD.U32 R5, RZ, RZ, UR5 ;  /* 0x00000005ff057e24 */ /* 0x000fe2000f8e00ff */
[----:B---3--:R-:W-:Y:S01]  /*7f60*/  MOV R6, UR6 ;  /* 0x0000000600067c02 */ /* 0x008fe20008000f00 */
[----:B------:R-:W-:-:S02]  /*7f70*/  IMAD.U32 R7, RZ, RZ, UR7 ;  /* 0x00000007ff077e24 */ /* 0x000fc4000f8e00ff */
[----:B----4-:R-:W-:Y:S01]  /*7f80*/  IMAD.U32 R10, RZ, RZ, UR8 ;  /* 0x00000008ff0a7e24 */ /* 0x010fe2000f8e00ff */
[----:B-1----:R-:W-:-:S07]  /*7f90*/  MOV R11, UR9 ;  /* 0x00000009000b7c02 */ /* 0x002fce0008000f00 */
[----:B------:R-:W-:-:S07]  /*7fa0*/  LEPC R20, `(.L_x_185) ;  /* 0x000000001014794e */ /* 0x000fce0000000000 */
[----:B--2---:R-:W-:Y:S05]  /*7fb0*/  CALL.ABS.NOINC R2 ;  /* 0x0000000002007343 */ /* 0x004fea0003c00000 */
.L_x_185:
[----:B------:R-:W-:Y:S05]  /*7fc0*/  BRA `(.L_x_161) ;  /* 0x0000000000947947 */ /* 0x000fea0003800000 */
.L_x_184:
[----:B------:R-:W-:Y:S01]  /*7fd0*/  LOP3.LUT R4, R18, 0x7fffffff, RZ, 0xc0, !PT ;  /* 0x7fffffff12047812 */ /* 0x000fe200078ec0ff */
[----:B------:R-:W-:Y:S01]  /*7fe0*/  BSSY.RECONVERGENT B0, `(.L_x_186) ;  /* 0x000000b000007945 */ /* 0x000fe20003800200 */
[----:B------:R-:W-:Y:S01]  /*7ff0*/  SHF.R.U32.HI R7, RZ, 0x18, R18 ;  /* 0x00000018ff077819 */ /* 0x000fe20000011612 */
[----:B------:R-:W-:Y:S01]  /*8000*/  IMAD.MOV.U32 R0, RZ, RZ, 0x7f ;  /* 0x0000007fff007424 */ /* 0x000fe200078e00ff */
[----:B------:R-:W-:-:S13]  /*8010*/  ISETP.GT.U32.AND P0, PT, R4, 0x43efffff, PT ;  /* 0x43efffff0400780c */ /* 0x000fda0003f04070 */
[----:B------:R-:W-:Y:S05]  /*8020*/  @P0 BRA `(.L_x_187) ;  /* 0x0000000000180947 */ /* 0x000fea0003800000 */
[----:B------:R-:W-:-:S13]  /*8030*/  ISETP.GE.U32.AND P0, PT, R4, 0x3c800000, PT ;  /* 0x3c8000000400780c */ /* 0x000fda0003f06070 */
[----:B------:R-:W-:-:S04]  /*8040*/  @P0 SHF.R.U32.HI R0, RZ, 0x14, R18 ;  /* 0x00000014ff000819 */ /* 0x000fc80000011612 */
[----:B------:R-:W-:-:S04]  /*8050*/  @P0 LOP3.LUT R5, R0, 0x1, RZ, 0xc0, !PT ;  /* 0x0000000100050812 */ /* 0x000fc800078ec0ff */
[----:B------:R-:W-:-:S04]  /*8060*/  @P0 IADD3 R0, PT, PT, R18, 0x407ffff, R5 ;  /* 0x0407ffff12000810 */ /* 0x000fc80007ffe005 */
[----:B------:R-:W-:Y:S01]  /*8070*/  @P0 SHF.R.U32.HI R0, RZ, 0x14, R0 ;  /* 0x00000014ff000819 */ /* 0x000fe20000011600 */
[----:B------:R-:W-:-:S07]  /*8080*/  @!P0 FADD.FTZ R0, R4, 16384 ;  /* 0x4680000004008421 */ /* 0x000fce0000010000 */
.L_x_187:
[----:B------:R-:W-:Y:S05]  /*8090*/  BSYNC.RECONVERGENT B0 ;  /* 0x0000000000007941 */ /* 0x000fea0003800200 */
.L_x_186:
[----:B------:R-:W-:-:S05]  /*80a0*/  LOP3.LUT R5, R0, 0x80, R7, 0xf8, !PT ;  /* 0x0000008000057812 */ /* 0x000fca00078ef807 */
[----:B------:R1:W-:Y:S01]  /*80b0*/  STG.E.U8 desc[UR36][R2.64], R5 ;  /* 0x0000000502007986 */ /* 0x0003e2000c101124 */
[----:B------:R-:W-:Y:S05]  /*80c0*/  BRA `(.L_x_161) ;  /* 0x0000000000547947 */ /* 0x000fea0003800000 */
.L_x_183:
[----:B------:R-:W-:Y:S01]  /*80d0*/  LOP3.LUT R4, R18, 0x7fffffff, RZ, 0xc0, !PT ;  /* 0x7fffffff12047812 */ /* 0x000fe200078ec0ff */
[----:B------:R-:W-:Y:S03]  /*80e0*/  BSSY.RECONVERGENT B0, `(.L_x_188) ;  /* 0x000000d000007945 */ /* 0x000fe60003800200 */
[----:B------:R-:W-:-:S13]  /*80f0*/  ISETP.GT.U32.AND P0, PT, R4, 0x477fffff, PT ;  /* 0x477fffff0400780c */ /* 0x000fda0003f04070 */
[----:B------:R-:W-:Y:S05]  /*8100*/  @P0 BRA `(.L_x_189) ;  /* 0x00000000001c0947 */ /* 0x000fea0003800000 */
[----:B------:R-:W-:-:S13]  /*8110*/  ISETP.GE.U32.AND P0, PT, R4, 0x38800000, PT ;  /* 0x388000000400780c */ /* 0x000fda0003f06070 */
[----:B------:R-:W-:-:S04]  /*8120*/  @P0 SHF.R.U32.HI R0, RZ, 0x15, R18 ;  /* 0x00000015ff000819 */ /* 0x000fc80000011612 */
[----:B------:R-:W-:-:S04]  /*8130*/  @P0 LOP3.LUT R5, R0, 0x1, RZ, 0xc0, !PT ;  /* 0x0000000100050812 */ /* 0x000fc800078ec0ff */
[----:B------:R-:W-:-:S04]  /*8140*/  @P0 IADD3 R0, PT, PT, R18, 0x80fffff, R5 ;  /* 0x080fffff12000810 */ /* 0x000fc80007ffe005 */
[----:B------:R-:W-:Y:S01]  /*8150*/  @P0 SHF.R.U32.HI R0, RZ, 0x15, R0 ;  /* 0x00000015ff000819 */ /* 0x000fe20000011600 */
[----:B------:R-:W-:Y:S01]  /*8160*/  @!P0 FADD.FTZ R0, R4, 128 ;  /* 0x4300000004008421 */ /* 0x000fe20000010000 */
[----:B------:R-:W-:Y:S06]  /*8170*/  BRA `(.L_x_190) ;  /* 0x00000000000c7947 */ /* 0x000fec0003800000 */
.L_x_189:
[----:B------:R-:W-:Y:S01]  /*8180*/  IMAD.MOV.U32 R0, RZ, RZ, 0x7f ;  /* 0x0000007fff007424 */ /* 0x000fe200078e00ff */
[----:B------:R-:W-:-:S04]  /*8190*/  ISETP.GT.U32.AND P0, PT, R4, 0x7f800000, PT ;  /* 0x7f8000000400780c */ /* 0x000fc80003f04070 */
[----:B------:R-:W-:-:S09]  /*81a0*/  SEL R0, R0, 0x7c, P0 ;  /* 0x0000007c00007807 */ /* 0x000fd20000000000 */
.L_x_190:
[----:B------:R-:W-:Y:S05]  /*81b0*/  BSYNC.RECONVERGENT B0 ;  /* 0x0000000000007941 */ /* 0x000fea0003800200 */
.L_x_188:
[----:B------:R-:W-:-:S04]  /*81c0*/  SHF.R.U32.HI R5, RZ, 0x18, R18 ;  /* 0x00000018ff057819 */ /* 0x000fc80000011612 */
[----:B------:R-:W-:-:S05]  /*81d0*/  LOP3.LUT R5, R0, 0x80, R5, 0xf8, !PT ;  /* 0x0000008000057812 */ /* 0x000fca00078ef805 */
[----:B------:R2:W-:Y:S01]  /*81e0*/  STG.E.U8 desc[UR36][R2.64], R5 ;  /* 0x0000000502007986 */ /* 0x0005e2000c101124 */
[----:B------:R-:W-:Y:S05]  /*81f0*/  BRA `(.L_x_161) ;  /* 0x0000000000087947 */ /* 0x000fea0003800000 */
.L_x_182:
[----:B------:R-:W-:-:S05]  /*8200*/  F2FP.BF16.F32.PACK_AB R18, RZ, R18 ;  /* 0x00000012ff12723e */ /* 0x000fca00000010ff */
[----:B------:R0:W-:Y:S02]  /*8210*/  STG.E.U16 desc[UR36][R2.64], R18 ;  /* 0x0000001202007986 */ /* 0x0001e4000c101524 */
.L_x_161:
[----:B------:R-:W-:-:S07]  /*8220*/  IADD3 R17, PT, PT, R17, 0x80, RZ ;  /* 0x0000008011117810 */ /* 0x000fce0007ffe0ff */
.L_x_98:
[----:B------:R-:W-:Y:S05]  /*8230*/  BSYNC.RECONVERGENT B7 ;  /* 0x0000000000077941 */ /* 0x000fea0003800200 */
.L_x_97:
[----:B------:R-:W5:Y:S01]  /*8240*/  LDCU UR4, c[0x0][0x380] ;  /* 0x00007000ff0477ac */ /* 0x000f620008000800 */
[----:B------:R-:W-:Y:S01]  /*8250*/  BSSY.RECONVERGENT B7, `(.L_x_191) ;  /* 0x0000409000077945 */ /* 0x000fe20003800200 */
[----:B-----5:R-:W-:-:S13]  /*8260*/  ISETP.GE.AND P0, PT, R17, UR4, PT ;  /* 0x0000000411007c0c */ /* 0x020fda000bf06270 */
[----:B------:R-:W-:Y:S05]  /*8270*/  @P0 BRA `(.L_x_192) ;  /* 0x0000004000180947 */ /* 0x000fea0003800000 */
[----:B------:R-:W5:Y:S01]  /*8280*/  LDCU UR4, c[0x0][0x388] ;  /* 0x00007100ff0477ac */ /* 0x000f620008000800 */
[----:B01-3--:R-:W-:Y:S01]  /*8290*/  IMAD.MOV.U32 R18, RZ, RZ, RZ ;  /* 0x000000ffff127224 */ /* 0x00bfe200078e00ff */
[----:B------:R-:W-:Y:S01]  /*82a0*/  MOV R16, RZ ;  /* 0x000000ff00107202 */ /* 0x000fe20000000f00 */
        /* <DEDUP_REMOVED lines=18> */
[----:B------:R-:W-:Y:S01]  /*83d0*/  HFMA2 R2, -RZ, RZ, 0, 0 ;  /* 0x00000000ff027431 */ /* 0x000fe200000001ff */
        /* <DEDUP_REMOVED lines=41> */
[----:B------:R-:W-:Y:S01]  /*8670*/  MOV R4, RZ ;  /* 0x000000ff00047202 */ /* 0x000fe20000000f00 */
        /* <DEDUP_REMOVED lines=290> */
.L_x_193:
        /* <DEDUP_REMOVED lines=18> */
.L_x_198:
[----:B------:R-:W2:Y:S02]  /*99c0*/  LDG.E.U8 R2, desc[UR36][R2.64] ;  /* 0x0000002402027981 */ /* 0x000ea4000c1e1100 */
[----:B--2---:R-:W-:Y:S01]  /*99d0*/  I2FP.F32.U32 R19, R2 ;  /* 0x0000000200137245 */ /* 0x004fe20000201000 */
[----:B------:R-:W-:Y:S06]  /*99e0*/  BRA `(.L_x_200) ;  /* 0x0000000c00247947 */ /* 0x000fec0003800000 */
.L_x_197:
        /* <DEDUP_REMOVED lines=9> */
.L_x_202:
[----:B------:R-:W2:Y:S02]  /*9a80*/  LDG.E R2, desc[UR36][R2.64] ;  /* 0x0000002402027981 */ /* 0x000ea4000c1e1900 */
[----:B--2---:R-:W-:Y:S01]  /*9a90*/  I2FP.F32.S32 R19, R2 ;  /* 0x0000000200137245 */ /* 0x004fe20000201400 */
[----:B------:R-:W-:Y:S06]  /*9aa0*/  BRA `(.L_x_200) ;  /* 0x0000000800f47947 */ /* 0x000fec0003800000 */
.L_x_201:
[----:B------:R-:W2:Y:S02]  /*9ab0*/  LDG.E.U16 R2, desc[UR36][R2.64] ;  /* 0x0000002402027981 */ /* 0x000ea4000c1e1500 */
[----:B--2---:R2:W3:Y:S01]  /*9ac0*/  I2F.S16 R19, R2 ;  /* 0x0000000200137306 */ /* 0x0044e20000101400 */
[----:B------:R-:W-:Y:S05]  /*9ad0*/  BRA `(.L_x_200) ;  /* 0x0000000800e87947 */ /* 0x000fea0003800000 */
.L_x_196:
        /* <DEDUP_REMOVED lines=8> */
.L_x_204:
[----:B------:R-:W2:Y:S02]  /*9b60*/  LDG.E.U16 R2, desc[UR36][R2.64] ;  /* 0x0000002402027981 */ /* 0x000ea4000c1e1500 */
[----:B--2---:R-:W-:Y:S01]  /*9b70*/  HADD2.F32 R19, -RZ, R2.H0_H0 ;  /* 0x20000002ff137230 */ /* 0x004fe20000004100 */
[----:B------:R-:W-:Y:S06]  /*9b80*/  BRA `(.L_x_200) ;  /* 0x0000000800bc7947 */ /* 0x000fec0003800000 */
.L_x_203:
        /* <DEDUP_REMOVED lines=8> */
.L_x_206:
[----:B------:R-:W2:Y:S02]  /*9c10*/  LDG.E.U16 R2, desc[UR36][R2.64] ;  /* 0x0000002402027981 */ /* 0x000ea4000c1e1500 */
[----:B--2---:R-:W-:Y:S01]  /*9c20*/  HADD2.F32 R19, -RZ, R2.H0_H0 ;  /* 0x20000002ff137230 */ /* 0x004fe20000004100 */
[----:B------:R-:W-:Y:S06]  /*9c30*/  BRA `(.L_x_200) ;  /* 0x0000000800907947 */ /* 0x000fec0003800000 */
.L_x_205:
[----:B------:R-:W2:Y:S01]  /*9c40*/  LDG.E.64 R2, desc[UR36][R2.64] ;  /* 0x0000002402027981 */ /* 0x000ea2000c1e1b00 */
[----:B------:R-:W-:Y:S01]  /*9c50*/  UMOV UR4, 0xf0000000 ;  /* 0xf000000000047882 */ /* 0x000fe20000000000 */
[----:B------:R-:W-:Y:S01]  /*9c60*/  UMOV UR5, 0x380fffff ;  /* 0x380fffff00057882 */ /* 0x000fe20000000000 */
[----:B--2---:R-:W0:Y:S01]  /*9c70*/  F2F.F32.F64 R19, R2 ;  /* 0x0000000200137310 */ /* 0x004e220000301000 */
[----:B------:R-:W-:-:S14]  /*9c80*/  DSETP.GEU.AND P0, PT, |R2|, UR4, PT ;  /* 0x0000000402007e2a */ /* 0x000fdc000bf0e200 */
[----:B0-----:R-:W-:Y:S01]  /*9c90*/  @!P0 FMUL R19, R19, 1.175494350822287508e-38 ;  /* 0x0080000013138820 */ /* 0x001fe20000400000 */
[----:B------:R-:W-:Y:S06]  /*9ca0*/  BRA `(.L_x_200) ;  /* 0x0000000800747947 */ /* 0x000fec0003800000 */
.L_x_195:
        /* <DEDUP_REMOVED lines=12> */
.L_x_209:
[----:B------:R-:W2:Y:S01]  /*9d70*/  LDG.E.64 R2, desc[UR36][R2.64] ;  /* 0x0000002402027981 */ /* 0x000ea2000c1e1b00 */
[----:B------:R-:W-:Y:S01]  /*9d80*/  UMOV UR4, 0xf0000000 ;  /* 0xf000000000047882 */ /* 0x000fe20000000000 */
[----:B------:R-:W-:Y:S01]  /*9d90*/  UMOV UR5, 0x380fffff ;  /* 0x380fffff00057882 */ /* 0x000fe20000000000 */
[----:B--2---:R-:W0:Y:S01]  /*9da0*/  F2F.F32.F64 R19, R2 ;  /* 0x0000000200137310 */ /* 0x004e220000301000 */
[----:B------:R-:W-:-:S14]  /*9db0*/  DSETP.GEU.AND P0, PT, |R2|, UR4, PT ;  /* 0x0000000402007e2a */ /* 0x000fdc000bf0e200 */
[----:B0-----:R-:W-:Y:S01]  /*9dc0*/  @!P0 FMUL R19, R19, 1.175494350822287508e-38 ;  /* 0x0080000013138820 */ /* 0x001fe20000400000 */
[----:B------:R-:W-:Y:S06]  /*9dd0*/  BRA `(.L_x_200) ;  /* 0x0000000800287947 */ /* 0x000fec0003800000 */
.L_x_208:
        /* <DEDUP_REMOVED lines=25> */
.L_x_211:
        /* <DEDUP_REMOVED lines=12> */
.L_x_210:
[----:B------:R-:W2:Y:S02]  /*a030*/  LDG.E.U16 R2, desc[UR36][R2.64] ;  /* 0x0000002402027981 */ /* 0x000ea4000c1e1500 */
[----:B--2---:R-:W-:Y:S01]  /*a040*/  IMAD.U32 R19, R2, 0x10000, RZ ;  /* 0x0001000002137824 */ /* 0x004fe200078e00ff */
[----:B------:R-:W-:Y:S06]  /*a050*/  BRA `(.L_x_200) ;  /* 0x0000000400887947 */ /* 0x000fec0003800000 */
.L_x_207:
        /* <DEDUP_REMOVED lines=11> */
.L_x_214:
        /* <DEDUP_REMOVED lines=20> */
.L_x_216:
[----:B------:R-:W-:Y:S05]  /*a250*/  BSYNC.RECONVERGENT B0 ;  /* 0x0000000000007941 */ /* 0x000fea0003800200 */
.L_x_215:
[----:B------:R-:W-:Y:S02]  /*a260*/  SHF.L.U32 R0, R0, 0x14, RZ ;  /* 0x0000001400007819 */ /* 0x000fe400000006ff */
[----:B------:R-:W-:-:S04]  /*a270*/  LEA R2, R2, 0x3b800000, 0x17 ;  /* 0x3b80000002027811 */ /* 0x000fc800078eb8ff */
[----:B------:R-:W-:Y:S01]  /*a280*/  LOP3.LUT R19, R2, R0, R19, 0xfe, !PT ;  /* 0x0000000002137212 */ /* 0x000fe200078efe13 */
[----:B------:R-:W-:Y:S06]  /*a290*/  BRA `(.L_x_200) ;  /* 0x0000000000f87947 */ /* 0x000fec0003800000 */
.L_x_213:
        /* <DEDUP_REMOVED lines=20> */
.L_x_218:
[----:B------:R-:W-:Y:S05]  /*a3e0*/  BSYNC.RECONVERGENT B0 ;  /* 0x0000000000007941 */ /* 0x000fea0003800200 */
.L_x_217:
[----:B------:R-:W-:Y:S01]  /*a3f0*/  IMAD.SHL.U32 R0, R0, 0x200000, RZ ;  /* 0x0020000000007824 */ /* 0x000fe200078e00ff */
[----:B------:R-:W-:-:S04]  /*a400*/  LEA R2, R2, 0x37800000, 0x17 ;  /* 0x3780000002027811 */ /* 0x000fc800078eb8ff */
[----:B------:R-:W-:Y:S01]  /*a410*/  LOP3.LUT R19, R2, R0, R19, 0xfe, !PT ;  /* 0x0000000002137212 */ /* 0x000fe200078efe13 */
[----:B------:R-:W-:Y:S06]  /*a420*/  BRA `(.L_x_200) ;  /* 0x0000000000947947 */ /* 0x000fec0003800000 */
.L_x_212:
        /* <DEDUP_REMOVED lines=14> */
.L_x_199:
        /* <DEDUP_REMOVED lines=16> */
.L_x_221:
[----:B------:R-:W-:Y:S01]  /*a610*/  MOV R19, RZ ;  /* 0x000000ff00137202 */ /* 0x000fe20000000f00 */
[----:B------:R-:W-:Y:S06]  /*a620*/  BRA `(.L_x_200) ;  /* 0x0000000000147947 */ /* 0x000fec0003800000 */
.L_x_220:
[----:B------:R-:W2:Y:S02]  /*a630*/  LDG.E.64 R2, desc[UR36][R2.64] ;  /* 0x0000002402027981 */ /* 0x000ea4000c1e1b00 */
[----:B--2---:R0:W1:Y:S01]  /*a640*/  I2F.U64 R19, R2 ;  /* 0x0000000200137312 */ /* 0x0040620000301000 */
[----:B------:R-:W-:Y:S05]  /*a650*/  BRA `(.L_x_200) ;  /* 0x0000000000087947 */ /* 0x000fea0003800000 */
.L_x_219:
[----:B------:R-:W2:Y:S02]  /*a660*/  LDG.E R2, desc[UR36][R2.64] ;  /* 0x0000002402027981 */ /* 0x000ea4000c1e1900 */
[----:B--2---:R-:W-:-:S07]  /*a670*/  I2FP.F32.U32 R19, R2 ;  /* 0x0000000200137245 */ /* 0x004fce0000201000 */
.L_x_200:
[----:B------:R-:W-:Y:S05]  /*a680*/  BSYNC.RECONVERGENT B6 ;  /* 0x0000000000067941 */ /* 0x000fea0003800200 */
.L_x_194:
        /* <DEDUP_REMOVED lines=18> */
.L_x_226:
[----:B------:R-:W2:Y:S02]  /*a7b0*/  LDG.E.U8 R0, desc[UR36][R2.64] ;  /* 0x0000002402007981 */ /* 0x000ea4000c1e1100 */
[----:B--2---:R-:W-:Y:S01]  /*a7c0*/  I2FP.F32.U32 R0, R0 ;  /* 0x0000000000007245 */ /* 0x004fe20000201000 */
[----:B------:R-:W-:Y:S06]  /*a7d0*/  BRA `(.L_x_228) ;  /* 0x0000000c00247947 */ /* 0x000fec0003800000 */
.L_x_225:
        /* <DEDUP_REMOVED lines=9> */
.L_x_230:
[----:B------:R-:W2:Y:S02]  /*a870*/  LDG.E R0, desc[UR36][R2.64] ;  /* 0x0000002402007981 */ /* 0x000ea4000c1e1900 */
[----:B--2---:R-:W-:Y:S01]  /*a880*/  I2FP.F32.S32 R0, R0 ;  /* 0x0000000000007245 */ /* 0x004fe20000201400 */
[----:B------:R-:W-:Y:S06]  /*a890*/  BRA `(.L_x_228) ;  /* 0x0000000800f47947 */ /* 0x000fec0003800000 */
.L_x_229:
[----:B------:R-:W2:Y:S02]  /*a8a0*/  LDG.E.U16 R0, desc[UR36][R2.64] ;  /* 0x0000002402007981 */ /* 0x000ea4000c1e1500 */
[----:B--2---:R-:W4:Y:S01]  /*a8b0*/  I2F.S16 R0, R0 ;  /* 0x0000000000007306 */ /* 0x004f220000101400 */
[----:B------:R-:W-:Y:S05]  /*a8c0*/  BRA `(.L_x_228) ;  /* 0x0000000800e87947 */ /* 0x000fea0003800000 */
.L_x_224:
        /* <DEDUP_REMOVED lines=8> */
.L_x_232:
[----:B------:R-:W2:Y:S02]  /*a950*/  LDG.E.U16 R0, desc[UR36][R2.64] ;  /* 0x0000002402007981 */ /* 0x000ea4000c1e1500 */
[----:B--2---:R-:W-:Y:S01]  /*a960*/  HADD2.F32 R0, -RZ, R0.H0_H0 ;  /* 0x20000000ff007230 */ /* 0x004fe20000004100 */
[----:B------:R-:W-:Y:S06]  /*a970*/  BRA `(.L_x_228) ;  /* 0x0000000800bc7947 */ /* 0x000fec0003800000 */
.L_x_231:
        /* <DEDUP_REMOVED lines=8> */
.L_x_234:
[----:B------:R-:W2:Y:S02]  /*aa00*/  LDG.E.U16 R0, desc[UR36][R2.64] ;  /* 0x0000002402007981 */ /* 0x000ea4000c1e1500 */
[----:B--2---:R-:W-:Y:S01]  /*aa10*/  HADD2.F32 R0, -RZ, R0.H0_H0 ;  /* 0x20000000ff007230 */ /* 0x004fe20000004100 */
[----:B------:R-:W-:Y:S06]  /*aa20*/  BRA `(.L_x_228) ;  /* 0x0000000800907947 */ /* 0x000fec0003800000 */
.L_x_233:
[----:B------:R-:W2:Y:S01]  /*aa30*/  LDG.E.64 R2, desc[UR36][R2.64] ;  /* 0x0000002402027981 */ /* 0x000ea2000c1e1b00 */
[----:B------:R-:W-:Y:S01]  /*aa40*/  UMOV UR4, 0xf0000000 ;  /* 0xf000000000047882 */ /* 0x000fe20000000000 */
[----:B------:R-:W-:Y:S01]  /*aa50*/  UMOV UR5, 0x380fffff ;  /* 0x380fffff00057882 */ /* 0x000fe20000000000 */
[----:B--2---:R-:W0:Y:S01]  /*aa60*/  F2F.F32.F64 R0, R2 ;  /* 0x0000000200007310 */ /* 0x004e220000301000 */
[----:B------:R-:W-:-:S14]  /*aa70*/  DSETP.GEU.AND P0, PT, |R2|, UR4, PT ;  /* 0x0000000402007e2a */ /* 0x000fdc000bf0e200 */
[----:B0-----:R-:W-:Y:S01]  /*aa80*/  @!P0 FMUL R0, R0, 1.175494350822287508e-38 ;  /* 0x0080000000008820 */ /* 0x001fe20000400000 */
[----:B------:R-:W-:Y:S06]  /*aa90*/  BRA `(.L_x_228) ;  /* 0x0000000800747947 */ /* 0x000fec0003800000 */
.L_x_223:
        /* <DEDUP_REMOVED lines=12> */
.L_x_237:
[----:B------:R-:W2:Y:S01]  /*ab60*/  LDG.E.64 R2, desc[UR36][R2.64] ;  /* 0x0000002402027981 */ /* 0x000ea2000c1e1b00 */
[----:B------:R-:W-:Y:S01]  /*ab70*/  UMOV UR4, 0xf0000000 ;  /* 0xf000000000047882 */ /* 0x000fe20000000000 */
[----:B------:R-:W-:Y:S01]  /*ab80*/  UMOV UR5, 0x380fffff ;  /* 0x380fffff00057882 */ /* 0x000fe20000000000 */
[----:B--2---:R-:W0:Y:S01]  /*ab90*/  F2F.F32.F64 R0, R2 ;  /* 0x0000000200007310 */ /* 0x004e220000301000 */
[----:B------:R-:W-:-:S14]  /*aba0*/  DSETP.GEU.AND P0, PT, |R2|, UR4, PT ;  /* 0x0000000402007e2a */ /* 0x000fdc000bf0e200 */
[----:B0-----:R-:W-:Y:S01]  /*abb0*/  @!P0 FMUL R0, R0, 1.175494350822287508e-38 ;  /* 0x0080000000008820 */ /* 0x001fe20000400000 */
[----:B------:R-:W-:Y:S06]  /*abc0*/  BRA `(.L_x_228) ;  /* 0x0000000800287947 */ /* 0x000fec0003800000 */
.L_x_236:
        /* <DEDUP_REMOVED lines=25> */
.L_x_239:
        /* <DEDUP_REMOVED lines=12> */
.L_x_238:
[----:B------:R-:W2:Y:S02]  /*ae20*/  LDG.E.U16 R0, desc[UR36][R2.64] ;  /* 0x0000002402007981 */ /* 0x000ea4000c1e1500 */
[----:B--2---:R-:W-:Y:S01]  /*ae30*/  IMAD.U32 R0, R0, 0x10000, RZ ;  /* 0x0001000000007824 */ /* 0x004fe200078e00ff */
[----:B------:R-:W-:Y:S06]  /*ae40*/  BRA `(.L_x_228) ;  /* 0x0000000400887947 */ /* 0x000fec0003800000 */
.L_x_235:
        /* <DEDUP_REMOVED lines=11> */
.L_x_242:
        /* <DEDUP_REMOVED lines=20> */
.L_x_244:
[----:B------:R-:W-:Y:S05]  /*b040*/  BSYNC.RECONVERGENT B0 ;  /* 0x0000000000007941 */ /* 0x000fea0003800200 */
.L_x_243:
[----:B------:R-:W-:Y:S01]  /*b050*/  IMAD.SHL.U32 R0, R0, 0x100000, RZ ;  /* 0x0010000000007824 */ /* 0x000fe200078e00ff */
[----:B------:R-:W-:-:S04]  /*b060*/  LEA R2, R2, 0x3b800000, 0x17 ;  /* 0x3b80000002027811 */ /* 0x000fc800078eb8ff */
[----:B------:R-:W-:Y:S01]  /*b070*/  LOP3.LUT R0, R2, R0, R7, 0xfe, !PT ;  /* 0x0000000002007212 */ /* 0x000fe200078efe07 */
[----:B------:R-:W-:Y:S06]  /*b080*/  BRA `(.L_x_228) ;  /* 0x0000000000f87947 */ /* 0x000fec0003800000 */
.L_x_241:
        /* <DEDUP_REMOVED lines=20> */
.L_x_246:
[----:B------:R-:W-:Y:S05]  /*b1d0*/  BSYNC.RECONVERGENT B0 ;  /* 0x0000000000007941 */ /* 0x000fea0003800200 */
.L_x_245:
[----:B------:R-:W-:Y:S02]  /*b1e0*/  SHF.L.U32 R0, R0, 0x15, RZ ;  /* 0x0000001500007819 */ /* 0x000fe400000006ff */
[----:B------:R-:W-:-:S04]  /*b1f0*/  LEA R2, R2, 0x37800000, 0x17 ;  /* 0x3780000002027811 */ /* 0x000fc800078eb8ff */
[----:B------:R-:W-:Y:S01]  /*b200*/  LOP3.LUT R0, R2, R0, R7, 0xfe, !PT ;  /* 0x0000000002007212 */ /* 0x000fe200078efe07 */
[----:B------:R-:W-:Y:S06]  /*b210*/  BRA `(.L_x_228) ;  /* 0x0000000000947947 */ /* 0x000fec0003800000 */
.L_x_240:
        /* <DEDUP_REMOVED lines=14> */
.L_x_227:
        /* <DEDUP_REMOVED lines=16> */
.L_x_249:
[----:B------:R-:W-:Y:S01]  /*b400*/  IMAD.MOV.U32 R0, RZ, RZ, RZ ;  /* 0x000000ffff007224 */ /* 0x000fe200078e00ff */
[----:B------:R-:W-:Y:S06]  /*b410*/  BRA `(.L_x_228) ;  /* 0x0000000000147947 */ /* 0x000fec0003800000 */
.L_x_248:
[----:B------:R-:W2:Y:S02]  /*b420*/  LDG.E.64 R2, desc[UR36][R2.64] ;  /* 0x0000002402027981 */ /* 0x000ea4000c1e1b00 */
[----:B--2---:R0:W2:Y:S01]  /*b430*/  I2F.U64 R0, R2 ;  /* 0x0000000200007312 */ /* 0x0040a20000301000 */
[----:B------:R-:W-:Y:S05]  /*b440*/  BRA `(.L_x_228) ;  /* 0x0000000000087947 */ /* 0x000fea0003800000 */
.L_x_247:
[----:B------:R-:W2:Y:S02]  /*b450*/  LDG.E R0, desc[UR36][R2.64] ;  /* 0x0000002402007981 */ /* 0x000ea4000c1e1900 */
[----:B--2---:R-:W-:-:S07]  /*b460*/  I2FP.F32.U32 R0, R0 ;  /* 0x0000000000007245 */ /* 0x004fce0000201000 */
.L_x_228:
[----:B------:R-:W-:Y:S05]  /*b470*/  BSYNC.RECONVERGENT B6 ;  /* 0x0000000000067941 */ /* 0x000fea0003800200 */
.L_x_222:
[----:B------:R-:W0:Y:S01]  /*b480*/  LDCU.64 UR6, c[0x0][0x5e8] ;  /* 0x0000bd00ff0677ac */ /* 0x000e220008000a00 */
[----:B--2-45:R-:W-:Y:S01]  /*b490*/  FMUL.RZ R4, R0, 0.15915493667125701904 ;  /* 0x3e22f98300047820 */ /* 0x034fe2000040c000 */
[----:B------:R-:W-:-:S03]  /*b4a0*/  UPRMT UR4, UR43, 0x9910, URZ ;  /* 0x000099102b047896 */ /* 0x000fc600080000ff */
[----:B------:R-:W1:Y:S01]  /*b4b0*/  MUFU.COS R18, R4 ;  /* 0x0000000400127308 */ /* 0x000e620000000000 */
[----:B------:R-:W-:-:S07]  /*b4c0*/  UISETP.GT.AND UP0, UPT, UR4, 0x9, UPT ;  /* 0x000000090400788c */ /* 0x000fce000bf04270 */
[----:B------:R-:W2:Y:S01]  /*b4d0*/  MUFU.SIN R0, R4 ;  /* 0x0000000400007308 */ /* 0x000ea20000000400 */
[----:B0-----:R-:W-:Y:S01]  /*b4e0*/  IADD3 R2, P0, PT, R16, UR6, RZ ;  /* 0x0000000610027c10 */ /* 0x001fe2000ff1e0ff */
[----:B-1-3--:R-:W-:-:S04]  /*b4f0*/  FMUL.FTZ R18, R18, R19 ;  /* 0x0000001312127220 */ /* 0x00afc80000410000 */
[----:B------:R-:W-:Y:S02]  /*b500*/  IMAD.X R3, RZ, RZ, UR7, P0 ;  /* 0x00000007ff037e24 */ /* 0x000fe400080e06ff */
[----:B--2---:R-:W-:Y:S01]  /*b510*/  FMUL.FTZ R19, R0, R19 ;  /* 0x0000001300137220 */ /* 0x004fe20000410000 */
        /* <DEDUP_REMOVED lines=12> */
.L_x_253:
[----:B------:R-:W0:Y:S02]  /*b5e0*/  F2I.S64.TRUNC R18, R18 ;  /* 0x0000001200127311 */ /* 0x000e24000020d900 */
[----:B0-----:R-:W-:-:S05]  /*b5f0*/  MOV R5, R18 ;  /* 0x0000001200057202 */ /* 0x001fca0000000f00 */
[----:B------:R0:W-:Y:S01]  /*b600*/  STG.E.U8 desc[UR36][R2.64], R5 ;  /* 0x0000000502007986 */ /* 0x0001e2000c101124 */
[----:B------:R-:W-:Y:S05]  /*b610*/  BRA `(.L_x_255) ;  /* 0x0000000c002c7947 */ /* 0x000fea0003800000 */
.L_x_252:
        /* <DEDUP_REMOVED lines=9> */
.L_x_257:
[----:B------:R-:W0:Y:S02]  /*b6b0*/  F2I.FTZ.TRUNC.NTZ R5, R18 ;  /* 0x0000001200057305 */ /* 0x000e24000021f100 */
[----:B0-----:R0:W-:Y:S01]  /*b6c0*/  STG.E desc[UR36][R2.64], R5 ;  /* 0x0000000502007986 */ /* 0x0011e2000c101924 */
[----:B------:R-:W-:Y:S05]  /*b6d0*/  BRA `(.L_x_255) ;  /* 0x0000000800fc7947 */ /* 0x000fea0003800000 */
.L_x_256:
[----:B------:R-:W0:Y:S02]  /*b6e0*/  F2I.FTZ.TRUNC.NTZ R5, R18 ;  /* 0x0000001200057305 */ /* 0x000e24000021f100 */
[----:B0-----:R0:W-:Y:S01]  /*b6f0*/  STG.E.U16 desc[UR36][R2.64], R5 ;  /* 0x0000000502007986 */ /* 0x0011e2000c101524 */
[----:B------:R-:W-:Y:S05]  /*b700*/  BRA `(.L_x_255) ;  /* 0x0000000800f07947 */ /* 0x000fea0003800000 */
.L_x_251:
        /* <DEDUP_REMOVED lines=8> */
.L_x_259:
[----:B------:R-:W-:-:S05]  /*b790*/  F2FP.F16.F32.PACK_AB R18, RZ, R18 ;  /* 0x00000012ff12723e */ /* 0x000fca00000000ff */
[----:B------:R0:W-:Y:S01]  /*b7a0*/  STG.E.U16 desc[UR36][R2.64], R18 ;  /* 0x0000001202007986 */ /* 0x0001e2000c101524 */
[----:B------:R-:W-:Y:S05]  /*b7b0*/  BRA `(.L_x_255) ;  /* 0x0000000800c47947 */ /* 0x000fea0003800000 */
.L_x_258:
        /* <DEDUP_REMOVED lines=8> */
.L_x_261:
[----:B------:R-:W-:-:S05]  /*b840*/  F2FP.F16.F32.PACK_AB R19, R19, R18 ;  /* 0x000000121313723e */ /* 0x000fca00000000ff */
[----:B------:R0:W-:Y:S01]  /*b850*/  STG.E desc[UR36][R2.64], R19 ;  /* 0x0000001302007986 */ /* 0x0001e2000c101924 */
[----:B------:R-:W-:Y:S05]  /*b860*/  BRA `(.L_x_255) ;  /* 0x0000000800987947 */ /* 0x000fea0003800000 */
.L_x_260:
[----:B------:R-:W-:-:S06]  /*b870*/  FMUL.FTZ R4, R18, 1 ;  /* 0x3f80000012047820 */ /* 0x000fcc0000410000 */
[----:B------:R-:W0:Y:S02]  /*b880*/  F2F.F64.F32 R4, R4 ;  /* 0x0000000400047310 */ /* 0x000e240000201800 */
[----:B0-----:R0:W-:Y:S01]  /*b890*/  STG.E.64 desc[UR36][R2.64], R4 ;  /* 0x0000000402007986 */ /* 0x0011e2000c101b24 */
[----:B------:R-:W-:Y:S05]  /*b8a0*/  BRA `(.L_x_255) ;  /* 0x0000000800887947 */ /* 0x000fea0003800000 */
.L_x_250:
        /* <DEDUP_REMOVED lines=13> */
.L_x_265:
        /* <DEDUP_REMOVED lines=16> */
.L_x_268:
[----:B------:R-:W-:-:S04]  /*ba80*/  SHF.R.U32.HI R18, RZ, 0x18, R18 ;  /* 0x00000018ff127819 */ /* 0x000fc80000011612 */
[----:B------:R-:W-:-:S04]  /*ba90*/  LOP3.LUT R5, R5, 0x80, R18, 0xf8, !PT ;  /* 0x0000008005057812 */ /* 0x000fc800078ef812 */
[----:B------:R-:W-:-:S07]  /*baa0*/  PRMT R0, R5, 0x7610, R0 ;  /* 0x0000761005007816 */ /* 0x000fce0000000000 */
.L_x_267:
[----:B------:R-:W-:Y:S05]  /*bab0*/  BSYNC.RECONVERGENT B0 ;  /* 0x0000000000007941 */ /* 0x000fea0003800200 */
.L_x_266:
[----:B------:R0:W-:Y:S01]  /*bac0*/  STG.E.U8 desc[UR36][R2.64], R0 ;  /* 0x0000000002007986 */ /* 0x0001e2000c101124 */
[----:B------:R-:W-:Y:S05]  /*bad0*/  BRA `(.L_x_255) ;  /* 0x0000000400fc7947 */ /* 0x000fea0003800000 */
.L_x_264:
        /* <DEDUP_REMOVED lines=16> */
.L_x_271:
[----:B------:R-:W-:-:S04]  /*bbe0*/  SHF.R.U32.HI R18, RZ, 0x18, R18 ;  /* 0x00000018ff127819 */ /* 0x000fc80000011612 */
[----:B------:R-:W-:-:S04]  /*bbf0*/  LOP3.LUT R5, R5, 0x80, R18, 0xf8, !PT ;  /* 0x0000008005057812 */ /* 0x000fc800078ef812 */
[----:B------:R-:W-:-:S07]  /*bc00*/  PRMT R0, R5, 0x7610, R0 ;  /* 0x0000761005007816 */ /* 0x000fce0000000000 */
.L_x_270:
[----:B------:R-:W-:Y:S05]  /*bc10*/  BSYNC.RECONVERGENT B0 ;  /* 0x0000000000007941 */ /* 0x000fea0003800200 */
.L_x_269:
[----:B------:R0:W-:Y:S01]  /*bc20*/  STG.E.U8 desc[UR36][R2.64], R0 ;  /* 0x0000000002007986 */ /* 0x0001e2000c101124 */
[----:B------:R-:W-:Y:S05]  /*bc30*/  BRA `(.L_x_255) ;  /* 0x0000000400a47947 */ /* 0x000fea0003800000 */
.L_x_263:
        /* <DEDUP_REMOVED lines=21> */
.L_x_273:
[----:B------:R-:W0:Y:S02]  /*bd90*/  F2I.U64.TRUNC R18, R18 ;  /* 0x0000001200127311 */ /* 0x000e24000020d800 */
[----:B0-----:R0:W-:Y:S01]  /*bda0*/  STG.E.64 desc[UR36][R2.64], R18 ;  /* 0x0000001202007986 */ /* 0x0011e2000c101b24 */
[----:B------:R-:W-:Y:S05]  /*bdb0*/  BRA `(.L_x_255) ;  /* 0x0000000400447947 */ /* 0x000fea0003800000 */
.L_x_272:
[----:B------:R-:W0:Y:S02]  /*bdc0*/  F2I.FTZ.U32.TRUNC.NTZ R5, R18 ;  /* 0x0000001200057305 */ /* 0x000e24000021f000 */
[----:B0-----:R0:W-:Y:S01]  /*bdd0*/  STG.E desc[UR36][R2.64], R5 ;  /* 0x0000000502007986 */ /* 0x0011e2000c101924 */
[----:B------:R-:W-:Y:S05]  /*bde0*/  BRA `(.L_x_255) ;  /* 0x0000000400387947 */ /* 0x000fea0003800000 */
.L_x_262:
        /* <DEDUP_REMOVED lines=12> */
.L_x_275:
[----:B------:R-:W-:Y:S01]  /*beb0*/  FMUL.FTZ R4, R18, 1 ;  /* 0x3f80000012047820 */ /* 0x000fe20000410000 */
[----:B------:R-:W-:-:S05]  /*bec0*/  FMUL.FTZ R6, R19, 1 ;  /* 0x3f80000013067820 */ /* 0x000fca0000410000 */
[----:B------:R-:W-:Y:S08]  /*bed0*/  F2F.F64.F32 R4, R4 ;  /* 0x0000000400047310 */ /* 0x000ff00000201800 */
[----:B------:R-:W0:Y:S02]  /*bee0*/  F2F.F64.F32 R6, R6 ;  /* 0x0000000600067310 */ /* 0x000e240000201800 */
[----:B0-----:R4:W-:Y:S01]  /*bef0*/  STG.E.128 desc[UR36][R2.64], R4 ;  /* 0x0000000402007986 */ /* 0x0019e2000c101d24 */
[----:B------:R-:W-:Y:S05]  /*bf00*/  BRA `(.L_x_255) ;  /* 0x0000000000f07947 */ /* 0x000fea0003800000 */
.L_x_274:
[----:B------:R-:W-:-:S09]  /*bf10*/  UISETP.NE.AND UP0, UPT, UR4, 0xf, UPT ;  /* 0x0000000f0400788c */ /* 0x000fd2000bf05270 */
[----:B------:R-:W-:Y:S05]  /*bf20*/  BRA.U !UP0, `(.L_x_276) ;  /* 0x0000000108e07547 */ /* 0x000fea000b800000 */
[----:B------:R-:W-:-:S09]  /*bf30*/  UISETP.NE.AND UP0, UPT, UR4, 0x17, UPT ;  /* 0x000000170400788c */ /* 0x000fd2000bf05270 */
[----:B------:R-:W-:Y:S05]  /*bf40*/  BRA.U !UP0, `(.L_x_277) ;  /* 0x00000001088c7547 */ /* 0x000fea000b800000 */
[----:B------:R-:W-:-:S09]  /*bf50*/  UISETP.NE.AND UP0, UPT, UR4, 0x18, UPT ;  /* 0x000000180400788c */ /* 0x000fd2000bf05270 */
[----:B------:R-:W-:Y:S05]  /*bf60*/  BRA.U !UP0, `(.L_x_278) ;  /* 0x0000000108447547 */ /* 0x000fea000b800000 */
.L_x_254:
        /* <DEDUP_REMOVED lines=16> */
.L_x_279:
[----:B------:R-:W-:Y:S05]  /*c070*/  BRA `(.L_x_255) ;  /* 0x0000000000947947 */ /* 0x000fea0003800000 */
.L_x_278:
        /* <DEDUP_REMOVED lines=12> */
.L_x_281:
[----:B------:R-:W-:Y:S05]  /*c140*/  BSYNC.RECONVERGENT B0 ;  /* 0x0000000000007941 */ /* 0x000fea0003800200 */
.L_x_280:
[----:B------:R-:W-:-:S05]  /*c150*/  LOP3.LUT R5, R0, 0x80, R7, 0xf8, !PT ;  /* 0x0000008000057812 */ /* 0x000fca00078ef807 */
[----:B------:R1:W-:Y:S01]  /*c160*/  STG.E.U8 desc[UR36][R2.64], R5 ;  /* 0x0000000502007986 */ /* 0x0003e2000c101124 */
[----:B------:R-:W-:Y:S05]  /*c170*/  BRA `(.L_x_255) ;  /* 0x0000000000547947 */ /* 0x000fea0003800000 */
.L_x_277:
        /* <DEDUP_REMOVED lines=11> */
.L_x_283:
[----:B------:R-:W-:Y:S01]  /*c230*/  IMAD.MOV.U32 R0, RZ, RZ, 0x7f ;  /* 0x0000007fff007424 */ /* 0x000fe200078e00ff */
[----:B------:R-:W-:-:S04]  /*c240*/  ISETP.GT.U32.AND P0, PT, R4, 0x7f800000, PT ;  /* 0x7f8000000400780c */ /* 0x000fc80003f04070 */
[----:B------:R-:W-:-:S09]  /*c250*/  SEL R0, R0, 0x7c, P0 ;  /* 0x0000007c00007807 */ /* 0x000fd20000000000 */
.L_x_284:
[----:B------:R-:W-:Y:S05]  /*c260*/  BSYNC.RECONVERGENT B0 ;  /* 0x0000000000007941 */ /* 0x000fea0003800200 */
.L_x_282:
[----:B------:R-:W-:-:S04]  /*c270*/  SHF.R.U32.HI R5, RZ, 0x18, R18 ;  /* 0x00000018ff057819 */ /* 0x000fc80000011612 */
[----:B------:R-:W-:-:S05]  /*c280*/  LOP3.LUT R5, R0, 0x80, R5, 0xf8, !PT ;  /* 0x0000008000057812 */ /* 0x000fca00078ef805 */
[----:B------:R0:W-:Y:S01]  /*c290*/  STG.E.U8 desc[UR36][R2.64], R5 ;  /* 0x0000000502007986 */ /* 0x0001e2000c101124 */
[----:B------:R-:W-:Y:S05]  /*c2a0*/  BRA `(.L_x_255) ;  /* 0x0000000000087947 */ /* 0x000fea0003800000 */
.L_x_276:
[----:B------:R-:W-:-:S05]  /*c2b0*/  F2FP.BF16.F32.PACK_AB R18, RZ, R18 ;  /* 0x00000012ff12723e */ /* 0x000fca00000010ff */
[----:B------:R2:W-:Y:S02]  /*c2c0*/  STG.E.U16 desc[UR36][R2.64], R18 ;  /* 0x0000001202007986 */ /* 0x0005e4000c101524 */
.L_x_255:
[----:B------:R-:W-:-:S07]  /*c2d0*/  IADD3 R17, PT, PT, R17, 0x80, RZ ;  /* 0x0000008011117810 */ /* 0x000fce0007ffe0ff */
.L_x_192:
[----:B------:R-:W-:Y:S05]  /*c2e0*/  BSYNC.RECONVERGENT B7 ;  /* 0x0000000000077941 */ /* 0x000fea0003800200 */
.L_x_191:
[----:B------:R-:W5:Y:S02]  /*c2f0*/  LDCU UR4, c[0x0][0x380] ;  /* 0x00007000ff0477ac */ /* 0x000f640008000800 */
[----:B-----5:R-:W-:-:S13]  /*c300*/  ISETP.GE.AND P0, PT, R17, UR4, PT ;  /* 0x0000000411007c0c */ /* 0x020fda000bf06270 */
[----:B------:R-:W-:Y:S05]  /*c310*/  @P0 EXIT ;  /* 0x000000000000094d */ /* 0x000fea0003800000 */
[----:B------:R-:W5:Y:S01]  /*c320*/  LDCU UR4, c[0x0][0x388] ;  /* 0x00007100ff0477ac */ /* 0x000f620008000800 */
[----:B0123--:R-:W-:Y:S01]  /*c330*/  IMAD.MOV.U32 R18, RZ, RZ, RZ ;  /* 0x000000ffff127224 */ /* 0x00ffe200078e00ff */
[----:B------:R-:W-:Y:S01]  /*c340*/  MOV R16, RZ ;  /* 0x000000ff00107202 */ /* 0x000fe20000000f00 */
[----:B------:R-:W-:Y:S01]  /*c350*/  IMAD.MOV.U32 R0, RZ, RZ, RZ ;  /* 0x000000ffff007224 */ /* 0x000fe200078e00ff */
[----:B-----5:R-:W-:-:S09]  /*c360*/  UISETP.NE.AND UP0, UPT, UR4, URZ, UPT ;  /* 0x000000ff0400728c */ /* 0x020fd2000bf05270 */
[----:B------:R-:W-:Y:S05]  /*c370*/  BRA.U !UP0, `(.L_x_285) ;  /* 0x0000001508707547 */ /* 0x000fea000b800000 */
[----:B------:R-:W4:Y:S01]  /*c380*/  LDCU.64 UR4, c[0x0][0x390] ;  /* 0x00007200ff0477ac */ /* 0x000f220008000a00 */
[----:B------:R-:W-:Y:S01]  /*c390*/  IMAD.MOV.U32 R16, RZ, RZ, RZ ;  /* 0x000000ffff107224 */ /* 0x000fe200078e00ff */
[----:B------:R-:W0:Y:S01]  /*c3a0*/  LDCU UR6, c[0x0][0x38c] ;  /* 0x00007180ff0677ac */ /* 0x000e220008000800 */
[----:B------:R-:W1:Y:S01]  /*c3b0*/  LDCU.64 UR8, c[0x0][0x4b8] ;  /* 0x00009700ff0877ac */ /* 0x000e620008000a00 */
[----:B------:R-:W-:Y:S01]  /*c3c0*/  UISETP.NE.AND UP0, UPT, UR41, URZ, UPT ;  /* 0x000000ff2900728c */ /* 0x000fe2000bf05270 */
[----:B----4-:R-:W-:Y:S01]  /*c3d0*/  IMAD.HI.U32 R2, R17, UR4, R16 ;  /* 0x0000000411027c27 */ /* 0x010fe2000f8e0010 */
        /* <DEDUP_REMOVED lines=342> */
.L_x_285:
[----:B------:R-:W4:Y:S01]  /*d940*/  LDCU.64 UR8, c[0x0][0x5f0] ;  /* 0x0000be00ff0877ac */ /* 0x000f220008000a00 */
[----:B------:R-:W-:Y:S01]  /*d950*/  BSSY.RECONVERGENT B6, `(.L_x_286) ;  /* 0x00000e0000067945 */ /* 0x000fe20003800200 */
[----:B------:R-:W0:Y:S01]  /*d960*/  LDCU.64 UR6, c[0x0][0x5e8] ;  /* 0x0000bd00ff0677ac */ /* 0x000e220008000a00 */
[----:B------:R-:W-:-:S04]  /*d970*/  UPRMT UR4, UR39, 0x9910, URZ ;  /* 0x0000991027047896 */ /* 0x000fc800080000ff */
[----:B------:R-:W-:Y:S01]  /*d980*/  UISETP.GT.AND UP0, UPT, UR4, 0x9, UPT ;  /* 0x000000090400788c */ /* 0x000fe2000bf04270 */
[----:B----4-:R-:W-:Y:S02]  /*d990*/  IADD3 R2, P1, PT, R0, UR8, RZ ;  /* 0x0000000800027c10 */ /* 0x010fe4000ff3e0ff */
[----:B0-----:R-:W-:-:S03]  /*d9a0*/  IADD3 R16, P0, PT, R16, UR6, RZ ;  /* 0x0000000610107c10 */ /* 0x001fc6000ff1e0ff */
[----:B------:R-:W-:Y:S01]  /*d9b0*/  IMAD.X R3, RZ, RZ, UR9, P1 ;  /* 0x00000009ff037e24 */ /* 0x000fe200088e06ff */
[----:B------:R-:W-:Y:S02]  /*d9c0*/  IADD3.X R17, PT, PT, RZ, UR7, RZ, P0, !PT ;  /* 0x00000007ff117c10 */ /* 0x000fe400087fe4ff */
[----:B------:R-:W-:Y:S07]  /*d9d0*/  BRA.U UP0, `(.L_x_287) ;  /* 0x0000000100e87547 */ /* 0x000fee000b800000 */
        /* <DEDUP_REMOVED lines=11> */
.L_x_290:
[----:B------:R-:W2:Y:S02]  /*da90*/  LDG.E.U8 R2, desc[UR36][R2.64] ;  /* 0x0000002402027981 */ /* 0x000ea4000c1e1100 */
[----:B--2---:R-:W-:Y:S01]  /*daa0*/  I2FP.F32.U32 R19, R2 ;  /* 0x0000000200137245 */ /* 0x004fe20000201000 */
[----:B------:R-:W-:Y:S06]  /*dab0*/  BRA `(.L_x_292) ;  /* 0x0000000c00247947 */ /* 0x000fec0003800000 */
.L_x_289:
[----:B------:R-:W-:-:S09]  /*dac0*/  UISETP.NE.AND UP0, UPT, UR4, 0x2, UPT ;  /* 0x000000020400788c */ /* 0x000fd2000bf05270 */
[----:B------:R-:W-:Y:S05]  /*dad0*/  BRA.U !UP0, `(.L_x_293) ;  /* 0x0000000108287547 */ /* 0x000fea000b800000 */
[----:B------:R-:W-:-:S09]  /*dae0*/  UISETP.NE.AND UP0, UPT, UR4, 0x3, UPT ;  /* 0x000000030400788c */ /* 0x000fd2000bf05270 */
[----:B------:R-:W-:Y:S05]  /*daf0*/  BRA.U !UP0, `(.L_x_294) ;  /* 0x0000000108147547 */ /* 0x000fea000b800000 */
[----:B------:R-:W-:-:S09]  /*db00*/  UISETP.NE.AND UP0, UPT, UR4, 0x4, UPT ;  /* 0x000000040400788c */ /* 0x000fd2000bf05270 */
[----:B------:R-:W-:Y:S05]  /*db10*/  BRA.U UP0, `(.L_x_291) ;  /* 0x0000000900b07547 */ /* 0x000fea000b800000 */
[----:B------:R-:W2:Y:S02]  /*db20*/  LDG.E.64 R2, desc[UR36][R2.64] ;  /* 0x0000002402027981 */ /* 0x000ea4000c1e1b00 */
[----:B--2---:R0:W1:Y:S01]  /*db30*/  I2F.S64 R19, R2 ;  /* 0x0000000200137312 */ /* 0x0040620000301400 */
[----:B------:R-:W-:Y:S05]  /*db40*/  BRA `(.L_x_292) ;  /* 0x0000000c00007947 */ /* 0x000fea0003800000 */
.L_x_294:
[----:B------:R-:W2:Y:S02]  /*db50*/  LDG.E R2, desc[UR36][R2.64] ;  /* 0x0000002402027981 */ /* 0x000ea4000c1e1900 */
[----:B--2---:R-:W-:Y:S01]  /*db60*/  I2FP.F32.S32 R19, R2 ;  /* 0x0000000200137245 */ /* 0x004fe20000201400 */
[----:B------:R-:W-:Y:S06]  /*db70*/  BRA `(.L_x_292) ;  /* 0x0000000800f47947 */ /* 0x000fec0003800000 */
.L_x_293:
[----:B------:R-:W2:Y:S02]  /*db80*/  LDG.E.U16 R2, desc[UR36][R2.64] ;  /* 0x0000002402027981 */ /* 0x000ea4000c1e1500 */
[----:B--2---:R0:W1:Y:S01]  /*db90*/  I2F.S16 R19, R2 ;  /* 0x0000000200137306 */ /* 0x0040620000101400 */
[----:B------:R-:W-:Y:S05]  /*dba0*/  BRA `(.L_x_292) ;  /* 0x0000000800e87947 */ /* 0x000fea0003800000 */
.L_x_288:
        /* <DEDUP_REMOVED lines=8> */
.L_x_296:
[----:B------:R-:W2:Y:S02]  /*dc30*/  LDG.E.U16 R2, desc[UR36][R2.64] ;  /* 0x0000002402027981 */ /* 0x000ea4000c1e1500 */
[----:B--2---:R-:W-:Y:S01]  /*dc40*/  HADD2.F32 R19, -RZ, R2.H0_H0 ;  /* 0x20000002ff137230 */ /* 0x004fe20000004100 */
[----:B------:R-:W-:Y:S06]  /*dc50*/  BRA `(.L_x_292) ;  /* 0x0000000800bc7947 */ /* 0x000fec0003800000 */
.L_x_295:
        /* <DEDUP_REMOVED lines=8> */
.L_x_298:
[----:B------:R-:W2:Y:S02]  /*dce0*/  LDG.E.U16 R2, desc[UR36][R2.64] ;  /* 0x0000002402027981 */ /* 0x000ea4000c1e1500 */
[----:B--2---:R-:W-:Y:S01]  /*dcf0*/  HADD2.F32 R19, -RZ, R2.H0_H0 ;  /* 0x20000002ff137230 */ /* 0x004fe20000004100 */
[----:B------:R-:W-:Y:S06]  /*dd00*/  BRA `(.L_x_292) ;  /* 0x0000000800907947 */ /* 0x000fec0003800000 */
.L_x_297:
[----:B------:R-:W2:Y:S01]  /*dd10*/  LDG.E.64 R2, desc[UR36][R2.64] ;  /* 0x0000002402027981 */ /* 0x000ea2000c1e1b00 */
[----:B------:R-:W-:Y:S01]  /*dd20*/  UMOV UR4, 0xf0000000 ;  /* 0xf000000000047882 */ /* 0x000fe20000000000 */
[----:B------:R-:W-:Y:S01]  /*dd30*/  UMOV UR5, 0x380fffff ;  /* 0x380fffff00057882 */ /* 0x000fe20000000000 */
[----:B--2---:R-:W0:Y:S01]  /*dd40*/  F2F.F32.F64 R19, R2 ;  /* 0x0000000200137310 */ /* 0x004e220000301000 */
[----:B------:R-:W-:-:S14]  /*dd50*/  DSETP.GEU.AND P0, PT, |R2|, UR4, PT ;  /* 0x0000000402007e2a */ /* 0x000fdc000bf0e200 */
[----:B0-----:R-:W-:Y:S01]  /*dd60*/  @!P0 FMUL R19, R19, 1.175494350822287508e-38 ;  /* 0x0080000013138820 */ /* 0x001fe20000400000 */
[----:B------:R-:W-:Y:S06]  /*dd70*/  BRA `(.L_x_292) ;  /* 0x0000000800747947 */ /* 0x000fec0003800000 */
.L_x_287:
        /* <DEDUP_REMOVED lines=12> */
.L_x_301:
[----:B------:R-:W2:Y:S01]  /*de40*/  LDG.E.64 R2, desc[UR36][R2.64] ;  /* 0x0000002402027981 */ /* 0x000ea2000c1e1b00 */
[----:B------:R-:W-:Y:S01]  /*de50*/  UMOV UR4, 0xf0000000 ;  /* 0xf000000000047882 */ /* 0x000fe20000000000 */
[----:B------:R-:W-:Y:S01]  /*de60*/  UMOV UR5, 0x380fffff ;  /* 0x380fffff00057882 */ /* 0x000fe20000000000 */
[----:B--2---:R-:W0:Y:S01]  /*de70*/  F2F.F32.F64 R19, R2 ;  /* 0x0000000200137310 */ /* 0x004e220000301000 */
[----:B------:R-:W-:-:S14]  /*de80*/  DSETP.GEU.AND P0, PT, |R2|, UR4, PT ;  /* 0x0000000402007e2a */ /* 0x000fdc000bf0e200 */
[----:B0-----:R-:W-:Y:S01]  /*de90*/  @!P0 FMUL R19, R19, 1.175494350822287508e-38 ;  /* 0x0080000013138820 */ /* 0x001fe20000400000 */
[----:B------:R-:W-:Y:S06]  /*dea0*/  BRA `(.L_x_292) ;  /* 0x0000000800287947 */ /* 0x000fec0003800000 */
.L_x_300:
        /* <DEDUP_REMOVED lines=14> */
[----:B------:R-:W-:Y:S02]  /*df90*/  VIADD R5, R4, 0xfffffffc ;  /* 0xfffffffc04057836 */ /* 0x000fe40000000000 */
[----:B------:R-:W-:-:S03]  /*dfa0*/  VIADD R4, R0, 0x1000000 ;  /* 0x0100000000047836 */ /* 0x000fc60000000000 */
[----:B------:R-:W-:Y:S02]  /*dfb0*/  SHF.L.U32 R6, R0, R5, RZ ;  /* 0x0000000500067219 */ /* 0x000fe400000006ff */
[----:B------:R-:W-:Y:S02]  /*dfc0*/  SHF.L.U32 R5, R5, 0x17, RZ ;  /* 0x0000001705057819 */ /* 0x000fe400000006ff */
[----:B------:R-:W-:Y:S02]  /*dfd0*/  SHF.R.S32.HI R4, RZ, 0x8, R4 ;  /* 0x00000008ff047819 */ /* 0x000fe40000011404 */
[----:B------:R-:W-:-:S05]  /*dfe0*/  LEA.HI R5, R6, -R5, RZ, 0x1c ;  /* 0x8000000506057211 */ /* 0x000fca00078fe0ff */
[----:B------:R-:W-:-:S05]  /*dff0*/  VIADD R5, R5, 0x3c000000 ;  /* 0x3c00000005057836 */ /* 0x000fca0000000000 */
[----:B------:R-:W-:-:S04]  /*e000*/  LOP3.LUT R4, R5, 0x7f800000, R4, 0xf8, !PT ;  /* 0x7f80000005047812 */ /* 0x000fc800078ef804 */
[----:B------:R-:W-:-:S04]  /*e010*/  SEL R4, R4, RZ, P0 ;  /* 0x000000ff04047207 */ /* 0x000fc80000000000 */
[----:B------:R-:W-:Y:S01]  /*e020*/  LOP3.LUT R19, R4, 0x80000000, R19, 0xf8, !PT ;  /* 0x8000000004137812 */ /* 0x000fe200078ef813 */
[----:B------:R-:W-:Y:S06]  /*e030*/  BRA `(.L_x_292) ;  /* 0x0000000400c47947 */ /* 0x000fec0003800000 */
.L_x_303:
[----:B------:R-:W2:Y:S02]  /*e040*/  LDG.E.U8 R2, desc[UR36][R2.64] ;  /* 0x0000002402027981 */ /* 0x000ea4000c1e1100 */
[C---:B--2---:R-:W-:Y:S01]  /*e050*/  SHF.L.U32 R0, R2.reuse, 0x19, RZ ;  /* 0x0000001902007819 */ /* 0x044fe200000006ff */
[----:B------:R-:W-:-:S03]  /*e060*/  IMAD.SHL.U32 R5, R2, 0x100, RZ ;  /* 0x0000010002057824 */ /* 0x000fc600078e00ff */
        /* <DEDUP_REMOVED lines=9> */
.L_x_302:
[----:B------:R-:W2:Y:S02]  /*e100*/  LDG.E.U16 R2, desc[UR36][R2.64] ;  /* 0x0000002402027981 */ /* 0x000ea4000c1e1500 */
[----:B--2---:R-:W-:Y:S01]  /*e110*/  IMAD.U32 R19, R2, 0x10000, RZ ;  /* 0x0001000002137824 */ /* 0x004fe200078e00ff */
[----:B------:R-:W-:Y:S06]  /*e120*/  BRA `(.L_x_292) ;  /* 0x0000000400887947 */ /* 0x000fec0003800000 */
.L_x_299:
        /* <DEDUP_REMOVED lines=11> */
.L_x_306:
        /* <DEDUP_REMOVED lines=20> */
.L_x_308:
[----:B------:R-:W-:Y:S05]  /*e320*/  BSYNC.RECONVERGENT B0 ;  /* 0x0000000000007941 */ /* 0x000fea0003800200 */
.L_x_307:
[----:B------:R-:W-:Y:S01]  /*e330*/  IMAD.SHL.U32 R0, R0, 0x100000, RZ ;  /* 0x0010000000007824 */ /* 0x000fe200078e00ff */
[----:B------:R-:W-:-:S04]  /*e340*/  LEA R2, R2, 0x3b800000, 0x17 ;  /* 0x3b80000002027811 */ /* 0x000fc800078eb8ff */
[----:B------:R-:W-:Y:S01]  /*e350*/  LOP3.LUT R19, R2, R0, R19, 0xfe, !PT ;  /* 0x0000000002137212 */ /* 0x000fe200078efe13 */
[----:B------:R-:W-:Y:S06]  /*e360*/  BRA `(.L_x_292) ;  /* 0x0000000000f87947 */ /* 0x000fec0003800000 */
.L_x_305:
        /* <DEDUP_REMOVED lines=20> */
.L_x_310:
[----:B------:R-:W-:Y:S05]  /*e4b0*/  BSYNC.RECONVERGENT B0 ;  /* 0x0000000000007941 */ /* 0x000fea0003800200 */
.L_x_309:
[----:B------:R-:W-:Y:S02]  /*e4c0*/  SHF.L.U32 R0, R0, 0x15, RZ ;  /* 0x0000001500007819 */ /* 0x000fe400000006ff */
[----:B------:R-:W-:-:S04]  /*e4d0*/  LEA R2, R2, 0x37800000, 0x17 ;  /* 0x3780000002027811 */ /* 0x000fc800078eb8ff */
[----:B------:R-:W-:Y:S01]  /*e4e0*/  LOP3.LUT R19, R2, R0, R19, 0xfe, !PT ;  /* 0x0000000002137212 */ /* 0x000fe200078efe13 */
[----:B------:R-:W-:Y:S06]  /*e4f0*/  BRA `(.L_x_292) ;  /* 0x0000000000947947 */ /* 0x000fec0003800000 */
.L_x_304:
        /* <DEDUP_REMOVED lines=14> */
.L_x_291:
[----:B------:R-:W-:Y:S01]  /*e5e0*/  MOV R2, 0x0 ;  /* 0x0000000000027802 */ /* 0x000fe20000000f00 */
[----:B------:R-:W0:Y:S01]  /*e5f0*/  LDCU.64 UR4, c[0x4][0x118] ;  /* 0x01002300ff0477ac */ /* 0x000e220008000a00 */
[----:B------:R-:W-:Y:S02]  /*e600*/  HFMA2 R13, -RZ, RZ, 0, 0 ;  /* 0x00000000ff0d7431 */ /* 0x000fe400000001ff */
[----:B------:R-:W-:Y:S01]  /*e610*/  IMAD.MOV.U32 R8, RZ, RZ, 0x4e ;  /* 0x0000004eff087424 */ /* 0x000fe200078e00ff */
[----:B------:R-:W1:Y:S01]  /*e620*/  LDCU.64 UR6, c[0x4][0x120] ;  /* 0x01002400ff0677ac */ /* 0x000e620008000a00 */
[----:B------:R-:W2:Y:S01]  /*e630*/  LDC.64 R2, c[0x4][R2] ;  /* 0x0100000002027b82 */ /* 0x000ea20000000a00 */
[----:B------:R-:W-:Y:S01]  /*e640*/  IMAD.MOV.U32 R12, RZ, RZ, 0x1 ;  /* 0x00000001ff0c7424 */ /* 0x000fe200078e00ff */
[----:B------:R-:W3:Y:S01]  /*e650*/  LDCU.64 UR8, c[0x4][0x18] ;  /* 0x01000300ff0877ac */ /* 0x000ee20008000a00 */
[----:B0-----:R-:W-:Y:S02]  /*e660*/  IMAD.U32 R4, RZ, RZ, UR4 ;  /* 0x00000004ff047e24 */ /* 0x001fe4000f8e00ff */
[----:B------:R-:W-:Y:S01]  /*e670*/  IMAD.U32 R5, RZ, RZ, UR5 ;  /* 0x00000005ff057e24 */ /* 0x000fe2000f8e00ff */
[----:B-1----:R-:W-:Y:S01]  /*e680*/  MOV R6, UR6 ;  /* 0x0000000600067c02 */ /* 0x002fe20008000f00 */
[----:B------:R-:W-:-:S02]  /*e690*/  IMAD.U32 R7, RZ, RZ, UR7 ;  /* 0x00000007ff077e24 */ /* 0x000fc4000f8e00ff */
[----:B---3--:R-:W-:Y:S01]  /*e6a0*/  IMAD.U32 R10, RZ, RZ, UR8 ;  /* 0x00000008ff0a7e24 */ /* 0x008fe2000f8e00ff */
[----:B------:R-:W-:-:S07]  /*e6b0*/  MOV R11, UR9 ;  /* 0x00000009000b7c02 */ /* 0x000fce0008000f00 */
[----:B------:R-:W-:-:S07]  /*e6c0*/  LEPC R20, `(.L_x_313) ;  /* 0x000000001014794e */ /* 0x000fce0000000000 */
[----:B--2---:R-:W-:Y:S05]  /*e6d0*/  CALL.ABS.NOINC R2 ;  /* 0x0000000002007343 */ /* 0x004fea0003c00000 */
.L_x_313:
[----:B------:R-:W-:Y:S01]  /*e6e0*/  IMAD.MOV.U32 R19, RZ, RZ, RZ ;  /* 0x000000ffff137224 */ /* 0x000fe200078e00ff */
[----:B------:R-:W-:Y:S06]  /*e6f0*/  BRA `(.L_x_292) ;  /* 0x0000000000147947 */ /* 0x000fec0003800000 */
.L_x_312:
[----:B------:R-:W2:Y:S02]  /*e700*/  LDG.E.64 R2, desc[UR36][R2.64] ;  /* 0x0000002402027981 */ /* 0x000ea4000c1e1b00 */
[----:B--2---:R0:W1:Y:S01]  /*e710*/  I2F.U64 R19, R2 ;  /* 0x0000000200137312 */ /* 0x0040620000301000 */
[----:B------:R-:W-:Y:S05]  /*e720*/  BRA `(.L_x_292) ;  /* 0x0000000000087947 */ /* 0x000fea0003800000 */
.L_x_311:
[----:B------:R-:W2:Y:S02]  /*e730*/  LDG.E R2, desc[UR36][R2.64] ;  /* 0x0000002402027981 */ /* 0x000ea4000c1e1900 */
[----:B--2---:R-:W-:-:S07]  /*e740*/  I2FP.F32.U32 R19, R2 ;  /* 0x0000000200137245 */ /* 0x004fce0000201000 */
.L_x_292:
[----:B------:R-:W-:Y:S05]  /*e750*/  BSYNC.RECONVERGENT B6 ;  /* 0x0000000000067941 */ /* 0x000fea0003800200 */
.L_x_286:
        /* <DEDUP_REMOVED lines=18> */
.L_x_318:
[----:B------:R-:W2:Y:S02]  /*e880*/  LDG.E.U8 R0, desc[UR36][R2.64] ;  /* 0x0000002402007981 */ /* 0x000ea4000c1e1100 */
[----:B--2---:R-:W-:Y:S01]  /*e890*/  I2FP.F32.U32 R0, R0 ;  /* 0x0000000000007245 */ /* 0x004fe20000201000 */
[----:B------:R-:W-:Y:S06]  /*e8a0*/  BRA `(.L_x_320) ;  /* 0x0000000c00247947 */ /* 0x000fec0003800000 */
.L_x_317:
[----:B------:R-:W-:-:S09]  /*e8b0*/  UISETP.NE.AND UP0, UPT, UR4, 0x2, UPT ;  /* 0x000000020400788c */ /* 0x000fd2000bf05270 */
[----:B------:R-:W-:Y:S05]  /*e8c0*/  BRA.U !UP0, `(.L_x_321) ;  /* 0x0000000108287547 */ /* 0x000fea000b800000 */
[----:B------:R-:W-:-:S09]  /*e8d0*/  UISETP.NE.AND UP0, UPT, UR4, 0x3, UPT ;  /* 0x000000030400788c */ /* 0x000fd2000bf05270 */
[----:B------:R-:W-:Y:S05]  /*e8e0*/  BRA.U !UP0, `(.L_x_322) ;  /* 0x0000000108147547 */ /* 0x000fea000b800000 */
[----:B------:R-:W-:-:S09]  /*e8f0*/  UISETP.NE.AND UP0, UPT, UR4, 0x4, UPT ;  /* 0x000000040400788c */ /* 0x000fd2000bf05270 */
[----:B------:R-:W-:Y:S05]  /*e900*/  BRA.U UP0, `(.L_x_319) ;  /* 0x0000000900b07547 */ /* 0x000fea000b800000 */
[----:B------:R-:W2:Y:S02]  /*e910*/  LDG.E.64 R2, desc[UR36][R2.64] ;  /* 0x0000002402027981 */ /* 0x000ea4000c1e1b00 */
[----:B--2---:R3:W4:Y:S01]  /*e920*/  I2F.S64 R0, R2 ;  /* 0x0000000200007312 */ /* 0x0047220000301400 */
[----:B------:R-:W-:Y:S05]  /*e930*/  BRA `(.L_x_320) ;  /* 0x0000000c00007947 */ /* 0x000fea0003800000 */
.L_x_322:
[----:B------:R-:W2:Y:S02]  /*e940*/  LDG.E R0, desc[UR36][R2.64] ;  /* 0x0000002402007981 */ /* 0x000ea4000c1e1900 */
[----:B--2---:R-:W-:Y:S01]  /*e950*/  I2FP.F32.S32 R0, R0 ;  /* 0x0000000000007245 */ /* 0x004fe20000201400 */
[----:B------:R-:W-:Y:S06]  /*e960*/  BRA `(.L_x_320) ;  /* 0x0000000800f47947 */ /* 0x000fec0003800000 */
.L_x_321:
[----:B------:R-:W2:Y:S02]  /*e970*/  LDG.E.U16 R0, desc[UR36][R2.64] ;  /* 0x0000002402007981 */ /* 0x000ea4000c1e1500 */
[----:B--2---:R-:W0:Y:S01]  /*e980*/  I2F.S16 R0, R0 ;  /* 0x0000000000007306 */ /* 0x004e220000101400 */
[----:B------:R-:W-:Y:S05]  /*e990*/  BRA `(.L_x_320) ;  /* 0x0000000800e87947 */ /* 0x000fea0003800000 */
.L_x_316:
        /* <DEDUP_REMOVED lines=8> */
.L_x_324:
[----:B------:R-:W2:Y:S02]  /*ea20*/  LDG.E.U16 R0, desc[UR36][R2.64] ;  /* 0x0000002402007981 */ /* 0x000ea4000c1e1500 */
[----:B--2---:R-:W-:Y:S01]  /*ea30*/  HADD2.F32 R0, -RZ, R0.H0_H0 ;  /* 0x20000000ff007230 */ /* 0x004fe20000004100 */
[----:B------:R-:W-:Y:S06]  /*ea40*/  BRA `(.L_x_320) ;  /* 0x0000000800bc7947 */ /* 0x000fec0003800000 */
.L_x_323:
        /* <DEDUP_REMOVED lines=8> */
.L_x_326:
[----:B------:R-:W2:Y:S02]  /*ead0*/  LDG.E.U16 R0, desc[UR36][R2.64] ;  /* 0x0000002402007981 */ /* 0x000ea4000c1e1500 */
[----:B--2---:R-:W-:Y:S01]  /*eae0*/  HADD2.F32 R0, -RZ, R0.H0_H0 ;  /* 0x20000000ff007230 */ /* 0x004fe20000004100 */
[----:B------:R-:W-:Y:S06]  /*eaf0*/  BRA `(.L_x_320) ;  /* 0x0000000800907947 */ /* 0x000fec0003800000 */
.L_x_325:
[----:B------:R-:W2:Y:S01]  /*eb00*/  LDG.E.64 R2, desc[UR36][R2.64] ;  /* 0x0000002402027981 */ /* 0x000ea2000c1e1b00 */
[----:B------:R-:W-:Y:S01]  /*eb10*/  UMOV UR4, 0xf0000000 ;  /* 0xf000000000047882 */ /* 0x000fe20000000000 */
[----:B------:R-:W-:Y:S01]  /*eb20*/  UMOV UR5, 0x380fffff ;  /* 0x380fffff00057882 */ /* 0x000fe20000000000 */
[----:B--2---:R-:W0:Y:S01]  /*eb30*/  F2F.F32.F64 R0, R2 ;  /* 0x0000000200007310 */ /* 0x004e220000301000 */
[----:B------:R-:W-:-:S14]  /*eb40*/  DSETP.GEU.AND P0, PT, |R2|, UR4, PT ;  /* 0x0000000402007e2a */ /* 0x000fdc000bf0e200 */
[----:B0-----:R-:W-:Y:S01]  /*eb50*/  @!P0 FMUL R0, R0, 1.175494350822287508e-38 ;  /* 0x0080000000008820 */ /* 0x001fe20000400000 */
[----:B------:R-:W-:Y:S06]  /*eb60*/  BRA `(.L_x_320) ;  /* 0x0000000800747947 */ /* 0x000fec0003800000 */
.L_x_315:
        /* <DEDUP_REMOVED lines=12> */
.L_x_329:
[----:B------:R-:W2:Y:S01]  /*ec30*/  LDG.E.64 R2, desc[UR36][R2.64] ;  /* 0x0000002402027981 */ /* 0x000ea2000c1e1b00 */
[----:B------:R-:W-:Y:S01]  /*ec40*/  UMOV UR4, 0xf0000000 ;  /* 0xf000000000047882 */ /* 0x000fe20000000000 */
[----:B------:R-:W-:Y:S01]  /*ec50*/  UMOV UR5, 0x380fffff ;  /* 0x380fffff00057882 */ /* 0x000fe20000000000 */
[----:B--2---:R-:W0:Y:S01]  /*ec60*/  F2F.F32.F64 R0, R2 ;  /* 0x0000000200007310 */ /* 0x004e220000301000 */
[----:B------:R-:W-:-:S14]  /*ec70*/  DSETP.GEU.AND P0, PT, |R2|, UR4, PT ;  /* 0x0000000402007e2a */ /* 0x000fdc000bf0e200 */
[----:B0-----:R-:W-:Y:S01]  /*ec80*/  @!P0 FMUL R0, R0, 1.175494350822287508e-38 ;  /* 0x0080000000008820 */ /* 0x001fe20000400000 */
[----:B------:R-:W-:Y:S06]  /*ec90*/  BRA `(.L_x_320) ;  /* 0x0000000800287947 */ /* 0x000fec0003800000 */
.L_x_328:
        /* <DEDUP_REMOVED lines=8> */
[----:B--2---:R-:W-:-:S04]  /*ed20*/  SHF.L.U32 R0, R0, 0x18, RZ ;  /* 0x0000001800007819 */ /* 0x004fc800000006ff */
[C---:B------:R-:W-:Y:S02]  /*ed30*/  LOP3.LUT R4, R0.reuse, 0x7f000000, RZ, 0xc0, !PT ;  /* 0x7f00000000047812 */ /* 0x040fe400078ec0ff */
[----:B------:R-:W-:Y:S02]  /*ed40*/  LOP3.LUT P0, RZ, R0, 0x7f000000, RZ, 0xc0, !PT ;  /* 0x7f00000000ff7812 */ /* 0x000fe4000780c0ff */
[----:B------:R-:W0:Y:S02]  /*ed50*/  FLO.U32 R5, R4 ;  /* 0x0000000400057300 */ /* 0x000e2400000e0000 */
[----:B0-----:R-:W-:-:S05]  /*ed60*/  IMAD.MOV R5, RZ, RZ, -R5 ;  /* 0x000000ffff057224 */ /* 0x001fca00078e0a05 */
[----:B------:R-:W-:-:S04]  /*ed70*/  VIADDMNMX.U32 R5, R5, R6, 0x4, !PT ;  /* 0x0000000405057446 */ /* 0x000fc80007800006 */
[----:B------:R-:W-:-:S04]  /*ed80*/  IADD3 R5, PT, PT, R5, -0x4, RZ ;  /* 0xfffffffc05057810 */ /* 0x000fc80007ffe0ff */
[C---:B------:R-:W-:Y:S01]  /*ed90*/  SHF.L.U32 R6, R4.reuse, R5, RZ ;  /* 0x0000000504067219 */ /* 0x040fe200000006ff */
[----:B------:R-:W-:Y:S02]  /*eda0*/  IMAD.SHL.U32 R7, R5, 0x800000, RZ ;  /* 0x0080000005077824 */ /* 0x000fe400078e00ff */
[----:B------:R-:W-:-:S03]  /*edb0*/  VIADD R5, R4, 0x1000000 ;  /* 0x0100000004057836 */ /* 0x000fc60000000000 */
[----:B------:R-:W-:Y:S02]  /*edc0*/  LEA.HI R6, R6, -R7, RZ, 0x1c ;  /* 0x8000000706067211 */ /* 0x000fe400078fe0ff */
[----:B------:R-:W-:Y:S02]  /*edd0*/  SHF.R.S32.HI R5, RZ, 0x8, R5 ;  /* 0x00000008ff057819 */ /* 0x000fe40000011405 */
[----:B------:R-:W-:-:S04]  /*ede0*/  IADD3 R6, PT, PT, R6, 0x3c000000, RZ ;  /* 0x3c00000006067810 */ /* 0x000fc80007ffe0ff */
[----:B------:R-:W-:-:S04]  /*edf0*/  LOP3.LUT R5, R6, 0x7f800000, R5, 0xf8, !PT ;  /* 0x7f80000006057812 */ /* 0x000fc800078ef805 */
[----:B------:R-:W-:-:S04]  /*ee00*/  SEL R5, R5, RZ, P0 ;  /* 0x000000ff05057207 */ /* 0x000fc80000000000 */
[----:B------:R-:W-:Y:S01]  /*ee10*/  LOP3.LUT R0, R5, 0x80000000, R0, 0xf8, !PT ;  /* 0x8000000005007812 */ /* 0x000fe200078ef800 */
[----:B------:R-:W-:Y:S06]  /*ee20*/  BRA `(.L_x_320) ;  /* 0x0000000400c47947 */ /* 0x000fec0003800000 */
.L_x_331:
[----:B------:R-:W2:Y:S02]  /*ee30*/  LDG.E.U8 R2, desc[UR36][R2.64] ;  /* 0x0000002402027981 */ /* 0x000ea4000c1e1100 */
[C---:B--2---:R-:W-:Y:S02]  /*ee40*/  IMAD.SHL.U32 R0, R2.reuse, 0x2000000, RZ ;  /* 0x0200000002007824 */ /* 0x044fe400078e00ff */
        /* <DEDUP_REMOVED lines=10> */
.L_x_330:
[----:B------:R-:W2:Y:S02]  /*eef0*/  LDG.E.U16 R0, desc[UR36][R2.64] ;  /* 0x0000002402007981 */ /* 0x000ea4000c1e1500 */
[----:B--2---:R-:W-:Y:S01]  /*ef00*/  SHF.L.U32 R0, R0, 0x10, RZ ;  /* 0x0000001000007819 */ /* 0x004fe200000006ff */
[----:B------:R-:W-:Y:S06]  /*ef10*/  BRA `(.L_x_320) ;  /* 0x0000000400887947 */ /* 0x000fec0003800000 */
.L_x_327:
        /* <DEDUP_REMOVED lines=11> */
.L_x_334:
        /* <DEDUP_REMOVED lines=20> */
.L_x_336:
[----:B------:R-:W-:Y:S05]  /*f110*/  BSYNC.RECONVERGENT B0 ;  /* 0x0000000000007941 */ /* 0x000fea0003800200 */
.L_x_335:
[----:B------:R-:W-:Y:S02]  /*f120*/  SHF.L.U32 R0, R0, 0x14, RZ ;  /* 0x0000001400007819 */ /* 0x000fe400000006ff */
[----:B------:R-:W-:-:S04]  /*f130*/  LEA R2, R2, 0x3b800000, 0x17 ;  /* 0x3b80000002027811 */ /* 0x000fc800078eb8ff */
[----:B------:R-:W-:Y:S01]  /*f140*/  LOP3.LUT R0, R2, R0, R7, 0xfe, !PT ;  /* 0x0000000002007212 */ /* 0x000fe200078efe07 */
[----:B------:R-:W-:Y:S06]  /*f150*/  BRA `(.L_x_320) ;  /* 0x0000000000f87947 */ /* 0x000fec0003800000 */
.L_x_333:
        /* <DEDUP_REMOVED lines=20> */
.L_x_338:
[----:B------:R-:W-:Y:S05]  /*f2a0*/  BSYNC.RECONVERGENT B0 ;  /* 0x0000000000007941 */ /* 0x000fea0003800200 */
.L_x_337:
[----:B------:R-:W-:Y:S01]  /*f2b0*/  IMAD.SHL.U32 R0, R0, 0x200000, RZ ;  /* 0x0020000000007824 */ /* 0x000fe200078e00ff */
[----:B------:R-:W-:-:S04]  /*f2c0*/  LEA R2, R2, 0x37800000, 0x17 ;  /* 0x3780000002027811 */ /* 0x000fc800078eb8ff */
[----:B------:R-:W-:Y:S01]  /*f2d0*/  LOP3.LUT R0, R2, R0, R7, 0xfe, !PT ;  /* 0x0000000002007212 */ /* 0x000fe200078efe07 */
[----:B------:R-:W-:Y:S06]  /*f2e0*/  BRA `(.L_x_320) ;  /* 0x0000000000947947 */ /* 0x000fec0003800000 */
.L_x_332:
        /* <DEDUP_REMOVED lines=11> */
[----:B------:R-:W-:Y:S01]  /*f3a0*/  @!P0 IMAD.MOV.U32 R0, RZ, RZ, 0x7f800001 ;  /* 0x7f800001ff008424 */ /* 0x000fe200078e00ff */
[----:B------:R-:W-:Y:S01]  /*f3b0*/  @P0 SHF.L.U32 R0, R2, 0x17, RZ ;  /* 0x0000001702000819 */ /* 0x000fe200000006ff */
[----:B------:R-:W-:Y:S06]  /*f3c0*/  BRA `(.L_x_320) ;  /* 0x00000000005c7947 */ /* 0x000fec0003800000 */
.L_x_319:
[----:B------:R-:W-:Y:S01]  /*f3d0*/  MOV R2, 0x0 ;  /* 0x0000000000027802 */ /* 0x000fe20000000f00 */
[----:B------:R-:W0:Y:S01]  /*f3e0*/  LDCU.64 UR4, c[0x4][0x118] ;  /* 0x01002300ff0477ac */ /* 0x000e220008000a00 */
[----:B------:R-:W-:Y:S02]  /*f3f0*/  HFMA2 R12, -RZ, RZ, 0, 5.9604644775390625e-08 ;  /* 0x00000001ff0c7431 */ /* 0x000fe400000001ff */
[----:B------:R-:W-:Y:S01]  /*f400*/  IMAD.MOV.U32 R8, RZ, RZ, 0x4e ;  /* 0x0000004eff087424 */ /* 0x000fe200078e00ff */
[----:B------:R-:W2:Y:S01]  /*f410*/  LDCU.64 UR6, c[0x4][0x120] ;  /* 0x01002400ff0677ac */ /* 0x000ea20008000a00 */
[----:B------:R-:W3:Y:S01]  /*f420*/  LDC.64 R2, c[0x4][R2] ;  /* 0x0100000002027b82 */ /* 0x000ee20000000a00 */
[----:B------:R-:W-:Y:S01]  /*f430*/  IMAD.MOV.U32 R13, RZ, RZ, RZ ;  /* 0x000000ffff0d7224 */ /* 0x000fe200078e00ff */
[----:B------:R-:W4:Y:S01]  /*f440*/  LDCU.64 UR8, c[0x4][0x18] ;  /* 0x01000300ff0877ac */ /* 0x000f220008000a00 */
[----:B0-----:R-:W-:Y:S01]  /*f450*/  IMAD.U32 R4, RZ, RZ, UR4 ;  /* 0x00000004ff047e24 */ /* 0x001fe2000f8e00ff */
[----:B------:R-:W-:Y:S01]  /*f460*/  MOV R5, UR5 ;  /* 0x0000000500057c02 */ /* 0x000fe20008000f00 */
[----:B--2---:R-:W-:Y:S01]  /*f470*/  IMAD.U32 R6, RZ, RZ, UR6 ;  /* 0x00000006ff067e24 */ /* 0x004fe2000f8e00ff */
[----:B------:R-:W-:Y:S01]  /*f480*/  MOV R7, UR7 ;  /* 0x0000000700077c02 */ /* 0x000fe20008000f00 */
[----:B----4-:R-:W-:Y:S01]  /*f490*/  IMAD.U32 R10, RZ, RZ, UR8 ;  /* 0x00000008ff0a7e24 */ /* 0x010fe2000f8e00ff */
[----:B------:R-:W-:-:S07]  /*f4a0*/  MOV R11, UR9 ;  /* 0x00000009000b7c02 */ /* 0x000fce0008000f00 */
[----:B------:R-:W-:-:S07]  /*f4b0*/  LEPC R20, `(.L_x_341) ;  /* 0x000000001014794e */ /* 0x000fce0000000000 */
[----:B-1-3-5:R-:W-:Y:S05]  /*f4c0*/  CALL.ABS.NOINC R2 ;  /* 0x0000000002007343 */ /* 0x02afea0003c00000 */
.L_x_341:
[----:B------:R-:W-:Y:S01]  /*f4d0*/  MOV R0, RZ ;  /* 0x000000ff00007202 */ /* 0x000fe20000000f00 */
[----:B------:R-:W-:Y:S06]  /*f4e0*/  BRA `(.L_x_320) ;  /* 0x0000000000147947 */ /* 0x000fec0003800000 */
.L_x_340:
[----:B------:R-:W2:Y:S02]  /*f4f0*/  LDG.E.64 R2, desc[UR36][R2.64] ;  /* 0x0000002402027981 */ /* 0x000ea4000c1e1b00 */
[----:B--2---:R0:W2:Y:S01]  /*f500*/  I2F.U64 R0, R2 ;  /* 0x0000000200007312 */ /* 0x0040a20000301000 */
[----:B------:R-:W-:Y:S05]  /*f510*/  BRA `(.L_x_320) ;  /* 0x0000000000087947 */ /* 0x000fea0003800000 */
.L_x_339:
[----:B------:R-:W2:Y:S02]  /*f520*/  LDG.E R0, desc[UR36][R2.64] ;  /* 0x0000002402007981 */ /* 0x000ea4000c1e1900 */
[----:B--2---:R-:W-:-:S07]  /*f530*/  I2FP.F32.U32 R0, R0 ;  /* 0x0000000000007245 */ /* 0x004fce0000201000 */
.L_x_320:
[----:B------:R-:W-:Y:S05]  /*f540*/  BSYNC.RECONVERGENT B6 ;  /* 0x0000000000067941 */ /* 0x000fea0003800200 */
.L_x_314:
[----:B0-2345:R-:W-:Y:S01]  /*f550*/  FMUL.RZ R2, R0, 0.15915493667125701904 ;  /* 0x3e22f98300027820 */ /* 0x03dfe2000040c000 */
[----:B------:R-:W-:-:S03]  /*f560*/  UPRMT UR4, UR43, 0x9910, URZ ;  /* 0x000099102b047896 */ /* 0x000fc600080000ff */
[----:B------:R-:W1:Y:S01]  /*f570*/  MUFU.COS R18, R2 ;  /* 0x0000000200127308 */ /* 0x000e620000000000 */
[----:B------:R-:W-:-:S07]  /*f580*/  UISETP.GT.AND UP0, UPT, UR4, 0x9, UPT ;  /* 0x000000090400788c */ /* 0x000fce000bf04270 */
[----:B------:R-:W0:Y:S01]  /*f590*/  MUFU.SIN R0, R2 ;  /* 0x0000000200007308 */ /* 0x000e220000000400 */
[-C--:B-1----:R-:W-:Y:S01]  /*f5a0*/  FMUL.FTZ R18, R18, R19.reuse ;  /* 0x0000001312127220 */ /* 0x082fe20000410000 */
        /* <DEDUP_REMOVED lines=11> */
[----:B0-----:R-:W-:Y:S01]  /*f660*/  STG.E.U8 desc[UR36][R16.64], R3 ;  /* 0x0000000310007986 */ /* 0x001fe2000c101124 */
[----:B------:R-:W-:Y:S05]  /*f670*/  EXIT ;  /* 0x000000000000794d */ /* 0x000fea0003800000 */
.L_x_345:
[----:B------:R-:W0:Y:S02]  /*f680*/  F2I.S64.TRUNC R18, R18 ;  /* 0x0000001200127311 */ /* 0x000e24000020d900 */
[----:B0-----:R-:W-:-:S05]  /*f690*/  IMAD.MOV.U32 R3, RZ, RZ, R18 ;  /* 0x000000ffff037224 */ /* 0x001fca00078e0012 */
[----:B------:R-:W-:Y:S01]  /*f6a0*/  STG.E.U8 desc[UR36][R16.64], R3 ;  /* 0x0000000310007986 */ /* 0x000fe2000c101124 */
[----:B------:R-:W-:Y:S05]  /*f6b0*/  EXIT ;  /* 0x000000000000794d */ /* 0x000fea0003800000 */
.L_x_344:
[----:B------:R-:W-:-:S09]  /*f6c0*/  UISETP.NE.AND UP0, UPT, UR4, 0x2, UPT ;  /* 0x000000020400788c */ /* 0x000fd2000bf05270 */
[----:B------:R-:W-:Y:S05]  /*f6d0*/  BRA.U !UP0, `(.L_x_347) ;  /* 0x0000000108287547 */ /* 0x000fea000b800000 */
[----:B------:R-:W-:-:S09]  /*f6e0*/  UISETP.NE.AND UP0, UPT, UR4, 0x3, UPT ;  /* 0x000000030400788c */ /* 0x000fd2000bf05270 */
[----:B------:R-:W-:Y:S05]  /*f6f0*/  BRA.U !UP0, `(.L_x_348) ;  /* 0x0000000108147547 */ /* 0x000fea000b800000 */
[----:B------:R-:W-:-:S09]  /*f700*/  UISETP.NE.AND UP0, UPT, UR4, 0x4, UPT ;  /* 0x000000040400788c */ /* 0x000fd2000bf05270 */
[----:B------:R-:W-:Y:S05]  /*f710*/  BRA.U UP0, `(.L_x_346) ;  /* 0x00000009003c7547 */ /* 0x000fea000b800000 */
[----:B------:R-:W0:Y:S02]  /*f720*/  F2I.S64.TRUNC R18, R18 ;  /* 0x0000001200127311 */ /* 0x000e24000020d900 */
[----:B0-----:R-:W-:Y:S01]  /*f730*/  STG.E.64 desc[UR36][R16.64], R18 ;  /* 0x0000001210007986 */ /* 0x001fe2000c101b24 */
[----:B------:R-:W-:Y:S05]  /*f740*/  EXIT ;  /* 0x000000000000794d */ /* 0x000fea0003800000 */
.L_x_348:
[----:B------:R-:W0:Y:S02]  /*f750*/  F2I.FTZ.TRUNC.NTZ R3, R18 ;  /* 0x0000001200037305 */ /* 0x000e24000021f100 */
[----:B0-----:R-:W-:Y:S01]  /*f760*/  STG.E desc[UR36][R16.64], R3 ;  /* 0x0000000310007986 */ /* 0x001fe2000c101924 */
[----:B------:R-:W-:Y:S05]  /*f770*/  EXIT ;  /* 0x000000000000794d */ /* 0x000fea0003800000 */
.L_x_347:
[----:B------:R-:W0:Y:S02]  /*f780*/  F2I.FTZ.TRUNC.NTZ R3, R18 ;  /* 0x0000001200037305 */ /* 0x000e24000021f100 */
[----:B0-----:R-:W-:Y:S01]  /*f790*/  STG.E.U16 desc[UR36][R16.64], R3 ;  /* 0x0000000310007986 */ /* 0x001fe2000c101524 */
[----:B------:R-:W-:Y:S05]  /*f7a0*/  EXIT ;  /* 0x000000000000794d */ /* 0x000fea0003800000 */
.L_x_343:
[----:B------:R-:W-:-:S09]  /*f7b0*/  UISETP.GT.AND UP0, UPT, UR4, 0x6, UPT ;  /* 0x000000060400788c */ /* 0x000fd2000bf04270 */
[----:B------:R-:W-:Y:S05]  /*f7c0*/  BRA.U UP0, `(.L_x_349) ;  /* 0x0000000100247547 */ /* 0x000fea000b800000 */
[----:B------:R-:W-:-:S09]  /*f7d0*/  UISETP.NE.AND UP0, UPT, UR4, 0x5, UPT ;  /* 0x000000050400788c */ /* 0x000fd2000bf05270 */
[----:B------:R-:W-:Y:S05]  /*f7e0*/  BRA.U !UP0, `(.L_x_350) ;  /* 0x0000000108107547 */ /* 0x000fea000b800000 */
[----:B------:R-:W-:-:S09]  /*f7f0*/  UISETP.NE.AND UP0, UPT, UR4, 0x6, UPT ;  /* 0x000000060400788c */ /* 0x000fd2000bf05270 */
[----:B------:R-:W-:Y:S05]  /*f800*/  BRA.U UP0, `(.L_x_346) ;  /* 0x0000000900007547 */ /* 0x000fea000b800000 */
[----:B------:R-:W-:Y:S01]  /*f810*/  STG.E desc[UR36][R16.64], R18 ;  /* 0x0000001210007986 */ /* 0x000fe2000c101924 */
[----:B------:R-:W-:Y:S05]  /*f820*/  EXIT ;  /* 0x000000000000794d */ /* 0x000fea0003800000 */
.L_x_350:
[----:B------:R-:W-:-:S05]  /*f830*/  F2FP.F16.F32.PACK_AB R18, RZ, R18 ;  /* 0x00000012ff12723e */ /* 0x000fca00000000ff */
[----:B------:R-:W-:Y:S01]  /*f840*/  STG.E.U16 desc[UR36][R16.64], R18 ;  /* 0x0000001210007986 */ /* 0x000fe2000c101524 */
[----:B------:R-:W-:Y:S05]  /*f850*/  EXIT ;  /* 0x000000000000794d */ /* 0x000fea0003800000 */
.L_x_349:
[----:B------:R-:W-:-:S09]  /*f860*/  UISETP.NE.AND UP0, UPT, UR4, 0x7, UPT ;  /* 0x000000070400788c */ /* 0x000fd2000bf05270 */
[----:B------:R-:W-:Y:S05]  /*f870*/  BRA.U !UP0, `(.L_x_351) ;  /* 0x0000000108247547 */ /* 0x000fea000b800000 */
[----:B------:R-:W-:-:S09]  /*f880*/  UISETP.NE.AND UP0, UPT, UR4, 0x8, UPT ;  /* 0x000000080400788c */ /* 0x000fd2000bf05270 */
[----:B------:R-:W-:Y:S05]  /*f890*/  BRA.U !UP0, `(.L_x_352) ;  /* 0x0000000108107547 */ /* 0x000fea000b800000 */
[----:B------:R-:W-:-:S09]  /*f8a0*/  UISETP.NE.AND UP0, UPT, UR4, 0x9, UPT ;  /* 0x000000090400788c */ /* 0x000fd2000bf05270 */
[----:B------:R-:W-:Y:S05]  /*f8b0*/  BRA.U UP0, `(.L_x_346) ;  /* 0x0000000500d47547 */ /* 0x000fea000b800000 */
[----:B------:R-:W-:Y:S01]  /*f8c0*/  STG.E.64 desc[UR36][R16.64], R18 ;  /* 0x0000001210007986 */ /* 0x000fe2000c101b24 */
[----:B------:R-:W-:Y:S05]  /*f8d0*/  EXIT ;  /* 0x000000000000794d */ /* 0x000fea0003800000 */
.L_x_352:
[----:B------:R-:W-:-:S05]  /*f8e0*/  F2FP.F16.F32.PACK_AB R19, R19, R18 ;  /* 0x000000121313723e */ /* 0x000fca00000000ff */
[----:B------:R-:W-:Y:S01]  /*f8f0*/  STG.E desc[UR36][R16.64], R19 ;  /* 0x0000001310007986 */ /* 0x000fe2000c101924 */
[----:B------:R-:W-:Y:S05]  /*f900*/  EXIT ;  /* 0x000000000000794d */ /* 0x000fea0003800000 */
.L_x_351:
[----:B------:R-:W-:-:S06]  /*f910*/  FMUL.FTZ R2, R18, 1 ;  /* 0x3f80000012027820 */ /* 0x000fcc0000410000 */
[----:B------:R-:W0:Y:S02]  /*f920*/  F2F.F64.F32 R2, R2 ;  /* 0x0000000200027310 */ /* 0x000e240000201800 */
[----:B0-----:R-:W-:Y:S01]  /*f930*/  STG.E.64 desc[UR36][R16.64], R2 ;  /* 0x0000000210007986 */ /* 0x001fe2000c101b24 */
[----:B------:R-:W-:Y:S05]  /*f940*/  EXIT ;  /* 0x000000000000794d */ /* 0x000fea0003800000 */
.L_x_342:
        /* <DEDUP_REMOVED lines=11> */
[----:B0-----:R-:W-:Y:S01]  /*fa00*/  STG.E.U16 desc[UR36][R16.64], R3 ;  /* 0x0000000310007986 */ /* 0x001fe2000c101524 */
[----:B------:R-:W-:Y:S05]  /*fa10*/  EXIT ;  /* 0x000000000000794d */ /* 0x000fea0003800000 */
.L_x_356:
[----:B------:R-:W-:Y:S01]  /*fa20*/  LOP3.LUT R2, R18, 0x7fffffff, RZ, 0xc0, !PT ;  /* 0x7fffffff12027812 */ /* 0x000fe200078ec0ff */
[----:B------:R-:W-:Y:S01]  /*fa30*/  BSSY.RECONVERGENT B0, `(.L_x_357) ;  /* 0x0000012000007945 */ /* 0x000fe20003800200 */
[----:B------:R-:W-:Y:S02]  /*fa40*/  HFMA2 R8, -RZ, RZ, 0, 7.62939453125e-06 ;  /* 0x00000080ff087431 */ /* 0x000fe400000001ff */
        /* <DEDUP_REMOVED lines=9> */
[----:B------:R-:W-:Y:S01]  /*fae0*/  FADD.FTZ R0, R2, 8192 ;  /* 0x4600000002007421 */ /* 0x000fe20000010000 */
[----:B------:R-:W-:-:S04]  /*faf0*/  PRMT R8, RZ, 0x7610, R8 ;  /* 0x00007610ff087816 */ /* 0x000fc80000000008 */
[----:B------:R-:W-:-:S13]  /*fb00*/  LOP3.LUT P0, R3, R0, 0xff, RZ, 0xc0, !PT ;  /* 0x000000ff00037812 */ /* 0x000fda000780c0ff */
[----:B------:R-:W-:Y:S05]  /*fb10*/  @!P0 BRA `(.L_x_358) ;  /* 0x00000000000c8947 */ /* 0x000fea0003800000 */
.L_x_359:
[----:B------:R-:W-:-:S04]  /*fb20*/  SHF.R.U32.HI R18, RZ, 0x18, R18 ;  /* 0x00000018ff127819 */ /* 0x000fc80000011612 */
[----:B------:R-:W-:-:S04]  /*fb30*/  LOP3.LUT R3, R3, 0x80, R18, 0xf8, !PT ;  /* 0x0000008003037812 */ /* 0x000fc800078ef812 */
[----:B------:R-:W-:-:S07]  /*fb40*/  PRMT R8, R3, 0x7610, R8 ;  /* 0x0000761003087816 */ /* 0x000fce0000000008 */
.L_x_358:
[----:B------:R-:W-:Y:S05]  /*fb50*/  BSYNC.RECONVERGENT B0 ;  /* 0x0000000000007941 */ /* 0x000fea0003800200 */
.L_x_357:
[----:B------:R-:W-:Y:S01]  /*fb60*/  STG.E.U8 desc[UR36][R16.64], R8 ;  /* 0x0000000810007986 */ /* 0x000fe2000c101124 */
[----:B------:R-:W-:Y:S05]  /*fb70*/  EXIT ;  /* 0x000000000000794d */ /* 0x000fea0003800000 */
.L_x_355:
        /* <DEDUP_REMOVED lines=16> */
.L_x_362:
[----:B------:R-:W-:-:S04]  /*fc80*/  SHF.R.U32.HI R18, RZ, 0x18, R18 ;  /* 0x00000018ff127819 */ /* 0x000fc80000011612 */
[----:B------:R-:W-:-:S04]  /*fc90*/  LOP3.LUT R3, R3, 0x80, R18, 0xf8, !PT ;  /* 0x0000008003037812 */ /* 0x000fc800078ef812 */
[----:B------:R-:W-:-:S07]  /*fca0*/  PRMT R8, R3, 0x7610, R8 ;  /* 0x0000761003087816 */ /* 0x000fce0000000008 */
.L_x_361:
[----:B------:R-:W-:Y:S05]  /*fcb0*/  BSYNC.RECONVERGENT B0 ;  /* 0x0000000000007941 */ /* 0x000fea0003800200 */
.L_x_360:
[----:B------:R-:W-:Y:S01]  /*fcc0*/  STG.E.U8 desc[UR36][R16.64], R8 ;  /* 0x0000000810007986 */ /* 0x000fe2000c101124 */
[----:B------:R-:W-:Y:S05]  /*fcd0*/  EXIT ;  /* 0x000000000000794d */ /* 0x000fea0003800000 */
.L_x_354:
        /* <DEDUP_REMOVED lines=17> */
[----:B------:R-:W-:-:S05]  /*fdf0*/  @!P0 IADD3 R0, PT, PT, R2, RZ, RZ ;  /* 0x000000ff02008210 */ /* 0x000fca0007ffe0ff */
[----:B------:R-:W-:-:S05]  /*fe00*/  @P1 IMAD.MOV.U32 R3, RZ, RZ, R0 ;  /* 0x000000ffff031224 */ /* 0x000fca00078e0000 */
[----:B------:R-:W-:Y:S01]  /*fe10*/  STG.E.U8 desc[UR36][R16.64], R3 ;  /* 0x0000000310007986 */ /* 0x000fe2000c101124 */
[----:B------:R-:W-:Y:S05]  /*fe20*/  EXIT ;  /* 0x000000000000794d */ /* 0x000fea0003800000 */
.L_x_364:
[----:B------:R-:W0:Y:S02]  /*fe30*/  F2I.U64.TRUNC R18, R18 ;  /* 0x0000001200127311 */ /* 0x000e24000020d800 */
[----:B0-----:R-:W-:Y:S01]  /*fe40*/  STG.E.64 desc[UR36][R16.64], R18 ;  /* 0x0000001210007986 */ /* 0x001fe2000c101b24 */
[----:B------:R-:W-:Y:S05]  /*fe50*/  EXIT ;  /* 0x000000000000794d */ /* 0x000fea0003800000 */
.L_x_363:
[----:B------:R-:W0:Y:S02]  /*fe60*/  F2I.FTZ.U32.TRUNC.NTZ R3, R18 ;  /* 0x0000001200037305 */ /* 0x000e24000021f000 */
[----:B0-----:R-:W-:Y:S01]  /*fe70*/  STG.E desc[UR36][R16.64], R3 ;  /* 0x0000000310007986 */ /* 0x001fe2000c101924 */
[----:B------:R-:W-:Y:S05]  /*fe80*/  EXIT ;  /* 0x000000000000794d */ /* 0x000fea0003800000 */
.L_x_353:
        /* <DEDUP_REMOVED lines=10> */
[----:B------:R-:W-:Y:S01]  /*ff30*/  STG.E.U8 desc[UR36][R16.64], R3 ;  /* 0x0000000310007986 */ /* 0x000fe2000c101124 */
[----:B------:R-:W-:Y:S05]  /*ff40*/  EXIT ;  /* 0x000000000000794d */ /* 0x000fea0003800000 */
.L_x_366:
[----:B------:R-:W-:Y:S01]  /*ff50*/  FMUL.FTZ R4, R18, 1 ;  /* 0x3f80000012047820 */ /* 0x000fe20000410000 */
[----:B------:R-:W-:-:S05]  /*ff60*/  FMUL.FTZ R6, R19, 1 ;  /* 0x3f80000013067820 */ /* 0x000fca0000410000 */
[----:B------:R-:W-:Y:S08]  /*ff70*/  F2F.F64.F32 R4, R4 ;  /* 0x0000000400047310 */ /* 0x000ff00000201800 */
[----:B------:R-:W0:Y:S02]  /*ff80*/  F2F.F64.F32 R6, R6 ;  /* 0x0000000600067310 */ /* 0x000e240000201800 */
[----:B0-----:R-:W-:Y:S01]  /*ff90*/  STG.E.128 desc[UR36][R16.64], R4 ;  /* 0x0000000410007986 */ /* 0x001fe2000c101d24 */
[----:B------:R-:W-:Y:S05]  /*ffa0*/  EXIT ;  /* 0x000000000000794d */ /* 0x000fea0003800000 */
.L_x_365:
[----:B------:R-:W-:-:S09]  /*ffb0*/  UISETP.NE.AND UP0, UPT, UR4, 0xf, UPT ;  /* 0x0000000f0400788c */ /* 0x000fd2000bf05270 */
[----:B------:R-:W-:Y:S05]  /*ffc0*/  BRA.U !UP0, `(.L_x_367) ;  /* 0x0000000108e07547 */ /* 0x000fea000b800000 */
[----:B------:R-:W-:-:S09]  /*ffd0*/  UISETP.NE.AND UP0, UPT, UR4, 0x17, UPT ;  /* 0x000000170400788c */ /* 0x000fd2000bf05270 */
[----:B------:R-:W-:Y:S05]  /*ffe0*/  BRA.U !UP0, `(.L_x_368) ;  /* 0x00000001088c7547 */ /* 0x000fea000b800000 */
[----:B------:R-:W-:-:S09]  /*fff0*/  UISETP.NE.AND UP0, UPT, UR4, 0x18, UPT ;  /* 0x000000180400788c */ /* 0x000fd2000bf05270 */
[----:B------:R-:W-:Y:S05]  /*10000*/  BRA.U !UP0, `(.L_x_369) ;  /* 0x0000000108447547 */ /* 0x000fea000b800000 */
.L_x_346:
[----:B------:R-:W-:Y:S01]  /*10010*/  MOV R0, 0x0 ;  /* 0x0000000000007802 */ /* 0x000fe20000000f00 */
[----:B------:R-:W0:Y:S01]  /*10020*/  LDCU.64 UR4, c[0x4][0x118] ;  /* 0x01002300ff0477ac */ /* 0x000e220008000a00 */
[----:B------:R-:W-:Y:S02]  /*10030*/  HFMA2 R8, -RZ, RZ, 0, 6.020069122314453125e-06 ;  /* 0x00000065ff087431 */ /* 0x000fe400000001ff */
[----:B------:R-:W-:Y:S01]  /*10040*/  IMAD.MOV.U32 R12, RZ, RZ, 0x1 ;  /* 0x00000001ff0c7424 */ /* 0x000fe200078e00ff */
[----:B------:R1:W2:Y:S01]  /*10050*/  LDC.64 R2, c[0x4][R0] ;  /* 0x0100000000027b82 */ /* 0x0002a20000000a00 */
[----:B------:R-:W3:Y:S01]  /*10060*/  LDCU.64 UR6, c[0x4][0x120] ;  /* 0x01002400ff0677ac */ /* 0x000ee20008000a00 */
[----:B------:R-:W-:Y:S01]  /*10070*/  MOV R13, RZ ;  /* 0x000000ff000d7202 */ /* 0x000fe20000000f00 */
[----:B------:R-:W4:Y:S01]  /*10080*/  LDCU.64 UR8, c[0x4][0x20] ;  /* 0x01000400ff0877ac */ /* 0x000f220008000a00 */
[----:B0-----:R-:W-:Y:S01]  /*10090*/  MOV R4, UR4 ;  /* 0x0000000400047c02 */ /* 0x001fe20008000f00 */
[----:B------:R-:W-:Y:S01]  /*100a0*/  IMAD.U32 R5, RZ, RZ, UR5 ;  /* 0x00000005ff057e24 */ /* 0x000fe2000f8e00ff */
[----:B---3--:R-:W-:Y:S01]  /*100b0*/  MOV R6, UR6 ;  /* 0x0000000600067c02 */ /* 0x008fe20008000f00 */
[----:B------:R-:W-:Y:S01]  /*100c0*/  IMAD.U32 R7, RZ, RZ, UR7 ;  /* 0x00000007ff077e24 */ /* 0x000fe2000f8e00ff */
[----:B----4-:R-:W-:Y:S01]  /*100d0*/  MOV R10, UR8 ;  /* 0x00000008000a7c02 */ /* 0x010fe20008000f00 */
[----:B-1----:R-:W-:-:S07]  /*100e0*/  IMAD.U32 R11, RZ, RZ, UR9 ;  /* 0x00000009ff0b7e24 */ /* 0x002fce000f8e00ff */
[----:B------:R-:W-:-:S07]  /*100f0*/  LEPC R20, `(.L_x_370) ;  /* 0x000000001014794e */ /* 0x000fce0000000000 */
[----:B--2---:R-:W-:Y:S05]  /*10100*/  CALL.ABS.NOINC R2 ;  /* 0x0000000002007343 */ /* 0x004fea0003c00000 */
.L_x_370:
[----:B------:R-:W-:Y:S05]  /*10110*/  EXIT ;  /* 0x000000000000794d */ /* 0x000fea0003800000 */
.L_x_369:
        /* <DEDUP_REMOVED lines=12> */
.L_x_372:
[----:B------:R-:W-:Y:S05]  /*101e0*/  BSYNC.RECONVERGENT B0 ;  /* 0x0000000000007941 */ /* 0x000fea0003800200 */
.L_x_371:
[----:B------:R-:W-:-:S05]  /*101f0*/  LOP3.LUT R3, R0, 0x80, R5, 0xf8, !PT ;  /* 0x0000008000037812 */ /* 0x000fca00078ef805 */
[----:B------:R-:W-:Y:S01]  /*10200*/  STG.E.U8 desc[UR36][R16.64], R3 ;  /* 0x0000000310007986 */ /* 0x000fe2000c101124 */
[----:B------:R-:W-:Y:S05]  /*10210*/  EXIT ;  /* 0x000000000000794d */ /* 0x000fea0003800000 */
.L_x_368:
        /* <DEDUP_REMOVED lines=11> */
.L_x_374:
[----:B------:R-:W-:Y:S01]  /*102d0*/  HFMA2 R0, -RZ, RZ, 0, 7.569789886474609375e-06 ;  /* 0x0000007fff007431 */ /* 0x000fe200000001ff */
[----:B------:R-:W-:-:S04]  /*102e0*/  ISETP.GT.U32.AND P0, PT, R2, 0x7f800000, PT ;  /* 0x7f8000000200780c */ /* 0x000fc80003f04070 */
[----:B------:R-:W-:-:S09]  /*102f0*/  SEL R0, R0, 0x7c, P0 ;  /* 0x0000007c00007807 */ /* 0x000fd20000000000 */
.L_x_375:
[----:B------:R-:W-:Y:S05]  /*10300*/  BSYNC.RECONVERGENT B0 ;  /* 0x0000000000007941 */ /* 0x000fea0003800200 */
.L_x_373:
[----:B------:R-:W-:-:S04]  /*10310*/  SHF.R.U32.HI R3, RZ, 0x18, R18 ;  /* 0x00000018ff037819 */ /* 0x000fc80000011612 */
[----:B------:R-:W-:-:S05]  /*10320*/  LOP3.LUT R3, R0, 0x80, R3, 0xf8, !PT ;  /* 0x0000008000037812 */ /* 0x000fca00078ef803 */
[----:B------:R-:W-:Y:S01]  /*10330*/  STG.E.U8 desc[UR36][R16.64], R3 ;  /* 0x0000000310007986 */ /* 0x000fe2000c101124 */
[----:B------:R-:W-:Y:S05]  /*10340*/  EXIT ;  /* 0x000000000000794d */ /* 0x000fea0003800000 */
.L_x_367:
[----:B------:R-:W-:-:S05]  /*10350*/  F2FP.BF16.F32.PACK_AB R18, RZ, R18 ;  /* 0x00000012ff12723e */ /* 0x000fca00000010ff */
[----:B------:R-:W-:Y:S01]  /*10360*/  STG.E.U16 desc[UR36][R16.64], R18 ;  /* 0x0000001210007986 */ /* 0x000fe2000c101524 */
[----:B------:R-:W-:Y:S05]  /*10370*/  EXIT ;  /* 0x000000000000794d */ /* 0x000fea0003800000 */
.L_x_376:
[----:B------:R-:W-:-:S00]  /*10380*/  BRA `(.L_x_376) ;  /* 0xfffffffc00fc7947 */ /* 0x000fc0000383ffff */
[----:B------:R-:W-:-:S00]  /*10390*/  NOP ;  /* 0x0000000000007918 */ /* 0x000fc00000000000 */
        /* <DEDUP_REMOVED lines=14> */
.L_x_4657:


//--------------------- .text._ZN2at6native27unrolled_elementwise_kernelIZZZNS0_54_GLOBAL__N__7dbc7496_16_ComplexKernel_cu_1520ed90_295117polar_kernel_cudaERNS_14TensorIteratorEENKUlvE_clEvENKUlvE0_clEvEUlffE_St5arrayIPcLm3EELi4E23TrivialOffsetCalculatorILi2EjESB_ILi1EjENS0_6memory12LoadWithCastILi2EEENSE_13StoreWithCastILi1EEEEEviT_T0_T2_T3_T4_T5_ --------------------------
	.section	.text._ZN2at6native27unrolled_elementwise_kernelIZZZNS0_54_GLOBAL__N__7dbc7496_16_ComplexKernel_cu_1520ed90_295117polar_kernel_cudaERNS_14TensorIteratorEENKUlvE_clEvENKUlvE0_clEvEUlffE_St5arrayIPcLm3EELi4E23TrivialOffsetCalculatorILi2EjESB_ILi1EjENS0_6memory12LoadWithCastILi2EEENSE_13StoreWithCastILi1EEEEEviT_T0_T2_T3_T4_T5_,"ax",@progbits
	.align	128
        .global         _ZN2at6native27unrolled_elementwise_kernelIZZZNS0_54_GLOBAL__N__7dbc7496_16_ComplexKernel_cu_1520ed90_295117polar_kernel_cudaERNS_14TensorIteratorEENKUlvE_clEvENKUlvE0_clEvEUlffE_St5arrayIPcLm3EELi4E23TrivialOffsetCalculatorILi2EjESB_ILi1EjENS0_6memory12LoadWithCastILi2EEENSE_13StoreWithCastILi1EEEEEviT_T0_T2_T3_T4_T5_
        .type           _ZN2at6native27unrolled_elementwise_kernelIZZZNS0_54_GLOBAL__N__7dbc7496_16_ComplexKernel_cu_1520ed90_295117polar_kernel_cudaERNS_14TensorIteratorEENKUlvE_clEvENKUlvE0_clEvEUlffE_St5arrayIPcLm3EELi4E23TrivialOffsetCalculatorILi2EjESB_ILi1EjENS0_6memory12LoadWithCastILi2EEENSE_13StoreWithCastILi1EEEEEviT_T0_T2_T3_T4_T5_,@function
        .size           _ZN2at6native27unrolled_elementwise_kernelIZZZNS0_54_GLOBAL__N__7dbc7496_16_ComplexKernel_cu_1520ed90_295117polar_kernel_cudaERNS_14TensorIteratorEENKUlvE_clEvENKUlvE0_clEvEUlffE_St5arrayIPcLm3EELi4E23TrivialOffsetCalculatorILi2EjESB_ILi1EjENS0_6memory12LoadWithCastILi2EEENSE_13StoreWithCastILi1EEEEEviT_T0_T2_T3_T4_T5_,(.L_x_4658 - _ZN2at6native27unrolled_elementwise_kernelIZZZNS0_54_GLOBAL__N__7dbc7496_16_ComplexKernel_cu_1520ed90_295117polar_kernel_cudaERNS_14TensorIteratorEENKUlvE_clEvENKUlvE0_clEvEUlffE_St5arrayIPcLm3EELi4E23TrivialOffsetCalculatorILi2EjESB_ILi1EjENS0_6memory12LoadWithCastILi2EEENSE_13StoreWithCastILi1EEEEEviT_T0_T2_T3_T4_T5_)
        .other          _ZN2at6native27unrolled_elementwise_kernelIZZZNS0_54_GLOBAL__N__7dbc7496_16_ComplexKernel_cu_1520ed90_295117polar_kernel_cudaERNS_14TensorIteratorEENKUlvE_clEvENKUlvE0_clEvEUlffE_St5arrayIPcLm3EELi4E23TrivialOffsetCalculatorILi2EjESB_ILi1EjENS0_6memory12LoadWithCastILi2EEENSE_13StoreWithCastILi1EEEEEviT_T0_T2_T3_T4_T5_,@"STO_CUDA_ENTRY STV_DEFAULT"
_ZN2at6native27unrolled_elementwise_kernelIZZZNS0_54_GLOBAL__N__7dbc7496_16_ComplexKernel_cu_1520ed90_295117polar_kernel_cudaERNS_14TensorIteratorEENKUlvE_clEvENKUlvE0_clEvEUlffE_St5arrayIPcLm3EELi4E23TrivialOffsetCalculatorILi2EjESB_ILi1EjENS0_6memory12LoadWithCastILi2EEENSE_13StoreWithCastILi1EEEEEviT_T0_T2_T3_T4_T5_:
.text._ZN2at6native27unrolled_elementwise_kernelIZZZNS0_54_GLOBAL__N__7dbc7496_16_ComplexKernel_cu_1520ed90_295117polar_kernel_cudaERNS_14TensorIteratorEENKUlvE_clEvENKUlvE0_clEvEUlffE_St5arrayIPcLm3EELi4E23TrivialOffsetCalculatorILi2EjESB_ILi1EjENS0_6memory12LoadWithCastILi2EEENSE_13StoreWithCastILi1EEEEEviT_T0_T2_T3_T4_T5_:
[----:B------:R-:W0:Y:S01]  /*0000*/  LDC R1, c[0x0][0x37c] ;  /* 0x0000df00ff017b82 */ /* 0x000e220000000800 */
[----:B------:R-:W1:Y:S07]  /*0010*/  S2R R25, SR_CTAID.X ;  /* 0x0000000000197919 */ /* 0x000e6e0000002500 */
[----:B------:R-:W1:Y:S01]  /*0020*/  LDC R29, c[0x0][0x380] ;  /* 0x0000e000ff1d7b82 */ /* 0x000e620000000800 */
[----:B------:R-:W2:Y:S01]  /*0030*/  LDCU.64 UR36, c[0x0][0x358] ;  /* 0x00006b00ff2477ac */ /* 0x000ea20008000a00 */
[----:B------:R-:W-:Y:S01]  /*0040*/  BSSY.RECONVERGENT B7, `(.L_x_377) ;  /* 0x00001cd000077945 */ /* 0x000fe20003800200 */
[----:B------:R-:W3:Y:S01]  /*0050*/  S2R R24, SR_TID.X ;  /* 0x0000000000187919 */ /* 0x000ee20000002100 */
[----:B------:R-:W-:Y:S01]  /*0060*/  CS2R R16, SRZ ;  /* 0x0000000000107805 */ /* 0x000fe2000001ff00 */
[----:B------:R-:W4:Y:S01]  /*0070*/  LDCU.U8 UR38, c[0x0][0x3a4] ;  /* 0x00007480ff2677ac */ /* 0x000f220008000000 */
[----:B------:R-:W0:Y:S01]  /*0080*/  LDCU.U8 UR39, c[0x0][0x3a5] ;  /* 0x000074a0ff2777ac */ /* 0x000e220008000000 */
[----:B-1----:R-:W-:-:S02]  /*0090*/  IMAD R29, R25, -0x200, R29 ;  /* 0xfffffe00191d7824 */ /* 0x002fc400078e021d */
[----:B---3--:R-:W-:-:S03]  /*00a0*/  IMAD.MOV.U32 R26, RZ, RZ, R24 ;  /* 0x000000ffff1a7224 */ /* 0x008fc600078e0018 */
[----:B------:R-:W-:-:S13]  /*00b0*/  ISETP.GE.AND P0, PT, R24, R29, PT ;  /* 0x0000001d1800720c */ /* 0x000fda0003f06270 */
[----:B0-2-4-:R-:W-:Y:S05]  /*00c0*/  @P0 BRA `(.L_x_378) ;  /* 0x0000001c00100947 */ /* 0x015fea0003800000 */
[----:B------:R-:W0:Y:S01]  /*00d0*/  LDC.64 R2, c[0x0][0x390] ;  /* 0x0000e400ff027b82 */ /* 0x000e220000000a00 */
[----:B------:R-:W1:Y:S01]  /*00e0*/  LDCU UR5, c[0x0][0x3a8] ;  /* 0x00007500ff0577ac */ /* 0x000e620008000800 */
[----:B------:R-:W-:Y:S01]  /*00f0*/  IMAD R16, R25, 0x200, R26 ;  /* 0x0000020019107824 */ /* 0x000fe200078e021a */
[----:B------:R-:W-:Y:S01]  /*0100*/  BSSY.RECONVERGENT B6, `(.L_x_379) ;  /* 0x00000de000067945 */ /* 0x000fe20003800200 */
[----:B------:R-:W-:-:S04]  /*0110*/  UPRMT UR4, UR38, 0x9910, URZ ;  /* 0x0000991026047896 */ /* 0x000fc800080000ff */
[----:B------:R-:W-:Y:S01]  /*0120*/  UISETP.GT.AND UP0, UPT, UR4, 0x9, UPT ;  /* 0x000000090400788c */ /* 0x000fe2000bf04270 */
[----:B-1----:R-:W-:-:S05]  /*0130*/  IMAD R5, R16, UR5, RZ ;  /* 0x0000000510057c24 */ /* 0x002fca000f8e02ff */
[----:B0-----:R-:W-:-:S05]  /*0140*/  IADD3 R2, P0, PT, R5, R2, RZ ;  /* 0x0000000205027210 */ /* 0x001fca0007f1e0ff */
[----:B------:R-:W-:Y:S01]  /*0150*/  IMAD.X R3, RZ, RZ, R3, P0 ;  /* 0x000000ffff037224 */ /* 0x000fe200000e0603 */
        /* <DEDUP_REMOVED lines=12> */
.L_x_383:
[----:B------:R-:W2:Y:S02]  /*0220*/  LDG.E.U8 R2, desc[UR36][R2.64] ;  /* 0x0000002402027981 */ /* 0x000ea4000c1e1100 */
[----:B--2---:R-:W-:Y:S01]  /*0230*/  I2FP.F32.U32 R17, R2 ;  /* 0x0000000200117245 */ /* 0x004fe20000201000 */
[----:B------:R-:W-:Y:S06]  /*0240*/  BRA `(.L_x_385) ;  /* 0x0000000c00247947 */ /* 0x000fec0003800000 */
.L_x_382:
        /* <DEDUP_REMOVED lines=9> */
.L_x_387:
[----:B------:R-:W2:Y:S02]  /*02e0*/  LDG.E R2, desc[UR36][R2.64] ;  /* 0x0000002402027981 */ /* 0x000ea4000c1e1900 */
[----:B--2---:R-:W-:Y:S01]  /*02f0*/  I2FP.F32.S32 R17, R2 ;  /* 0x0000000200117245 */ /* 0x004fe20000201400 */
[----:B------:R-:W-:Y:S06]  /*0300*/  BRA `(.L_x_385) ;  /* 0x0000000800f47947 */ /* 0x000fec0003800000 */
.L_x_386:
[----:B------:R-:W2:Y:S02]  /*0310*/  LDG.E.U16 R2, desc[UR36][R2.64] ;  /* 0x0000002402027981 */ /* 0x000ea4000c1e1500 */
[----:B--2---:R2:W3:Y:S01]  /*0320*/  I2F.S16 R17, R2 ;  /* 0x0000000200117306 */ /* 0x0044e20000101400 */
[----:B------:R-:W-:Y:S05]  /*0330*/  BRA `(.L_x_385) ;  /* 0x0000000800e87947 */ /* 0x000fea0003800000 */
.L_x_381:
        /* <DEDUP_REMOVED lines=8> */
.L_x_389:
[----:B------:R-:W2:Y:S02]  /*03c0*/  LDG.E.U16 R2, desc[UR36][R2.64] ;  /* 0x0000002402027981 */ /* 0x000ea4000c1e1500 */
[----:B--2---:R-:W-:Y:S01]  /*03d0*/  HADD2.F32 R17, -RZ, R2.H0_H0 ;  /* 0x20000002ff117230 */ /* 0x004fe20000004100 */
[----:B------:R-:W-:Y:S06]  /*03e0*/  BRA `(.L_x_385) ;  /* 0x0000000800bc7947 */ /* 0x000fec0003800000 */
.L_x_388:
        /* <DEDUP_REMOVED lines=8> */
.L_x_391:
[----:B------:R-:W2:Y:S02]  /*0470*/  LDG.E.U16 R2, desc[UR36][R2.64] ;  /* 0x0000002402027981 */ /* 0x000ea4000c1e1500 */
[----:B--2---:R-:W-:Y:S01]  /*0480*/  HADD2.F32 R17, -RZ, R2.H0_H0 ;  /* 0x20000002ff117230 */ /* 0x004fe20000004100 */
[----:B------:R-:W-:Y:S06]  /*0490*/  BRA `(.L_x_385) ;  /* 0x0000000800907947 */ /* 0x000fec0003800000 */
.L_x_390:
[----:B------:R-:W2:Y:S01]  /*04a0*/  LDG.E.64 R2, desc[UR36][R2.64] ;  /* 0x0000002402027981 */ /* 0x000ea2000c1e1b00 */
[----:B------:R-:W-:Y:S01]  /*04b0*/  UMOV UR4, 0xf0000000 ;  /* 0xf000000000047882 */ /* 0x000fe20000000000 */
[----:B------:R-:W-:Y:S01]  /*04c0*/  UMOV UR5, 0x380fffff ;  /* 0x380fffff00057882 */ /* 0x000fe20000000000 */
[----:B--2---:R-:W0:Y:S01]  /*04d0*/  F2F.F32.F64 R17, R2 ;  /* 0x0000000200117310 */ /* 0x004e220000301000 */
[----:B------:R-:W-:-:S14]  /*04e0*/  DSETP.GEU.AND P0, PT, |R2|, UR4, PT ;  /* 0x0000000402007e2a */ /* 0x000fdc000bf0e200 */
[----:B0-----:R-:W-:Y:S01]  /*04f0*/  @!P0 FMUL R17, R17, 1.175494350822287508e-38 ;  /* 0x0080000011118820 */ /* 0x001fe20000400000 */
[----:B------:R-:W-:Y:S06]  /*0500*/  BRA `(.L_x_385) ;  /* 0x0000000800747947 */ /* 0x000fec0003800000 */
.L_x_380:
        /* <DEDUP_REMOVED lines=12> */
.L_x_394:
[----:B------:R-:W2:Y:S01]  /*05d0*/  LDG.E.64 R2, desc[UR36][R2.64] ;  /* 0x0000002402027981 */ /* 0x000ea2000c1e1b00 */
[----:B------:R-:W-:Y:S01]  /*05e0*/  UMOV UR4, 0xf0000000 ;  /* 0xf000000000047882 */ /* 0x000fe20000000000 */
[----:B------:R-:W-:Y:S01]  /*05f0*/  UMOV UR5, 0x380fffff ;  /* 0x380fffff00057882 */ /* 0x000fe20000000000 */
[----:B--2---:R-:W0:Y:S01]  /*0600*/  F2F.F32.F64 R17, R2 ;  /* 0x0000000200117310 */ /* 0x004e220000301000 */
[----:B------:R-:W-:-:S14]  /*0610*/  DSETP.GEU.AND P0, PT, |R2|, UR4, PT ;  /* 0x0000000402007e2a */ /* 0x000fdc000bf0e200 */
[----:B0-----:R-:W-:Y:S01]  /*0620*/  @!P0 FMUL R17, R17, 1.175494350822287508e-38 ;  /* 0x0080000011118820 */ /* 0x001fe20000400000 */
[----:B------:R-:W-:Y:S06]  /*0630*/  BRA `(.L_x_385) ;  /* 0x0000000800287947 */ /* 0x000fec0003800000 */
.L_x_393:
        /* <DEDUP_REMOVED lines=25> */
.L_x_396:
[----:B------:R-:W2:Y:S02]  /*07d0*/  LDG.E.U8 R2, desc[UR36][R2.64] ;  /* 0x0000002402027981 */ /* 0x000ea4000c1e1100 */
[C---:B--2---:R-:W-:Y:S02]  /*07e0*/  IMAD.SHL.U32 R4, R2.reuse, 0x2000000, RZ ;  /* 0x0200000002047824 */ /* 0x044fe400078e00ff */
[----:B------:R-:W-:-:S03]  /*07f0*/  IMAD.SHL.U32 R5, R2, 0x100, RZ ;  /* 0x0000010002057824 */ /* 0x000fc600078e00ff */
        /* <DEDUP_REMOVED lines=9> */
.L_x_395:
[----:B------:R-:W2:Y:S02]  /*0890*/  LDG.E.U16 R2, desc[UR36][R2.64] ;  /* 0x0000002402027981 */ /* 0x000ea4000c1e1500 */
[----:B--2---:R-:W-:Y:S01]  /*08a0*/  IMAD.U32 R17, R2, 0x10000, RZ ;  /* 0x0001000002117824 */ /* 0x004fe200078e00ff */
[----:B------:R-:W-:Y:S06]  /*08b0*/  BRA `(.L_x_385) ;  /* 0x0000000400887947 */ /* 0x000fec0003800000 */
.L_x_392:
        /* <DEDUP_REMOVED lines=11> */
.L_x_399:
        /* <DEDUP_REMOVED lines=20> */
.L_x_401:
[----:B------:R-:W-:Y:S05]  /*0ab0*/  BSYNC.RECONVERGENT B0 ;  /* 0x0000000000007941 */ /* 0x000fea0003800200 */
.L_x_400:
[----:B------:R-:W-:Y:S01]  /*0ac0*/  IMAD.SHL.U32 R0, R0, 0x100000, RZ ;  /* 0x0010000000007824 */ /* 0x000fe200078e00ff */
[----:B------:R-:W-:-:S04]  /*0ad0*/  LEA R2, R2, 0x3b800000, 0x17 ;  /* 0x3b80000002027811 */ /* 0x000fc800078eb8ff */
[----:B------:R-:W-:Y:S01]  /*0ae0*/  LOP3.LUT R17, R2, R0, R17, 0xfe, !PT ;  /* 0x0000000002117212 */ /* 0x000fe200078efe11 */
[----:B------:R-:W-:Y:S06]  /*0af0*/  BRA `(.L_x_385) ;  /* 0x0000000000f87947 */ /* 0x000fec0003800000 */
.L_x_398:
        /* <DEDUP_REMOVED lines=20> */
.L_x_403:
[----:B------:R-:W-:Y:S05]  /*0c40*/  BSYNC.RECONVERGENT B0 ;  /* 0x0000000000007941 */ /* 0x000fea0003800200 */
.L_x_402:
[----:B------:R-:W-:Y:S01]  /*0c50*/  IMAD.SHL.U32 R0, R0, 0x200000, RZ ;  /* 0x0020000000007824 */ /* 0x000fe200078e00ff */
[----:B------:R-:W-:-:S04]  /*0c60*/  LEA R2, R2, 0x37800000, 0x17 ;  /* 0x3780000002027811 */ /* 0x000fc800078eb8ff */
[----:B------:R-:W-:Y:S01]  /*0c70*/  LOP3.LUT R17, R2, R0, R17, 0xfe, !PT ;  /* 0x0000000002117212 */ /* 0x000fe200078efe11 */
[----:B------:R-:W-:Y:S06]  /*0c80*/  BRA `(.L_x_385) ;  /* 0x0000000000947947 */ /* 0x000fec0003800000 */
.L_x_397:
[----:B------:R-:W-:-:S09]  /*0c90*/  UISETP.NE.AND UP0, UPT, UR4, 0x1c, UPT ;  /* 0x0000001c0400788c */ /* 0x000fd2000bf05270 */
[----:B------:R-:W-:Y:S05]  /*0ca0*/  BRA.U !UP0, `(.L_x_404) ;  /* 0x0000000108847547 */ /* 0x000fea000b800000 */
[----:B------:R-:W-:-:S09]  /*0cb0*/  UISETP.NE.AND UP0, UPT, UR4, 0x1d, UPT ;  /* 0x0000001d0400788c */ /* 0x000fd2000bf05270 */
[----:B------:R-:W-:Y:S05]  /*0cc0*/  BRA.U !UP0, `(.L_x_405) ;  /* 0x0000000108707547 */ /* 0x000fea000b800000 */
[----:B------:R-:W-:-:S09]  /*0cd0*/  UISETP.NE.AND UP0, UPT, UR4, 0x2c, UPT ;  /* 0x0000002c0400788c */ /* 0x000fd2000bf05270 */
[----:B------:R-:W-:Y:S05]  /*0ce0*/  BRA.U !UP0, `(.L_x_406) ;  /* 0x0000000108487547 */ /* 0x000fea000b800000 */
.L_x_384:
[----:B------:R-:W-:Y:S01]  /*0cf0*/  MOV R2, 0x0 ;  /* 0x0000000000027802 */ /* 0x000fe20000000f00 */
[----:B------:R-:W0:Y:S01]  /*0d00*/  LDCU.64 UR4, c[0x4][0x118] ;  /* 0x01002300ff0477ac */ /* 0x000e220008000a00 */
[----:B------:R-:W-:Y:S02]  /*0d10*/  IMAD.MOV.U32 R8, RZ, RZ, 0x4e ;  /* 0x0000004eff087424 */ /* 0x000fe400078e00ff */
[----:B------:R-:W-:Y:S01]  /*0d20*/  IMAD.MOV.U32 R12, RZ, RZ, 0x1 ;  /* 0x00000001ff0c7424 */ /* 0x000fe200078e00ff */
[----:B------:R-:W1:Y:S01]  /*0d30*/  LDCU.64 UR6, c[0x4][0x120] ;  /* 0x01002400ff0677ac */ /* 0x000e620008000a00 */
[----:B------:R-:W2:Y:S01]  /*0d40*/  LDC.64 R2, c[0x4][R2] ;  /* 0x0100000002027b82 */ /* 0x000ea20000000a00 */
[----:B------:R-:W-:Y:S01]  /*0d50*/  IMAD.MOV.U32 R13, RZ, RZ, RZ ;  /* 0x000000ffff0d7224 */ /* 0x000fe200078e00ff */
[----:B------:R-:W3:Y:S01]  /*0d60*/  LDCU.64 UR8, c[0x4][0x18] ;  /* 0x01000300ff0877ac */ /* 0x000ee20008000a00 */
[----:B0-----:R-:W-:Y:S02]  /*0d70*/  IMAD.U32 R4, RZ, RZ, UR4 ;  /* 0x00000004ff047e24 */ /* 0x001fe4000f8e00ff */
[----:B------:R-:W-:-:S02]  /*0d80*/  IMAD.U32 R5, RZ, RZ, UR5 ;  /* 0x00000005ff057e24 */ /* 0x000fc4000f8e00ff */
[----:B-1----:R-:W-:Y:S02]  /*0d90*/  IMAD.U32 R6, RZ, RZ, UR6 ;  /* 0x00000006ff067e24 */ /* 0x002fe4000f8e00ff */
[----:B------:R-:W-:Y:S02]  /*0da0*/  IMAD.U32 R7, RZ, RZ, UR7 ;  /* 0x00000007ff077e24 */ /* 0x000fe4000f8e00ff */
[----:B---3--:R-:W-:Y:S02]  /*0db0*/  IMAD.U32 R10, RZ, RZ, UR8 ;  /* 0x00000008ff0a7e24 */ /* 0x008fe4000f8e00ff */
[----:B------:R-:W-:-:S07]  /*0dc0*/  IMAD.U32 R11, RZ, RZ, UR9 ;  /* 0x00000009ff0b7e24 */ /* 0x000fce000f8e00ff */
[----:B------:R-:W-:-:S07]  /*0dd0*/  LEPC R20, `(.L_x_407) ;  /* 0x000000001014794e */ /* 0x000fce0000000000 */
[----:B--2---:R-:W-:Y:S05]  /*0de0*/  CALL.ABS.NOINC R2 ;  /* 0x0000000002007343 */ /* 0x004fea0003c00000 */
.L_x_407:
[----:B------:R-:W-:Y:S01]  /*0df0*/  IMAD.MOV.U32 R17, RZ, RZ, RZ ;  /* 0x000000ffff117224 */ /* 0x000fe200078e00ff */
[----:B------:R-:W-:Y:S06]  /*0e00*/  BRA `(.L_x_385) ;  /* 0x0000000000347947 */ /* 0x000fec0003800000 */
.L_x_406:
[----:B------:R-:W2:Y:S01]  /*0e10*/  LDG.E.U8 R2, desc[UR36][R2.64] ;  /* 0x0000002402027981 */ /* 0x000ea2000c1e1100 */
[----:B------:R-:W-:Y:S01]  /*0e20*/  IMAD.MOV.U32 R17, RZ, RZ, 0x400000 ;  /* 0x00400000ff117424 */ /* 0x000fe200078e00ff */
[----:B--2---:R-:W-:-:S13]  /*0e30*/  ISETP.NE.AND P0, PT, R2, RZ, PT ;  /* 0x000000ff0200720c */ /* 0x004fda0003f05270 */
[----:B------:R-:W-:Y:S05]  /*0e40*/  @!P0 BRA `(.L_x_385) ;  /* 0x0000000000248947 */ /* 0x000fea0003800000 */
[----:B------:R-:W-:-:S13]  /*0e50*/  ISETP.NE.AND P0, PT, R2, 0xff, PT ;  /* 0x000000ff0200780c */ /* 0x000fda0003f05270 */
[----:B------:R-:W-:Y:S02]  /*0e60*/  @!P0 IMAD.MOV.U32 R17, RZ, RZ, 0x7f800001 ;  /* 0x7f800001ff118424 */ /* 0x000fe400078e00ff */
[----:B------:R-:W-:Y:S01]  /*0e70*/  @P0 IMAD.SHL.U32 R17, R2, 0x800000, RZ ;  /* 0x0080000002110824 */ /* 0x000fe200078e00ff */
[----:B------:R-:W-:Y:S06]  /*0e80*/  BRA `(.L_x_385) ;  /* 0x0000000000147947 */ /* 0x000fec0003800000 */
.L_x_405:
[----:B------:R-:W2:Y:S02]  /*0e90*/  LDG.E.64 R2, desc[UR36][R2.64] ;  /* 0x0000002402027981 */ /* 0x000ea4000c1e1b00 */
[----:B--2---:R0:W1:Y:S01]  /*0ea0*/  I2F.U64 R17, R2 ;  /* 0x0000000200117312 */ /* 0x0040620000301000 */
[----:B------:R-:W-:Y:S05]  /*0eb0*/  BRA `(.L_x_385) ;  /* 0x0000000000087947 */ /* 0x000fea0003800000 */
.L_x_404:
[----:B------:R-:W2:Y:S02]  /*0ec0*/  LDG.E R2, desc[UR36][R2.64] ;  /* 0x0000002402027981 */ /* 0x000ea4000c1e1900 */
[----:B--2---:R-:W-:-:S07]  /*0ed0*/  I2FP.F32.U32 R17, R2 ;  /* 0x0000000200117245 */ /* 0x004fce0000201000 */
.L_x_385:
[----:B------:R-:W-:Y:S05]  /*0ee0*/  BSYNC.RECONVERGENT B6 ;  /* 0x0000000000067941 */ /* 0x000fea0003800200 */
.L_x_379:
[----:B0-2-4-:R-:W0:Y:S01]  /*0ef0*/  LDC.64 R2, c[0x0][0x398] ;  /* 0x0000e600ff027b82 */ /* 0x015e220000000a00 */
[----:B------:R-:W2:Y:S01]  /*0f00*/  LDCU UR5, c[0x0][0x3ac] ;  /* 0x00007580ff0577ac */ /* 0x000ea20008000800 */
[----:B------:R-:W-:Y:S01]  /*0f10*/  BSSY.RECONVERGENT B6, `(.L_x_408) ;  /* 0x00000de000067945 */ /* 0x000fe20003800200 */
[----:B------:R-:W-:-:S04]  /*0f20*/  UPRMT UR4, UR39, 0x9910, URZ ;  /* 0x0000991027047896 */ /* 0x000fc800080000ff */
[----:B------:R-:W-:Y:S01]  /*0f30*/  UISETP.GT.AND UP0, UPT, UR4, 0x9, UPT ;  /* 0x000000090400788c */ /* 0x000fe2000bf04270 */
[----:B--2---:R-:W-:-:S05]  /*0f40*/  IMAD R5, R16, UR5, RZ ;  /* 0x0000000510057c24 */ /* 0x004fca000f8e02ff */
        /* <DEDUP_REMOVED lines=14> */
.L_x_412:
[----:B------:R-:W2:Y:S02]  /*1030*/  LDG.E.U8 R2, desc[UR36][R2.64] ;  /* 0x0000002402027981 */ /* 0x000ea4000c1e1100 */
[----:B--2---:R-:W-:Y:S01]  /*1040*/  I2FP.F32.U32 R16, R2 ;  /* 0x0000000200107245 */ /* 0x004fe20000201000 */
[----:B------:R-:W-:Y:S06]  /*1050*/  BRA `(.L_x_414) ;  /* 0x0000000c00247947 */ /* 0x000fec0003800000 */
.L_x_411:
        /* <DEDUP_REMOVED lines=9> */
.L_x_416:
[----:B------:R-:W2:Y:S02]  /*10f0*/  LDG.E R2, desc[UR36][R2.64] ;  /* 0x0000002402027981 */ /* 0x000ea4000c1e1900 */
[----:B--2---:R-:W-:Y:S01]  /*1100*/  I2FP.F32.S32 R16, R2 ;  /* 0x0000000200107245 */ /* 0x004fe20000201400 */
[----:B------:R-:W-:Y:S06]  /*1110*/  BRA `(.L_x_414) ;  /* 0x0000000800f47947 */ /* 0x000fec0003800000 */
.L_x_415:
[----:B------:R-:W2:Y:S02]  /*1120*/  LDG.E.U16 R2, desc[UR36][R2.64] ;  /* 0x0000002402027981 */ /* 0x000ea4000c1e1500 */
[----:B--2---:R0:W2:Y:S01]  /*1130*/  I2F.S16 R16, R2 ;  /* 0x0000000200107306 */ /* 0x0040a20000101400 */
[----:B------:R-:W-:Y:S05]  /*1140*/  BRA `(.L_x_414) ;  /* 0x0000000800e87947 */ /* 0x000fea0003800000 */
.L_x_410:
        /* <DEDUP_REMOVED lines=8> */
.L_x_418:
[----:B------:R-:W2:Y:S02]  /*11d0*/  LDG.E.U16 R2, desc[UR36][R2.64] ;  /* 0x0000002402027981 */ /* 0x000ea4000c1e1500 */
[----:B--2---:R-:W-:Y:S01]  /*11e0*/  HADD2.F32 R16, -RZ, R2.H0_H0 ;  /* 0x20000002ff107230 */ /* 0x004fe20000004100 */
[----:B------:R-:W-:Y:S06]  /*11f0*/  BRA `(.L_x_414) ;  /* 0x0000000800bc7947 */ /* 0x000fec0003800000 */
.L_x_417:
        /* <DEDUP_REMOVED lines=8> */
.L_x_420:
[----:B------:R-:W2:Y:S02]  /*1280*/  LDG.E.U16 R2, desc[UR36][R2.64] ;  /* 0x0000002402027981 */ /* 0x000ea4000c1e1500 */
[----:B--2---:R-:W-:Y:S01]  /*1290*/  HADD2.F32 R16, -RZ, R2.H0_H0 ;  /* 0x20000002ff107230 */ /* 0x004fe20000004100 */
[----:B------:R-:W-:Y:S06]  /*12a0*/  BRA `(.L_x_414) ;  /* 0x0000000800907947 */ /* 0x000fec0003800000 */
.L_x_419:
[----:B------:R-:W2:Y:S01]  /*12b0*/  LDG.E.64 R2, desc[UR36][R2.64] ;  /* 0x0000002402027981 */ /* 0x000ea2000c1e1b00 */
[----:B------:R-:W-:Y:S01]  /*12c0*/  UMOV UR4, 0xf0000000 ;  /* 0xf000000000047882 */ /* 0x000fe20000000000 */
[----:B------:R-:W-:Y:S01]  /*12d0*/  UMOV UR5, 0x380fffff ;  /* 0x380fffff00057882 */ /* 0x000fe20000000000 */
[----:B--2---:R-:W0:Y:S01]  /*12e0*/  F2F.F32.F64 R16, R2 ;  /* 0x0000000200107310 */ /* 0x004e220000301000 */
[----:B------:R-:W-:-:S14]  /*12f0*/  DSETP.GEU.AND P0, PT, |R2|, UR4, PT ;  /* 0x0000000402007e2a */ /* 0x000fdc000bf0e200 */
[----:B0-----:R-:W-:Y:S01]  /*1300*/  @!P0 FMUL R16, R16, 1.175494350822287508e-38 ;  /* 0x0080000010108820 */ /* 0x001fe20000400000 */
[----:B------:R-:W-:Y:S06]  /*1310*/  BRA `(.L_x_414) ;  /* 0x0000000800747947 */ /* 0x000fec0003800000 */
.L_x_409:
        /* <DEDUP_REMOVED lines=12> */
.L_x_423:
[----:B------:R-:W2:Y:S01]  /*13e0*/  LDG.E.64 R2, desc[UR36][R2.64] ;  /* 0x0000002402027981 */ /* 0x000ea2000c1e1b00 */
[----:B------:R-:W-:Y:S01]  /*13f0*/  UMOV UR4, 0xf0000000 ;  /* 0xf000000000047882 */ /* 0x000fe20000000000 */
[----:B------:R-:W-:Y:S01]  /*1400*/  UMOV UR5, 0x380fffff ;  /* 0x380fffff00057882 */ /* 0x000fe20000000000 */
[----:B--2---:R-:W0:Y:S01]  /*1410*/  F2F.F32.F64 R16, R2 ;  /* 0x0000000200107310 */ /* 0x004e220000301000 */
[----:B------:R-:W-:-:S14]  /*1420*/  DSETP.GEU.AND P0, PT, |R2|, UR4, PT ;  /* 0x0000000402007e2a */ /* 0x000fdc000bf0e200 */
[----:B0-----:R-:W-:Y:S01]  /*1430*/  @!P0 FMUL R16, R16, 1.175494350822287508e-38 ;  /* 0x0080000010108820 */ /* 0x001fe20000400000 */
[----:B------:R-:W-:Y:S06]  /*1440*/  BRA `(.L_x_414) ;  /* 0x0000000800287947 */ /* 0x000fec0003800000 */
.L_x_422:
        /* <DEDUP_REMOVED lines=25> */
.L_x_425:
[----:B------:R-:W2:Y:S02]  /*15e0*/  LDG.E.U8 R2, desc[UR36][R2.64] ;  /* 0x0000002402027981 */ /* 0x000ea4000c1e1100 */
[C---:B--2---:R-:W-:Y:S02]  /*15f0*/  IMAD.SHL.U32 R4, R2.reuse, 0x2000000, RZ ;  /* 0x0200000002047824 */ /* 0x044fe400078e00ff */
        /* <DEDUP_REMOVED lines=10> */
.L_x_424:
[----:B------:R-:W2:Y:S02]  /*16a0*/  LDG.E.U16 R2, desc[UR36][R2.64] ;  /* 0x0000002402027981 */ /* 0x000ea4000c1e1500 */
[----:B--2---:R-:W-:Y:S01]  /*16b0*/  IMAD.U32 R16, R2, 0x10000, RZ ;  /* 0x0001000002107824 */ /* 0x004fe200078e00ff */
[----:B------:R-:W-:Y:S06]  /*16c0*/  BRA `(.L_x_414) ;  /* 0x0000000400887947 */ /* 0x000fec0003800000 */
.L_x_421:
        /* <DEDUP_REMOVED lines=11> */
.L_x_428:
        /* <DEDUP_REMOVED lines=20> */
.L_x_430:
[----:B------:R-:W-:Y:S05]  /*18c0*/  BSYNC.RECONVERGENT B0 ;  /* 0x0000000000007941 */ /* 0x000fea0003800200 */
.L_x_429:
[----:B------:R-:W-:Y:S01]  /*18d0*/  IMAD.SHL.U32 R0, R0, 0x100000, RZ ;  /* 0x0010000000007824 */ /* 0x000fe200078e00ff */
[----:B------:R-:W-:-:S04]  /*18e0*/  LEA R2, R2, 0x3b800000, 0x17 ;  /* 0x3b80000002027811 */ /* 0x000fc800078eb8ff */
[----:B------:R-:W-:Y:S01]  /*18f0*/  LOP3.LUT R16, R2, R0, R7, 0xfe, !PT ;  /* 0x0000000002107212 */ /* 0x000fe200078efe07 */
[----:B------:R-:W-:Y:S06]  /*1900*/  BRA `(.L_x_414) ;  /* 0x0000000000f87947 */ /* 0x000fec0003800000 */
.L_x_427:
        /* <DEDUP_REMOVED lines=20> */
.L_x_432:
[----:B------:R-:W-:Y:S05]  /*1a50*/  BSYNC.RECONVERGENT B0 ;  /* 0x0000000000007941 */ /* 0x000fea0003800200 */
.L_x_431:
[----:B------:R-:W-:Y:S01]  /*1a60*/  IMAD.SHL.U32 R0, R0, 0x200000, RZ ;  /* 0x0020000000007824 */ /* 0x000fe200078e00ff */
[----:B------:R-:W-:-:S04]  /*1a70*/  LEA R2, R2, 0x37800000, 0x17 ;  /* 0x3780000002027811 */ /* 0x000fc800078eb8ff */
[----:B------:R-:W-:Y:S01]  /*1a80*/  LOP3.LUT R16, R2, R0, R7, 0xfe, !PT ;  /* 0x0000000002107212 */ /* 0x000fe200078efe07 */
[----:B------:R-:W-:Y:S06]  /*1a90*/  BRA `(.L_x_414) ;  /* 0x0000000000947947 */ /* 0x000fec0003800000 */
.L_x_426:
[----:B------:R-:W-:-:S09]  /*1aa0*/  UISETP.NE.AND UP0, UPT, UR4, 0x1c, UPT ;  /* 0x0000001c0400788c */ /* 0x000fd2000bf05270 */
[----:B------:R-:W-:Y:S05]  /*1ab0*/  BRA.U !UP0, `(.L_x_433) ;  /* 0x0000000108847547 */ /* 0x000fea000b800000 */
[----:B------:R-:W-:-:S09]  /*1ac0*/  UISETP.NE.AND UP0, UPT, UR4, 0x1d, UPT ;  /* 0x0000001d0400788c */ /* 0x000fd2000bf05270 */
[----:B------:R-:W-:Y:S05]  /*1ad0*/  BRA.U !UP0, `(.L_x_434) ;  /* 0x0000000108707547 */ /* 0x000fea000b800000 */
[----:B------:R-:W-:-:S09]  /*1ae0*/  UISETP.NE.AND UP0, UPT, UR4, 0x2c, UPT ;  /* 0x0000002c0400788c */ /* 0x000fd2000bf05270 */
[----:B------:R-:W-:Y:S05]  /*1af0*/  BRA.U !UP0, `(.L_x_435) ;  /* 0x0000000108487547 */ /* 0x000fea000b800000 */
.L_x_413:
[----:B------:R-:W-:Y:S01]  /*1b00*/  MOV R2, 0x0 ;  /* 0x0000000000027802 */ /* 0x000fe20000000f00 */
[----:B------:R-:W0:Y:S01]  /*1b10*/  LDCU.64 UR4, c[0x4][0x118] ;  /* 0x01002300ff0477ac */ /* 0x000e220008000a00 */
[----:B------:R-:W-:Y:S02]  /*1b20*/  IMAD.MOV.U32 R8, RZ, RZ, 0x4e ;  /* 0x0000004eff087424 */ /* 0x000fe400078e00ff */
[----:B------:R-:W-:Y:S01]  /*1b30*/  IMAD.MOV.U32 R12, RZ, RZ, 0x1 ;  /* 0x00000001ff0c7424 */ /* 0x000fe200078e00ff */
[----:B------:R-:W2:Y:S01]  /*1b40*/  LDCU.64 UR6, c[0x4][0x120] ;  /* 0x01002400ff0677ac */ /* 0x000ea20008000a00 */
[----:B------:R-:W4:Y:S01]  /*1b50*/  LDC.64 R2, c[0x4][R2] ;  /* 0x0100000002027b82 */ /* 0x000f220000000a00 */
[----:B------:R-:W-:Y:S01]  /*1b60*/  IMAD.MOV.U32 R13, RZ, RZ, RZ ;  /* 0x000000ffff0d7224 */ /* 0x000fe200078e00ff */
[----:B------:R-:W1:Y:S01]  /*1b70*/  LDCU.64 UR8, c[0x4][0x18] ;  /* 0x01000300ff0877ac */ /* 0x000e620008000a00 */
[----:B0-----:R-:W-:Y:S02]  /*1b80*/  IMAD.U32 R4, RZ, RZ, UR4 ;  /* 0x00000004ff047e24 */ /* 0x001fe4000f8e00ff */
[----:B------:R-:W-:-:S02]  /*1b90*/  IMAD.U32 R5, RZ, RZ, UR5 ;  /* 0x00000005ff057e24 */ /* 0x000fc4000f8e00ff */
[----:B--2---:R-:W-:Y:S02]  /*1ba0*/  IMAD.U32 R6, RZ, RZ, UR6 ;  /* 0x00000006ff067e24 */ /* 0x004fe4000f8e00ff */
[----:B------:R-:W-:Y:S02]  /*1bb0*/  IMAD.U32 R7, RZ, RZ, UR7 ;  /* 0x00000007ff077e24 */ /* 0x000fe4000f8e00ff */
[----:B-1----:R-:W-:Y:S02]  /*1bc0*/  IMAD.U32 R10, RZ, RZ, UR8 ;  /* 0x00000008ff0a7e24 */ /* 0x002fe4000f8e00ff */
[----:B------:R-:W-:-:S07]  /*1bd0*/  IMAD.U32 R11, RZ, RZ, UR9 ;  /* 0x00000009ff0b7e24 */ /* 0x000fce000f8e00ff */
[----:B------:R-:W-:-:S07]  /*1be0*/  LEPC R20, `(.L_x_436) ;  /* 0x000000001014794e */ /* 0x000fce0000000000 */
[----:B---345:R-:W-:Y:S05]  /*1bf0*/  CALL.ABS.NOINC R2 ;  /* 0x0000000002007343 */ /* 0x038fea0003c00000 */
.L_x_436:
[----:B------:R-:W-:Y:S01]  /*1c00*/  IMAD.MOV.U32 R16, RZ, RZ, RZ ;  /* 0x000000ffff107224 */ /* 0x000fe200078e00ff */
[----:B------:R-:W-:Y:S06]  /*1c10*/  BRA `(.L_x_414) ;  /* 0x0000000000347947 */ /* 0x000fec0003800000 */
.L_x_435:
        /* <DEDUP_REMOVED lines=8> */
.L_x_434:
[----:B------:R-:W2:Y:S02]  /*1ca0*/  LDG.E.64 R2, desc[UR36][R2.64] ;  /* 0x0000002402027981 */ /* 0x000ea4000c1e1b00 */
[----:B--2---:R0:W2:Y:S01]  /*1cb0*/  I2F.U64 R16, R2 ;  /* 0x0000000200107312 */ /* 0x0040a20000301000 */
[----:B------:R-:W-:Y:S05]  /*1cc0*/  BRA `(.L_x_414) ;  /* 0x0000000000087947 */ /* 0x000fea0003800000 */
.L_x_433:
[----:B------:R-:W2:Y:S02]  /*1cd0*/  LDG.E R2, desc[UR36][R2.64] ;  /* 0x0000002402027981 */ /* 0x000ea4000c1e1900 */
[----:B--2---:R-:W-:-:S07]  /*1ce0*/  I2FP.F32.U32 R16, R2 ;  /* 0x0000000200107245 */ /* 0x004fce0000201000 */
.L_x_414:
[----:B------:R-:W-:Y:S05]  /*1cf0*/  BSYNC.RECONVERGENT B6 ;  /* 0x0000000000067941 */ /* 0x000fea0003800200 */
.L_x_408:
[----:B------:R-:W-:-:S07]  /*1d00*/  VIADD R24, R26, 0x80 ;  /* 0x000000801a187836 */ /* 0x000fce0000000000 */
.L_x_378:
[----:B------:R-:W-:Y:S05]  /*1d10*/  BSYNC.RECONVERGENT B7 ;  /* 0x0000000000077941 */ /* 0x000fea0003800200 */
.L_x_377:
[----:B------:R-:W-:Y:S01]  /*1d20*/  ISETP.GE.AND P0, PT, R24, R29, PT ;  /* 0x0000001d1800720c */ /* 0x000fe20003f06270 */
[----:B------:R-:W-:Y:S01]  /*1d30*/  BSSY.RECONVERGENT B7, `(.L_x_437) ;  /* 0x00001c8000077945 */ /* 0x000fe20003800200 */
[----:B------:R-:W-:Y:S02]  /*1d40*/  IMAD.MOV.U32 R27, RZ, RZ, RZ ;  /* 0x000000ffff1b7224 */ /* 0x000fe400078e00ff */
[----:B0---4-:R-:W-:-:S09]  /*1d50*/  IMAD.MOV.U32 R2, RZ, RZ, RZ ;  /* 0x000000ffff027224 */ /* 0x011fd200078e00ff */
[----:B------:R-:W-:Y:S05]  /*1d60*/  @P0 BRA `(.L_x_438) ;  /* 0x0000001c00100947 */ /* 0x000fea0003800000 */
[----:B------:R-:W0:Y:S01]  /*1d70*/  LDC.64 R2, c[0x0][0x390] ;  /* 0x0000e400ff027b82 */ /* 0x000e220000000a00 */
[----:B------:R-:W4:Y:S01]  /*1d80*/  LDCU UR5, c[0x0][0x3a8] ;  /* 0x00007500ff0577ac */ /* 0x000f220008000800 */
[----:B------:R-:W-:Y:S01]  /*1d90*/  IMAD R18, R25, 0x200, R24 ;  /* 0x0000020019127824 */ /* 0x000fe200078e0218 */
[----:B------:R-:W-:Y:S01]  /*1da0*/  BSSY.RECONVERGENT B6, `(.L_x_439) ;  /* 0x00000de000067945 */ /* 0x000fe20003800200 */
[----:B------:R-:W-:-:S04]  /*1db0*/  UPRMT UR4, UR38, 0x9910, URZ ;  /* 0x0000991026047896 */ /* 0x000fc800080000ff */
[----:B------:R-:W-:Y:S01]  /*1dc0*/  UISETP.GT.AND UP0, UPT, UR4, 0x9, UPT ;  /* 0x000000090400788c */ /* 0x000fe2000bf04270 */
[----:B----4-:R-:W-:-:S05]  /*1dd0*/  IMAD R5, R18, UR5, RZ ;  /* 0x0000000512057c24 */ /* 0x010fca000f8e02ff */
        /* <DEDUP_REMOVED lines=11> */
[----:B------:R-:W4:Y:S02]  /*1e90*/  LDG.E.S8 R2, desc[UR36][R2.64] ;  /* 0x0000002402027981 */ /* 0x000f24000c1e1300 */
[----:B----4-:R0:W4:Y:S01]  /*1ea0*/  I2F.S16 R27, R2 ;  /* 0x00000002001b7306 */ /* 0x0101220000101400 */
[----:B------:R-:W-:Y:S05]  /*1eb0*/  BRA `(.L_x_445) ;  /* 0x0000000c00307947 */ /* 0x000fea0003800000 */
.L_x_443:
[----:B------:R-:W4:Y:S02]  /*1ec0*/  LDG.E.U8 R2, desc[UR36][R2.64] ;  /* 0x0000002402027981 */ /* 0x000f24000c1e1100 */
[----:B----4-:R-:W-:Y:S01]  /*1ed0*/  I2FP.F32.U32 R27, R2 ;  /* 0x00000002001b7245 */ /* 0x010fe20000201000 */
[----:B------:R-:W-:Y:S06]  /*1ee0*/  BRA `(.L_x_445) ;  /* 0x0000000c00247947 */ /* 0x000fec0003800000 */
.L_x_442:
[----:B------:R-:W-:-:S09]  /*1ef0*/  UISETP.NE.AND UP0, UPT, UR4, 0x2, UPT ;  /* 0x000000020400788c */ /* 0x000fd2000bf05270 */
[----:B------:R-:W-:Y:S05]  /*1f00*/  BRA.U !UP0, `(.L_x_446) ;  /* 0x0000000108287547 */ /* 0x000fea000b800000 */
[----:B------:R-:W-:-:S09]  /*1f10*/  UISETP.NE.AND UP0, UPT, UR4, 0x3, UPT ;  /* 0x000000030400788c */ /* 0x000fd2000bf05270 */
[----:B------:R-:W-:Y:S05]  /*1f20*/  BRA.U !UP0, `(.L_x_447) ;  /* 0x0000000108147547 */ /* 0x000fea000b800000 */
[----:B------:R-:W-:-:S09]  /*1f30*/  UISETP.NE.AND UP0, UPT, UR4, 0x4, UPT ;  /* 0x000000040400788c */ /* 0x000fd2000bf05270 */
[----:B------:R-:W-:Y:S05]  /*1f40*/  BRA.U UP0, `(.L_x_444) ;  /* 0x0000000900b07547 */ /* 0x000fea000b800000 */
[----:B------:R-:W4:Y:S02]  /*1f50*/  LDG.E.64 R2, desc[UR36][R2.64] ;  /* 0x0000002402027981 */ /* 0x000f24000c1e1b00 */
[----:B----4-:R0:W4:Y:S01]  /*1f60*/  I2F.S64 R27, R2 ;  /* 0x00000002001b7312 */ /* 0x0101220000301400 */
[----:B------:R-:W-:Y:S05]  /*1f70*/  BRA `(.L_x_445) ;  /* 0x0000000c00007947 */ /* 0x000fea0003800000 */
.L_x_447:
[----:B------:R-:W4:Y:S02]  /*1f80*/  LDG.E R2, desc[UR36][R2.64] ;  /* 0x0000002402027981 */ /* 0x000f24000c1e1900 */
[----:B----4-:R-:W-:Y:S01]  /*1f90*/  I2FP.F32.S32 R27, R2 ;  /* 0x00000002001b7245 */ /* 0x010fe20000201400 */
[----:B------:R-:W-:Y:S06]  /*1fa0*/  BRA `(.L_x_445) ;  /* 0x0000000800f47947 */ /* 0x000fec0003800000 */
.L_x_446:
[----:B------:R-:W4:Y:S02]  /*1fb0*/  LDG.E.U16 R2, desc[UR36][R2.64] ;  /* 0x0000002402027981 */ /* 0x000f24000c1e1500 */
[----:B----4-:R0:W4:Y:S01]  /*1fc0*/  I2F.S16 R27, R2 ;  /* 0x00000002001b7306 */ /* 0x0101220000101400 */
[----:B------:R-:W-:Y:S05]  /*1fd0*/  BRA `(.L_x_445) ;  /* 0x0000000800e87947 */ /* 0x000fea0003800000 */
.L_x_441:
        /* <DEDUP_REMOVED lines=8> */
.L_x_449:
[----:B------:R-:W4:Y:S02]  /*2060*/  LDG.E.U16 R2, desc[UR36][R2.64] ;  /* 0x0000002402027981 */ /* 0x000f24000c1e1500 */
[----:B----4-:R-:W-:Y:S01]  /*2070*/  HADD2.F32 R27, -RZ, R2.H0_H0 ;  /* 0x20000002ff1b7230 */ /* 0x010fe20000004100 */
[----:B------:R-:W-:Y:S06]  /*2080*/  BRA `(.L_x_445) ;  /* 0x0000000800bc7947 */ /* 0x000fec0003800000 */
.L_x_448:
        /* <DEDUP_REMOVED lines=8> */
.L_x_451:
[----:B------:R-:W4:Y:S02]  /*2110*/  LDG.E.U16 R2, desc[UR36][R2.64] ;  /* 0x0000002402027981 */ /* 0x000f24000c1e1500 */
[----:B----4-:R-:W-:Y:S01]  /*2120*/  HADD2.F32 R27, -RZ, R2.H0_H0 ;  /* 0x20000002ff1b7230 */ /* 0x010fe20000004100 */
[----:B------:R-:W-:Y:S06]  /*2130*/  BRA `(.L_x_445) ;  /* 0x0000000800907947 */ /* 0x000fec0003800000 */
.L_x_450:
[----:B------:R-:W4:Y:S01]  /*2140*/  LDG.E.64 R2, desc[UR36][R2.64] ;  /* 0x0000002402027981 */ /* 0x000f22000c1e1b00 */
[----:B------:R-:W-:Y:S01]  /*2150*/  UMOV UR4, 0xf0000000 ;  /* 0xf000000000047882 */ /* 0x000fe20000000000 */
[----:B------:R-:W-:Y:S01]  /*2160*/  UMOV UR5, 0x380fffff ;  /* 0x380fffff00057882 */ /* 0x000fe20000000000 */
[----:B----4-:R-:W0:Y:S01]  /*2170*/  F2F.F32.F64 R27, R2 ;  /* 0x00000002001b7310 */ /* 0x010e220000301000 */
[----:B------:R-:W-:-:S14]  /*2180*/  DSETP.GEU.AND P0, PT, |R2|, UR4, PT ;  /* 0x0000000402007e2a */ /* 0x000fdc000bf0e200 */
[----:B0-----:R-:W-:Y:S01]  /*2190*/  @!P0 FMUL R27, R27, 1.175494350822287508e-38 ;  /* 0x008000001b1b8820 */ /* 0x001fe20000400000 */
[----:B------:R-:W-:Y:S06]  /*21a0*/  BRA `(.L_x_445) ;  /* 0x0000000800747947 */ /* 0x000fec0003800000 */
.L_x_440:
        /* <DEDUP_REMOVED lines=8> */
[----:B------:R-:W4:Y:S02]  /*2230*/  LDG.E.U8 R2, desc[UR36][R2.64] ;  /* 0x0000002402027981 */ /* 0x000f24000c1e1100 */
[----:B----4-:R-:W-:-:S04]  /*2240*/  ISETP.NE.AND P0, PT, R2, RZ, PT ;  /* 0x000000ff0200720c */ /* 0x010fc80003f05270 */
[----:B------:R-:W-:Y:S01]  /*2250*/  FSEL R27, RZ, 1, !P0 ;  /* 0x3f800000ff1b7808 */ /* 0x000fe20004000000 */
[----:B------:R-:W-:Y:S08]  /*2260*/  BRA `(.L_x_445) ;  /* 0x0000000800447947 */ /* 0x000ff00003800000 */
.L_x_454:
[----:B------:R-:W4:Y:S01]  /*2270*/  LDG.E.64 R2, desc[UR36][R2.64] ;  /* 0x0000002402027981 */ /* 0x000f22000c1e1b00 */
[----:B------:R-:W-:Y:S01]  /*2280*/  UMOV UR4, 0xf0000000 ;  /* 0xf000000000047882 */ /* 0x000fe20000000000 */
[----:B------:R-:W-:Y:S01]  /*2290*/  UMOV UR5, 0x380fffff ;  /* 0x380fffff00057882 */ /* 0x000fe20000000000 */
[----:B----4-:R-:W0:Y:S01]  /*22a0*/  F2F.F32.F64 R27, R2 ;  /* 0x00000002001b7310 */ /* 0x010e220000301000 */
[----:B------:R-:W-:-:S14]  /*22b0*/  DSETP.GEU.AND P0, PT, |R2|, UR4, PT ;  /* 0x0000000402007e2a */ /* 0x000fdc000bf0e200 */
[----:B0-----:R-:W-:Y:S01]  /*22c0*/  @!P0 FMUL R27, R27, 1.175494350822287508e-38 ;  /* 0x008000001b1b8820 */ /* 0x001fe20000400000 */
[----:B------:R-:W-:Y:S06]  /*22d0*/  BRA `(.L_x_445) ;  /* 0x0000000800287947 */ /* 0x000fec0003800000 */
.L_x_453:
[----:B------:R-:W-:-:S09]  /*22e0*/  UISETP.NE.AND UP0, UPT, UR4, 0xf, UPT ;  /* 0x0000000f0400788c */ /* 0x000fd2000bf05270 */
[----:B------:R-:W-:Y:S05]  /*22f0*/  BRA.U !UP0, `(.L_x_455) ;  /* 0x00000001088c7547 */ /* 0x000fea000b800000 */
[----:B------:R-:W-:-:S09]  /*2300*/  UISETP.NE.AND UP0, UPT, UR4, 0x17, UPT ;  /* 0x000000170400788c */ /* 0x000fd2000bf05270 */
[----:B------:R-:W-:Y:S05]  /*2310*/  BRA.U !UP0, `(.L_x_456) ;  /* 0x0000000108547547 */ /* 0x000fea000b800000 */
[----:B------:R-:W-:-:S09]  /*2320*/  UISETP.NE.AND UP0, UPT, UR4, 0x18, UPT ;  /* 0x000000180400788c */ /* 0x000fd2000bf05270 */
[----:B------:R-:W-:Y:S05]  /*2330*/  BRA.U UP0, `(.L_x_444) ;  /* 0x0000000500b47547 */ /* 0x000fea000b800000 */
[----:B------:R-:W4:Y:S01]  /*2340*/  LDG.E.U8 R27, desc[UR36][R2.64] ;  /* 0x00000024021b7981 */ /* 0x000f22000c1e1100 */
[----:B------:R-:W-:Y:S02]  /*2350*/  IMAD.MOV.U32 R5, RZ, RZ, 0x1f ;  /* 0x0000001fff057424 */ /* 0x000fe400078e00ff */
[----:B----4-:R-:W-:-:S05]  /*2360*/  IMAD.SHL.U32 R27, R27, 0x1000000, RZ ;  /* 0x010000001b1b7824 */ /* 0x010fca00078e00ff */
        /* <DEDUP_REMOVED lines=16> */
.L_x_456:
[----:B------:R-:W4:Y:S02]  /*2470*/  LDG.E.U8 R2, desc[UR36][R2.64] ;  /* 0x0000002402027981 */ /* 0x000f24000c1e1100 */
[C---:B----4-:R-:W-:Y:S02]  /*2480*/  IMAD.SHL.U32 R0, R2.reuse, 0x2000000, RZ ;  /* 0x0200000002007824 */ /* 0x050fe400078e00ff */
        /* <DEDUP_REMOVED lines=10> */
.L_x_455:
[----:B------:R-:W4:Y:S02]  /*2530*/  LDG.E.U16 R2, desc[UR36][R2.64] ;  /* 0x0000002402027981 */ /* 0x000f24000c1e1500 */
[----:B----4-:R-:W-:Y:S01]  /*2540*/  IMAD.U32 R27, R2, 0x10000, RZ ;  /* 0x00010000021b7824 */ /* 0x010fe200078e00ff */
[----:B------:R-:W-:Y:S06]  /*2550*/  BRA `(.L_x_445) ;  /* 0x0000000400887947 */ /* 0x000fec0003800000 */
.L_x_452:
        /* <DEDUP_REMOVED lines=8> */
[----:B------:R-:W4:Y:S02]  /*25e0*/  LDG.E.U16 R2, desc[UR36][R2.64] ;  /* 0x0000002402027981 */ /* 0x000f24000c1e1500 */
[----:B----4-:R-:W-:Y:S01]  /*25f0*/  I2FP.F32.U32 R27, R2 ;  /* 0x00000002001b7245 */ /* 0x010fe20000201000 */
[----:B------:R-:W-:Y:S06]  /*2600*/  BRA `(.L_x_445) ;  /* 0x00000004005c7947 */ /* 0x000fec0003800000 */
.L_x_459:
[----:B------:R-:W4:Y:S01]  /*2610*/  LDG.E.U8 R3, desc[UR36][R2.64] ;  /* 0x0000002402037981 */ /* 0x000f22000c1e1100 */
[----:B------:R-:W-:Y:S01]  /*2620*/  IMAD.MOV.U32 R27, RZ, RZ, RZ ;  /* 0x000000ffff1b7224 */ /* 0x000fe200078e00ff */
[----:B----4-:R-:W-:-:S13]  /*2630*/  ISETP.NE.AND P0, PT, R3, RZ, PT ;  /* 0x000000ff0300720c */ /* 0x010fda0003f05270 */
        /* <DEDUP_REMOVED lines=17> */
.L_x_461:
[----:B------:R-:W-:Y:S05]  /*2750*/  BSYNC.RECONVERGENT B0 ;  /* 0x0000000000007941 */ /* 0x000fea0003800200 */
.L_x_460:
[----:B------:R-:W-:Y:S01]  /*2760*/  IMAD.SHL.U32 R0, R0, 0x100000, RZ ;  /* 0x0010000000007824 */ /* 0x000fe200078e00ff */
[----:B------:R-:W-:-:S04]  /*2770*/  LEA R2, R2, 0x3b800000, 0x17 ;  /* 0x3b80000002027811 */ /* 0x000fc800078eb8ff */
[----:B------:R-:W-:Y:S01]  /*2780*/  LOP3.LUT R27, R2, R0, R27, 0xfe, !PT ;  /* 0x00000000021b7212 */ /* 0x000fe200078efe1b */
[----:B------:R-:W-:Y:S06]  /*2790*/  BRA `(.L_x_445) ;  /* 0x0000000000f87947 */ /* 0x000fec0003800000 */
.L_x_458:
        /* <DEDUP_REMOVED lines=20> */
.L_x_463:
[----:B------:R-:W-:Y:S05]  /*28e0*/  BSYNC.RECONVERGENT B0 ;  /* 0x0000000000007941 */ /* 0x000fea0003800200 */
.L_x_462:
[----:B------:R-:W-:Y:S01]  /*28f0*/  IMAD.SHL.U32 R0, R0, 0x200000, RZ ;  /* 0x0020000000007824 */ /* 0x000fe200078e00ff */
[----:B------:R-:W-:-:S04]  /*2900*/  LEA R2, R2, 0x37800000, 0x17 ;  /* 0x3780000002027811 */ /* 0x000fc800078eb8ff */
[----:B------:R-:W-:Y:S01]  /*2910*/  LOP3.LUT R27, R2, R0, R27, 0xfe, !PT ;  /* 0x00000000021b7212 */ /* 0x000fe200078efe1b */
[----:B------:R-:W-:Y:S06]  /*2920*/  BRA `(.L_x_445) ;  /* 0x0000000000947947 */ /* 0x000fec0003800000 */
.L_x_457:
[----:B------:R-:W-:-:S09]  /*2930*/  UISETP.NE.AND UP0, UPT, UR4, 0x1c, UPT ;  /* 0x0000001c0400788c */ /* 0x000fd2000bf05270 */
[----:B------:R-:W-:Y:S05]  /*2940*/  BRA.U !UP0, `(.L_x_464) ;  /* 0x0000000108847547 */ /* 0x000fea000b800000 */
[----:B------:R-:W-:-:S09]  /*2950*/  UISETP.NE.AND UP0, UPT, UR4, 0x1d, UPT ;  /* 0x0000001d0400788c */ /* 0x000fd2000bf05270 */
[----:B------:R-:W-:Y:S05]  /*2960*/  BRA.U !UP0, `(.L_x_465) ;  /* 0x0000000108707547 */ /* 0x000fea000b800000 */
[----:B------:R-:W-:-:S09]  /*2970*/  UISETP.NE.AND UP0, UPT, UR4, 0x2c, UPT ;  /* 0x0000002c0400788c */ /* 0x000fd2000bf05270 */
[----:B------:R-:W-:Y:S05]  /*2980*/  BRA.U UP0, `(.L_x_444) ;  /* 0x0000000100207547 */ /* 0x000fea000b800000 */
[----:B------:R-:W4:Y:S01]  /*2990*/  LDG.E.U8 R2, desc[UR36][R2.64] ;  /* 0x0000002402027981 */ /* 0x000f22000c1e1100 */
[----:B------:R-:W-:Y:S01]  /*29a0*/  IMAD.MOV.U32 R27, RZ, RZ, 0x400000 ;  /* 0x00400000ff1b7424 */ /* 0x000fe200078e00ff */
[----:B----4-:R-:W-:-:S13]  /*29b0*/  ISETP.NE.AND P0, PT, R2, RZ, PT ;  /* 0x000000ff0200720c */ /* 0x010fda0003f05270 */
[----:B------:R-:W-:Y:S05]  /*29c0*/  @!P0 BRA `(.L_x_445) ;  /* 0x00000000006c8947 */ /* 0x000fea0003800000 */
[----:B------:R-:W-:-:S13]  /*29d0*/  ISETP.NE.AND P0, PT, R2, 0xff, PT ;  /* 0x000000ff0200780c */ /* 0x000fda0003f05270 */
[----:B------:R-:W-:Y:S02]  /*29e0*/  @!P0 IMAD.MOV.U32 R27, RZ, RZ, 0x7f800001 ;  /* 0x7f800001ff1b8424 */ /* 0x000fe400078e00ff */
[----:B------:R-:W-:Y:S01]  /*29f0*/  @P0 IMAD.SHL.U32 R27, R2, 0x800000, RZ ;  /* 0x00800000021b0824 */ /* 0x000fe200078e00ff */
[----:B------:R-:W-:Y:S06]  /*2a00*/  BRA `(.L_x_445) ;  /* 0x00000000005c7947 */ /* 0x000fec0003800000 */
.L_x_444:
[----:B------:R-:W-:Y:S01]  /*2a10*/  MOV R2, 0x0 ;  /* 0x0000000000027802 */ /* 0x000fe20000000f00 */
[----:B------:R-:W0:Y:S01]  /*2a20*/  LDCU.64 UR4, c[0x4][0x118] ;  /* 0x01002300ff0477ac */ /* 0x000e220008000a00 */
[----:B------:R-:W-:Y:S02]  /*2a30*/  IMAD.MOV.U32 R8, RZ, RZ, 0x4e ;  /* 0x0000004eff087424 */ /* 0x000fe400078e00ff */
[----:B------:R-:W-:Y:S01]  /*2a40*/  IMAD.MOV.U32 R12, RZ, RZ, 0x1 ;  /* 0x00000001ff0c7424 */ /* 0x000fe200078e00ff */
[----:B------:R-:W4:Y:S01]  /*2a50*/  LDCU.64 UR6, c[0x4][0x120] ;  /* 0x01002400ff0677ac */ /* 0x000f220008000a00 */
[----:B------:R-:W1:Y:S01]  /*2a60*/  LDC.64 R2, c[0x4][R2] ;  /* 0x0100000002027b82 */ /* 0x000e620000000a00 */
[----:B------:R-:W-:Y:S01]  /*2a70*/  IMAD.MOV.U32 R13, RZ, RZ, RZ ;  /* 0x000000ffff0d7224 */ /* 0x000fe200078e00ff */
[----:B------:R-:W2:Y:S01]  /*2a80*/  LDCU.64 UR8, c[0x4][0x18] ;  /* 0x01000300ff0877ac */ /* 0x000ea20008000a00 */
[----:B0-----:R-:W-:Y:S02]  /*2a90*/  IMAD.U32 R4, RZ, RZ, UR4 ;  /* 0x00000004ff047e24 */ /* 0x001fe4000f8e00ff */
[----:B------:R-:W-:-:S02]  /*2aa0*/  IMAD.U32 R5, RZ, RZ, UR5 ;  /* 0x00000005ff057e24 */ /* 0x000fc4000f8e00ff */
[----:B----4-:R-:W-:Y:S02]  /*2ab0*/  IMAD.U32 R6, RZ, RZ, UR6 ;  /* 0x00000006ff067e24 */ /* 0x010fe4000f8e00ff */
[----:B------:R-:W-:Y:S02]  /*2ac0*/  IMAD.U32 R7, RZ, RZ, UR7 ;  /* 0x00000007ff077e24 */ /* 0x000fe4000f8e00ff */
[----:B--2---:R-:W-:Y:S02]  /*2ad0*/  IMAD.U32 R10, RZ, RZ, UR8 ;  /* 0x00000008ff0a7e24 */ /* 0x004fe4000f8e00ff */
[----:B------:R-:W-:-:S07]  /*2ae0*/  IMAD.U32 R11, RZ, RZ, UR9 ;  /* 0x00000009ff0b7e24 */ /* 0x000fce000f8e00ff */
[----:B------:R-:W-:-:S07]  /*2af0*/  LEPC R20, `(.L_x_466) ;  /* 0x000000001014794e */ /* 0x000fce0000000000 */
[----:B-1-3-5:R-:W-:Y:S05]  /*2b00*/  CALL.ABS.NOINC R2 ;  /* 0x0000000002007343 */ /* 0x02afea0003c00000 */
.L_x_466:
[----:B------:R-:W-:Y:S01]  /*2b10*/  IMAD.MOV.U32 R27, RZ, RZ, RZ ;  /* 0x000000ffff1b7224 */ /* 0x000fe200078e00ff */
[----:B------:R-:W-:Y:S06]  /*2b20*/  BRA `(.L_x_445) ;  /* 0x0000000000147947 */ /* 0x000fec0003800000 */
.L_x_465:
[----:B------:R-:W4:Y:S02]  /*2b30*/  LDG.E.64 R2, desc[UR36][R2.64] ;  /* 0x0000002402027981 */ /* 0x000f24000c1e1b00 */
[----:B----4-:R0:W4:Y:S01]  /*2b40*/  I2F.U64 R27, R2 ;  /* 0x00000002001b7312 */ /* 0x0101220000301000 */
[----:B------:R-:W-:Y:S05]  /*2b50*/  BRA `(.L_x_445) ;  /* 0x0000000000087947 */ /* 0x000fea0003800000 */
.L_x_464:
[----:B------:R-:W4:Y:S02]  /*2b60*/  LDG.E R2, desc[UR36][R2.64] ;  /* 0x0000002402027981 */ /* 0x000f24000c1e1900 */
[----:B----4-:R-:W-:-:S07]  /*2b70*/  I2FP.F32.U32 R27, R2 ;  /* 0x00000002001b7245 */ /* 0x010fce0000201000 */
.L_x_445:
[----:B------:R-:W-:Y:S05]  /*2b80*/  BSYNC.RECONVERGENT B6 ;  /* 0x0000000000067941 */ /* 0x000fea0003800200 */
.L_x_439:
[----:B------:R-:W1:Y:S01]  /*2b90*/  LDC.64 R4, c[0x0][0x398] ;  /* 0x0000e600ff047b82 */ /* 0x000e620000000a00 */
[----:B------:R-:W0:Y:S01]  /*2ba0*/  LDCU UR5, c[0x0][0x3ac] ;  /* 0x00007580ff0577ac */ /* 0x000e220008000800 */
[----:B------:R-:W-:Y:S01]  /*2bb0*/  BSSY.RECONVERGENT B6, `(.L_x_467) ;  /* 0x00000de000067945 */ /* 0x000fe20003800200 */
[----:B------:R-:W-:-:S04]  /*2bc0*/  UPRMT UR4, UR39, 0x9910, URZ ;  /* 0x0000991027047896 */ /* 0x000fc800080000ff */
[----:B------:R-:W-:Y:S01]  /*2bd0*/  UISETP.GT.AND UP0, UPT, UR4, 0x9, UPT ;  /* 0x000000090400788c */ /* 0x000fe2000bf04270 */
[----:B0-----:R-:W-:-:S05]  /*2be0*/  IMAD R3, R18, UR5, RZ ;  /* 0x0000000512037c24 */ /* 0x001fca000f8e02ff */
[----:B-1----:R-:W-:-:S05]  /*2bf0*/  IADD3 R4, P0, PT, R3, R4, RZ ;  /* 0x0000000403047210 */ /* 0x002fca0007f1e0ff */
        /* <DEDUP_REMOVED lines=11> */
[----:B--2---:R-:W0:Y:S01]  /*2cb0*/  I2F.S16 R2, R2 ;  /* 0x0000000200027306 */ /* 0x004e220000101400 */
[----:B------:R-:W-:Y:S05]  /*2cc0*/  BRA `(.L_x_473) ;  /* 0x0000000c00307947 */ /* 0x000fea0003800000 */
.L_x_471:
[----:B------:R-:W2:Y:S02]  /*2cd0*/  LDG.E.U8 R2, desc[UR36][R4.64] ;  /* 0x0000002404027981 */ /* 0x000ea4000c1e1100 */
[----:B--2---:R-:W-:Y:S01]  /*2ce0*/  I2FP.F32.U32 R2, R2 ;  /* 0x0000000200027245 */ /* 0x004fe20000201000 */
[----:B------:R-:W-:Y:S06]  /*2cf0*/  BRA `(.L_x_473) ;  /* 0x0000000c00247947 */ /* 0x000fec0003800000 */
.L_x_470:
        /* <DEDUP_REMOVED lines=9> */
.L_x_475:
[----:B------:R-:W2:Y:S02]  /*2d90*/  LDG.E R2, desc[UR36][R4.64] ;  /* 0x0000002404027981 */ /* 0x000ea4000c1e1900 */
[----:B--2---:R-:W-:Y:S01]  /*2da0*/  I2FP.F32.S32 R2, R2 ;  /* 0x0000000200027245 */ /* 0x004fe20000201400 */
[----:B------:R-:W-:Y:S06]  /*2db0*/  BRA `(.L_x_473) ;  /* 0x0000000800f47947 */ /* 0x000fec0003800000 */
.L_x_474:
[----:B------:R-:W2:Y:S02]  /*2dc0*/  LDG.E.U16 R2, desc[UR36][R4.64] ;  /* 0x0000002404027981 */ /* 0x000ea4000c1e1500 */
[----:B--2---:R-:W1:Y:S01]  /*2dd0*/  I2F.S16 R2, R2 ;  /* 0x0000000200027306 */ /* 0x004e620000101400 */
[----:B------:R-:W-:Y:S05]  /*2de0*/  BRA `(.L_x_473) ;  /* 0x0000000800e87947 */ /* 0x000fea0003800000 */
.L_x_469:
        /* <DEDUP_REMOVED lines=8> */
.L_x_477:
[----:B------:R-:W2:Y:S02]  /*2e70*/  LDG.E.U16 R2, desc[UR36][R4.64] ;  /* 0x0000002404027981 */ /* 0x000ea4000c1e1500 */
[----:B--2---:R-:W-:Y:S01]  /*2e80*/  HADD2.F32 R2, -RZ, R2.H0_H0 ;  /* 0x20000002ff027230 */ /* 0x004fe20000004100 */
[----:B------:R-:W-:Y:S06]  /*2e90*/  BRA `(.L_x_473) ;  /* 0x0000000800bc7947 */ /* 0x000fec0003800000 */
.L_x_476:
        /* <DEDUP_REMOVED lines=8> */
.L_x_479:
[----:B------:R-:W2:Y:S02]  /*2f20*/  LDG.E.U16 R2, desc[UR36][R4.64] ;  /* 0x0000002404027981 */ /* 0x000ea4000c1e1500 */
[----:B--2---:R-:W-:Y:S01]  /*2f30*/  HADD2.F32 R2, -RZ, R2.H0_H0 ;  /* 0x20000002ff027230 */ /* 0x004fe20000004100 */
[----:B------:R-:W-:Y:S06]  /*2f40*/  BRA `(.L_x_473) ;  /* 0x0000000800907947 */ /* 0x000fec0003800000 */
.L_x_478:
[----:B------:R-:W2:Y:S01]  /*2f50*/  LDG.E.64 R4, desc[UR36][R4.64] ;  /* 0x0000002404047981 */ /* 0x000ea2000c1e1b00 */
[----:B------:R-:W-:Y:S01]  /*2f60*/  UMOV UR4, 0xf0000000 ;  /* 0xf000000000047882 */ /* 0x000fe20000000000 */
[----:B------:R-:W-:Y:S01]  /*2f70*/  UMOV UR5, 0x380fffff ;  /* 0x380fffff00057882 */ /* 0x000fe20000000000 */
[----:B--2---:R-:W0:Y:S01]  /*2f80*/  F2F.F32.F64 R2, R4 ;  /* 0x0000000400027310 */ /* 0x004e220000301000 */
[----:B------:R-:W-:-:S14]  /*2f90*/  DSETP.GEU.AND P0, PT, |R4|, UR4, PT ;  /* 0x0000000404007e2a */ /* 0x000fdc000bf0e200 */
[----:B0-----:R-:W-:Y:S01]  /*2fa0*/  @!P0 FMUL R2, R2, 1.175494350822287508e-38 ;  /* 0x0080000002028820 */ /* 0x001fe20000400000 */
[----:B------:R-:W-:Y:S06]  /*2fb0*/  BRA `(.L_x_473) ;  /* 0x0000000800747947 */ /* 0x000fec0003800000 */
.L_x_468:
        /* <DEDUP_REMOVED lines=12> */
.L_x_482:
[----:B------:R-:W2:Y:S01]  /*3080*/  LDG.E.64 R4, desc[UR36][R4.64] ;  /* 0x0000002404047981 */ /* 0x000ea2000c1e1b00 */
[----:B------:R-:W-:Y:S01]  /*3090*/  UMOV UR4, 0xf0000000 ;  /* 0xf000000000047882 */ /* 0x000fe20000000000 */
[----:B------:R-:W-:Y:S01]  /*30a0*/  UMOV UR5, 0x380fffff ;  /* 0x380fffff00057882 */ /* 0x000fe20000000000 */
[----:B--2---:R-:W0:Y:S01]  /*30b0*/  F2F.F32.F64 R2, R4 ;  /* 0x0000000400027310 */ /* 0x004e220000301000 */
[----:B------:R-:W-:-:S14]  /*30c0*/  DSETP.GEU.AND P0, PT, |R4|, UR4, PT ;  /* 0x0000000404007e2a */ /* 0x000fdc000bf0e200 */
[----:B0-----:R-:W-:Y:S01]  /*30d0*/  @!P0 FMUL R2, R2, 1.175494350822287508e-38 ;  /* 0x0080000002028820 */ /* 0x001fe20000400000 */
[----:B------:R-:W-:Y:S06]  /*30e0*/  BRA `(.L_x_473) ;  /* 0x0000000800287947 */ /* 0x000fec0003800000 */
.L_x_481:
        /* <DEDUP_REMOVED lines=14> */
[----:B------:R-:W-:-:S04]  /*31d0*/  VIADD R3, R3, 0xfffffffc ;  /* 0xfffffffc03037836 */ /* 0x000fc80000000000 */
[----:B------:R-:W-:Y:S01]  /*31e0*/  IMAD.SHL.U32 R7, R3, 0x800000, RZ ;  /* 0x0080000003077824 */ /* 0x000fe200078e00ff */
[C---:B------:R-:W-:Y:S01]  /*31f0*/  SHF.L.U32 R6, R0.reuse, R3, RZ ;  /* 0x0000000300067219 */ /* 0x040fe200000006ff */
        /* <DEDUP_REMOVED lines=8> */
.L_x_484:
        /* <DEDUP_REMOVED lines=12> */
.L_x_483:
[----:B------:R-:W2:Y:S02]  /*3340*/  LDG.E.U16 R2, desc[UR36][R4.64] ;  /* 0x0000002404027981 */ /* 0x000ea4000c1e1500 */
[----:B--2---:R-:W-:Y:S01]  /*3350*/  IMAD.U32 R2, R2, 0x10000, RZ ;  /* 0x0001000002027824 */ /* 0x004fe200078e00ff */
[----:B------:R-:W-:Y:S06]  /*3360*/  BRA `(.L_x_473) ;  /* 0x0000000400887947 */ /* 0x000fec0003800000 */
.L_x_480:
        /* <DEDUP_REMOVED lines=11> */
.L_x_487:
        /* <DEDUP_REMOVED lines=20> */
.L_x_489:
[----:B------:R-:W-:Y:S05]  /*3560*/  BSYNC.RECONVERGENT B0 ;  /* 0x0000000000007941 */ /* 0x000fea0003800200 */
.L_x_488:
[----:B------:R-:W-:Y:S01]  /*3570*/  IMAD.SHL.U32 R0, R0, 0x100000, RZ ;  /* 0x0010000000007824 */ /* 0x000fe200078e00ff */
[----:B------:R-:W-:-:S04]  /*3580*/  LEA R2, R2, 0x3b800000, 0x17 ;  /* 0x3b80000002027811 */ /* 0x000fc800078eb8ff */
[----:B------:R-:W-:Y:S01]  /*3590*/  LOP3.LUT R2, R2, R0, R7, 0xfe, !PT ;  /* 0x0000000002027212 */ /* 0x000fe200078efe07 */
[----:B------:R-:W-:Y:S06]  /*35a0*/  BRA `(.L_x_473) ;  /* 0x0000000000f87947 */ /* 0x000fec0003800000 */
.L_x_486:
        /* <DEDUP_REMOVED lines=20> */
.L_x_491:
[----:B------:R-:W-:Y:S05]  /*36f0*/  BSYNC.RECONVERGENT B0 ;  /* 0x0000000000007941 */ /* 0x000fea0003800200 */
.L_x_490:
[----:B------:R-:W-:Y:S01]  /*3700*/  IMAD.SHL.U32 R0, R0, 0x200000, RZ ;  /* 0x0020000000007824 */ /* 0x000fe200078e00ff */
[----:B------:R-:W-:-:S04]  /*3710*/  LEA R2, R2, 0x37800000, 0x17 ;  /* 0x3780000002027811 */ /* 0x000fc800078eb8ff */
[----:B------:R-:W-:Y:S01]  /*3720*/  LOP3.LUT R2, R2, R0, R7, 0xfe, !PT ;  /* 0x0000000002027212 */ /* 0x000fe200078efe07 */
[----:B------:R-:W-:Y:S06]  /*3730*/  BRA `(.L_x_473) ;  /* 0x0000000000947947 */ /* 0x000fec0003800000 */
.L_x_485:
        /* <DEDUP_REMOVED lines=14> */
.L_x_472:
        /* <DEDUP_REMOVED lines=15> */
[----:B--2-45:R-:W-:Y:S05]  /*3910*/  CALL.ABS.NOINC R2 ;  /* 0x0000000002007343 */ /* 0x034fea0003c00000 */
.L_x_494:
[----:B------:R-:W-:Y:S01]  /*3920*/  IMAD.MOV.U32 R2, RZ, RZ, RZ ;  /* 0x000000ffff027224 */ /* 0x000fe200078e00ff */
[----:B------:R-:W-:Y:S06]  /*3930*/  BRA `(.L_x_473) ;  /* 0x0000000000147947 */ /* 0x000fec0003800000 */
.L_x_493:
[----:B------:R-:W2:Y:S02]  /*3940*/  LDG.E.64 R2, desc[UR36][R4.64] ;  /* 0x0000002404027981 */ /* 0x000ea4000c1e1b00 */
[----:B--2---:R0:W1:Y:S01]  /*3950*/  I2F.U64 R2, R2 ;  /* 0x0000000200027312 */ /* 0x0040620000301000 */
[----:B------:R-:W-:Y:S05]  /*3960*/  BRA `(.L_x_473) ;  /* 0x0000000000087947 */ /* 0x000fea0003800000 */
.L_x_492:
[----:B------:R-:W2:Y:S02]  /*3970*/  LDG.E R2, desc[UR36][R4.64] ;  /* 0x0000002404027981 */ /* 0x000ea4000c1e1900 */
[----:B--2---:R-:W-:-:S07]  /*3980*/  I2FP.F32.U32 R2, R2 ;  /* 0x0000000200027245 */ /* 0x004fce0000201000 */
.L_x_473:
[----:B------:R-:W-:Y:S05]  /*3990*/  BSYNC.RECONVERGENT B6 ;  /* 0x0000000000067941 */ /* 0x000fea0003800200 */
.L_x_467:
[----:B------:R-:W-:-:S07]  /*39a0*/  VIADD R24, R24, 0x80 ;  /* 0x0000008018187836 */ /* 0x000fce0000000000 */
.L_x_438:
[----:B------:R-:W-:Y:S05]  /*39b0*/  BSYNC.RECONVERGENT B7 ;  /* 0x0000000000077941 */ /* 0x000fea0003800200 */
.L_x_437:
[----:B------:R-:W-:Y:S01]  /*39c0*/  ISETP.GE.AND P0, PT, R24, R29, PT ;  /* 0x0000001d1800720c */ /* 0x000fe20003f06270 */
[----:B------:R-:W-:Y:S01]  /*39d0*/  BSSY.RECONVERGENT B7, `(.L_x_495) ;  /* 0x00001c9000077945 */ /* 0x000fe20003800200 */
[----:B------:R-:W-:Y:S02]  /*39e0*/  IMAD.MOV.U32 R19, RZ, RZ, RZ ;  /* 0x000000ffff137224 */ /* 0x000fe400078e00ff */
[----:B------:R-:W-:-:S09]  /*39f0*/  IMAD.MOV.U32 R22, RZ, RZ, RZ ;  /* 0x000000ffff167224 */ /* 0x000fd200078e00ff */
[----:B------:R-:W-:Y:S05]  /*3a00*/  @P0 BRA `(.L_x_496) ;  /* 0x0000001c00140947 */ /* 0x000fea0003800000 */
[----:B0-----:R-:W0:Y:S01]  /*3a10*/  LDC.64 R4, c[0x0][0x390] ;  /* 0x0000e400ff047b82 */ /* 0x001e220000000a00 */
[----:B------:R-:W2:Y:S01]  /*3a20*/  LDCU UR5, c[0x0][0x3a8] ;  /* 0x00007500ff0577ac */ /* 0x000ea20008000800 */
[----:B------:R-:W-:Y:S01]  /*3a30*/  IMAD R18, R25, 0x200, R24 ;  /* 0x0000020019127824 */ /* 0x000fe200078e0218 */
        /* <DEDUP_REMOVED lines=18> */
.L_x_501:
[----:B------:R-:W2:Y:S02]  /*3b60*/  LDG.E.U8 R4, desc[UR36][R4.64] ;  /* 0x0000002404047981 */ /* 0x000ea4000c1e1100 */
[----:B--2---:R-:W-:Y:S01]  /*3b70*/  I2FP.F32.U32 R19, R4 ;  /* 0x0000000400137245 */ /* 0x004fe20000201000 */
[----:B------:R-:W-:Y:S06]  /*3b80*/  BRA `(.L_x_503) ;  /* 0x0000000c00247947 */ /* 0x000fec0003800000 */
.L_x_500:
        /* <DEDUP_REMOVED lines=9> */
.L_x_505:
[----:B------:R-:W2:Y:S02]  /*3c20*/  LDG.E R4, desc[UR36][R4.64] ;  /* 0x0000002404047981 */ /* 0x000ea4000c1e1900 */
[----:B--2---:R-:W-:Y:S01]  /*3c30*/  I2FP.F32.S32 R19, R4 ;  /* 0x0000000400137245 */ /* 0x004fe20000201400 */
[----:B------:R-:W-:Y:S06]  /*3c40*/  BRA `(.L_x_503) ;  /* 0x0000000800f47947 */ /* 0x000fec0003800000 */
.L_x_504:
[----:B------:R-:W2:Y:S02]  /*3c50*/  LDG.E.U16 R4, desc[UR36][R4.64] ;  /* 0x0000002404047981 */ /* 0x000ea4000c1e1500 */
[----:B--2---:R0:W2:Y:S01]  /*3c60*/  I2F.S16 R19, R4 ;  /* 0x0000000400137306 */ /* 0x0040a20000101400 */
[----:B------:R-:W-:Y:S05]  /*3c70*/  BRA `(.L_x_503) ;  /* 0x0000000800e87947 */ /* 0x000fea0003800000 */
.L_x_499:
        /* <DEDUP_REMOVED lines=8> */
.L_x_507:
[----:B------:R-:W2:Y:S02]  /*3d00*/  LDG.E.U16 R4, desc[UR36][R4.64] ;  /* 0x0000002404047981 */ /* 0x000ea4000c1e1500 */
[----:B--2---:R-:W-:Y:S01]  /*3d10*/  HADD2.F32 R19, -RZ, R4.H0_H0 ;  /* 0x20000004ff137230 */ /* 0x004fe20000004100 */
[----:B------:R-:W-:Y:S06]  /*3d20*/  BRA `(.L_x_503) ;  /* 0x0000000800bc7947 */ /* 0x000fec0003800000 */
.L_x_506:
        /* <DEDUP_REMOVED lines=8> */
.L_x_509:
[----:B------:R-:W2:Y:S02]  /*3db0*/  LDG.E.U16 R4, desc[UR36][R4.64] ;  /* 0x0000002404047981 */ /* 0x000ea4000c1e1500 */
[----:B--2---:R-:W-:Y:S01]  /*3dc0*/  HADD2.F32 R19, -RZ, R4.H0_H0 ;  /* 0x20000004ff137230 */ /* 0x004fe20000004100 */
[----:B------:R-:W-:Y:S06]  /*3dd0*/  BRA `(.L_x_503) ;  /* 0x0000000800907947 */ /* 0x000fec0003800000 */
.L_x_508:
[----:B------:R-:W2:Y:S01]  /*3de0*/  LDG.E.64 R4, desc[UR36][R4.64] ;  /* 0x0000002404047981 */ /* 0x000ea2000c1e1b00 */
[----:B------:R-:W-:Y:S01]  /*3df0*/  UMOV UR4, 0xf0000000 ;  /* 0xf000000000047882 */ /* 0x000fe20000000000 */
[----:B------:R-:W-:Y:S01]  /*3e00*/  UMOV UR5, 0x380fffff ;  /* 0x380fffff00057882 */ /* 0x000fe20000000000 */
[----:B--2---:R-:W0:Y:S01]  /*3e10*/  F2F.F32.F64 R19, R4 ;  /* 0x0000000400137310 */ /* 0x004e220000301000 */
[----:B------:R-:W-:-:S14]  /*3e20*/  DSETP.GEU.AND P0, PT, |R4|, UR4, PT ;  /* 0x0000000404007e2a */ /* 0x000fdc000bf0e200 */
[----:B0-----:R-:W-:Y:S01]  /*3e30*/  @!P0 FMUL R19, R19, 1.175494350822287508e-38 ;  /* 0x0080000013138820 */ /* 0x001fe20000400000 */
[----:B------:R-:W-:Y:S06]  /*3e40*/  BRA `(.L_x_503) ;  /* 0x0000000800747947 */ /* 0x000fec0003800000 */
.L_x_498:
        /* <DEDUP_REMOVED lines=12> */
.L_x_512:
[----:B------:R-:W2:Y:S01]  /*3f10*/  LDG.E.64 R4, desc[UR36][R4.64] ;  /* 0x0000002404047981 */ /* 0x000ea2000c1e1b00 */
[----:B------:R-:W-:Y:S01]  /*3f20*/  UMOV UR4, 0xf0000000 ;  /* 0xf000000000047882 */ /* 0x000fe20000000000 */
[----:B------:R-:W-:Y:S01]  /*3f30*/  UMOV UR5, 0x380fffff ;  /* 0x380fffff00057882 */ /* 0x000fe20000000000 */
[----:B--2---:R-:W0:Y:S01]  /*3f40*/  F2F.F32.F64 R19, R4 ;  /* 0x0000000400137310 */ /* 0x004e220000301000 */
[----:B------:R-:W-:-:S14]  /*3f50*/  DSETP.GEU.AND P0, PT, |R4|, UR4, PT ;  /* 0x0000000404007e2a */ /* 0x000fdc000bf0e200 */
[----:B0-----:R-:W-:Y:S01]  /*3f60*/  @!P0 FMUL R19, R19, 1.175494350822287508e-38 ;  /* 0x0080000013138820 */ /* 0x001fe20000400000 */
[----:B------:R-:W-:Y:S06]  /*3f70*/  BRA `(.L_x_503) ;  /* 0x0000000800287947 */ /* 0x000fec0003800000 */
.L_x_511:
        /* <DEDUP_REMOVED lines=25> */
.L_x_514:
[----:B------:R-:W2:Y:S02]  /*4110*/  LDG.E.U8 R4, desc[UR36][R4.64] ;  /* 0x0000002404047981 */ /* 0x000ea4000c1e1100 */
[C---:B--2---:R-:W-:Y:S02]  /*4120*/  IMAD.SHL.U32 R0, R4.reuse, 0x2000000, RZ ;  /* 0x0200000004007824 */ /* 0x044fe400078e00ff */
        /* <DEDUP_REMOVED lines=10> */
.L_x_513:
[----:B------:R-:W2:Y:S02]  /*41d0*/  LDG.E.U16 R4, desc[UR36][R4.64] ;  /* 0x0000002404047981 */ /* 0x000ea4000c1e1500 */
[----:B--2---:R-:W-:Y:S01]  /*41e0*/  IMAD.U32 R19, R4, 0x10000, RZ ;  /* 0x0001000004137824 */ /* 0x004fe200078e00ff */
[----:B------:R-:W-:Y:S06]  /*41f0*/  BRA `(.L_x_503) ;  /* 0x0000000400887947 */ /* 0x000fec0003800000 */
.L_x_510:
        /* <DEDUP_REMOVED lines=11> */
.L_x_517:
        /* <DEDUP_REMOVED lines=20> */
.L_x_519:
[----:B------:R-:W-:Y:S05]  /*43f0*/  BSYNC.RECONVERGENT B0 ;  /* 0x0000000000007941 */ /* 0x000fea0003800200 */
.L_x_518:
[----:B------:R-:W-:Y:S01]  /*4400*/  IMAD.SHL.U32 R0, R0, 0x100000, RZ ;  /* 0x0010000000007824 */ /* 0x000fe200078e00ff */
[----:B------:R-:W-:-:S04]  /*4410*/  LEA R3, R3, 0x3b800000, 0x17 ;  /* 0x3b80000003037811 */ /* 0x000fc800078eb8ff */
[----:B------:R-:W-:Y:S01]  /*4420*/  LOP3.LUT R19, R3, R0, R19, 0xfe, !PT ;  /* 0x0000000003137212 */ /* 0x000fe200078efe13 */
[----:B------:R-:W-:Y:S06]  /*4430*/  BRA `(.L_x_503) ;  /* 0x0000000000f87947 */ /* 0x000fec0003800000 */
.L_x_516:
        /* <DEDUP_REMOVED lines=20> */
.L_x_521:
[----:B------:R-:W-:Y:S05]  /*4580*/  BSYNC.RECONVERGENT B0 ;  /* 0x0000000000007941 */ /* 0x000fea0003800200 */
.L_x_520:
[----:B------:R-:W-:Y:S01]  /*4590*/  IMAD.SHL.U32 R0, R0, 0x200000, RZ ;  /* 0x0020000000007824 */ /* 0x000fe200078e00ff */
[----:B------:R-:W-:-:S04]  /*45a0*/  LEA R3, R3, 0x37800000, 0x17 ;  /* 0x3780000003037811 */ /* 0x000fc800078eb8ff */
[----:B------:R-:W-:Y:S01]  /*45b0*/  LOP3.LUT R19, R3, R0, R19, 0xfe, !PT ;  /* 0x0000000003137212 */ /* 0x000fe200078efe13 */
[----:B------:R-:W-:Y:S06]  /*45c0*/  BRA `(.L_x_503) ;  /* 0x0000000000947947 */ /* 0x000fec0003800000 */
.L_x_515:
        /* <DEDUP_REMOVED lines=14> */
.L_x_502:
[----:B------:R-:W-:Y:S01]  /*46b0*/  MOV R14, 0x0 ;  /* 0x00000000000e7802 */ /* 0x000fe20000000f00 */
[----:B------:R-:W0:Y:S01]  /*46c0*/  LDCU.64 UR4, c[0x4][0x118] ;  /* 0x01002300ff0477ac */ /* 0x000e220008000a00 */
[----:B------:R-:W-:Y:S02]  /*46d0*/  IMAD.MOV.U32 R8, RZ, RZ, 0x4e ;  /* 0x0000004eff087424 */ /* 0x000fe400078e00ff */
[----:B------:R-:W-:Y:S01]  /*46e0*/  IMAD.MOV.U32 R12, RZ, RZ, 0x1 ;  /* 0x00000001ff0c7424 */ /* 0x000fe200078e00ff */
[----:B------:R-:W2:Y:S01]  /*46f0*/  LDCU.64 UR6, c[0x4][0x120] ;  /* 0x01002400ff0677ac */ /* 0x000ea20008000a00 */
[----:B------:R-:W1:Y:S01]  /*4700*/  LDC.64 R14, c[0x4][R14] ;  /* 0x010000000e0e7b82 */ /* 0x000e620000000a00 */
[----:B------:R-:W-:Y:S01]  /*4710*/  IMAD.MOV.U32 R13, RZ, RZ, RZ ;  /* 0x000000ffff0d7224 */ /* 0x000fe200078e00ff */
[----:B------:R-:W3:Y:S01]  /*4720*/  LDCU.64 UR8, c[0x4][0x18] ;  /* 0x01000300ff0877ac */ /* 0x000ee20008000a00 */
[----:B0-----:R-:W-:Y:S02]  /*4730*/  IMAD.U32 R4, RZ, RZ, UR4 ;  /* 0x00000004ff047e24 */ /* 0x001fe4000f8e00ff */
[----:B------:R-:W-:-:S02]  /*4740*/  IMAD.U32 R5, RZ, RZ, UR5 ;  /* 0x00000005ff057e24 */ /* 0x000fc4000f8e00ff */
[----:B--2---:R-:W-:Y:S02]  /*4750*/  IMAD.U32 R6, RZ, RZ, UR6 ;  /* 0x00000006ff067e24 */ /* 0x004fe4000f8e00ff */
[----:B------:R-:W-:Y:S02]  /*4760*/  IMAD.U32 R7, RZ, RZ, UR7 ;  /* 0x00000007ff077e24 */ /* 0x000fe4000f8e00ff */
[----:B---3--:R-:W-:Y:S02]  /*4770*/  IMAD.U32 R10, RZ, RZ, UR8 ;  /* 0x00000008ff0a7e24 */ /* 0x008fe4000f8e00ff */
[----:B------:R-:W-:-:S07]  /*4780*/  IMAD.U32 R11, RZ, RZ, UR9 ;  /* 0x00000009ff0b7e24 */ /* 0x000fce000f8e00ff */
[----:B------:R-:W-:-:S07]  /*4790*/  LEPC R20, `(.L_x_524) ;  /* 0x000000001014794e */ /* 0x000fce0000000000 */
[----:B-1--45:R-:W-:Y:S05]  /*47a0*/  CALL.ABS.NOINC R14 ;  /* 0x000000000e007343 */ /* 0x032fea0003c00000 */
.L_x_524:
[----:B------:R-:W-:Y:S01]  /*47b0*/  IMAD.MOV.U32 R19, RZ, RZ, RZ ;  /* 0x000000ffff137224 */ /* 0x000fe200078e00ff */
[----:B------:R-:W-:Y:S06]  /*47c0*/  BRA `(.L_x_503) ;  /* 0x0000000000147947 */ /* 0x000fec0003800000 */
.L_x_523:
[----:B------:R-:W2:Y:S02]  /*47d0*/  LDG.E.64 R4, desc[UR36][R4.64] ;  /* 0x0000002404047981 */ /* 0x000ea4000c1e1b00 */
[----:B--2---:R0:W2:Y:S01]  /*47e0*/  I2F.U64 R19, R4 ;  /* 0x0000000400137312 */ /* 0x0040a20000301000 */
[----:B------:R-:W-:Y:S05]  /*47f0*/  BRA `(.L_x_503) ;  /* 0x0000000000087947 */ /* 0x000fea0003800000 */
.L_x_522:
[----:B------:R-:W2:Y:S02]  /*4800*/  LDG.E R4, desc[UR36][R4.64] ;  /* 0x0000002404047981 */ /* 0x000ea4000c1e1900 */
[----:B--2---:R-:W-:-:S07]  /*4810*/  I2FP.F32.U32 R19, R4 ;  /* 0x0000000400137245 */ /* 0x004fce0000201000 */
.L_x_503:
[----:B------:R-:W-:Y:S05]  /*4820*/  BSYNC.RECONVERGENT B6 ;  /* 0x0000000000067941 */ /* 0x000fea0003800200 */
.L_x_497:
[----:B0-----:R-:W0:Y:S01]  /*4830*/  LDC.64 R4, c[0x0][0x398] ;  /* 0x0000e600ff047b82 */ /* 0x001e220000000a00 */
[----:B------:R-:W1:Y:S01]  /*4840*/  LDCU UR5, c[0x0][0x3ac] ;  /* 0x00007580ff0577ac */ /* 0x000e620008000800 */
        /* <DEDUP_REMOVED lines=18> */
.L_x_529:
[----:B------:R-:W2:Y:S02]  /*4970*/  LDG.E.U8 R4, desc[UR36][R4.64] ;  /* 0x0000002404047981 */ /* 0x000ea4000c1e1100 */
[----:B--2---:R-:W-:Y:S01]  /*4980*/  I2FP.F32.U32 R22, R4 ;  /* 0x0000000400167245 */ /* 0x004fe20000201000 */
[----:B------:R-:W-:Y:S06]  /*4990*/  BRA `(.L_x_531) ;  /* 0x0000000c00287947 */ /* 0x000fec0003800000 */
.L_x_528:
        /* <DEDUP_REMOVED lines=9> */
.L_x_533:
[----:B------:R-:W2:Y:S02]  /*4a30*/  LDG.E R4, desc[UR36][R4.64] ;  /* 0x0000002404047981 */ /* 0x000ea4000c1e1900 */
[----:B--2---:R-:W-:Y:S01]  /*4a40*/  I2FP.F32.S32 R22, R4 ;  /* 0x0000000400167245 */ /* 0x004fe20000201400 */
[----:B------:R-:W-:Y:S06]  /*4a50*/  BRA `(.L_x_531) ;  /* 0x0000000800f87947 */ /* 0x000fec0003800000 */
.L_x_532:
[----:B------:R-:W2:Y:S02]  /*4a60*/  LDG.E.U16 R4, desc[UR36][R4.64] ;  /* 0x0000002404047981 */ /* 0x000ea4000c1e1500 */
[----:B--2---:R0:W1:Y:S01]  /*4a70*/  I2F.S16 R22, R4 ;  /* 0x0000000400167306 */ /* 0x0040620000101400 */
[----:B------:R-:W-:Y:S05]  /*4a80*/  BRA `(.L_x_531) ;  /* 0x0000000800ec7947 */ /* 0x000fea0003800000 */
.L_x_527:
        /* <DEDUP_REMOVED lines=8> */
.L_x_535:
[----:B------:R-:W2:Y:S02]  /*4b10*/  LDG.E.U16 R4, desc[UR36][R4.64] ;  /* 0x0000002404047981 */ /* 0x000ea4000c1e1500 */
[----:B--2---:R-:W-:Y:S01]  /*4b20*/  HADD2.F32 R22, -RZ, R4.H0_H0 ;  /* 0x20000004ff167230 */ /* 0x004fe20000004100 */
[----:B------:R-:W-:Y:S06]  /*4b30*/  BRA `(.L_x_531) ;  /* 0x0000000800c07947 */ /* 0x000fec0003800000 */
.L_x_534:
        /* <DEDUP_REMOVED lines=8> */
.L_x_537:
[----:B------:R-:W2:Y:S02]  /*4bc0*/  LDG.E.U16 R4, desc[UR36][R4.64] ;  /* 0x0000002404047981 */ /* 0x000ea4000c1e1500 */
[----:B--2---:R-:W-:Y:S01]  /*4bd0*/  HADD2.F32 R22, -RZ, R4.H0_H0 ;  /* 0x20000004ff167230 */ /* 0x004fe20000004100 */
[----:B------:R-:W-:Y:S06]  /*4be0*/  BRA `(.L_x_531) ;  /* 0x0000000800947947 */ /* 0x000fec0003800000 */
.L_x_536:
[----:B------:R-:W2:Y:S01]  /*4bf0*/  LDG.E.64 R4, desc[UR36][R4.64] ;  /* 0x0000002404047981 */ /* 0x000ea2000c1e1b00 */
[----:B------:R-:W-:Y:S01]  /*4c00*/  UMOV UR4, 0xf0000000 ;  /* 0xf000000000047882 */ /* 0x000fe20000000000 */
[----:B------:R-:W-:Y:S01]  /*4c10*/  UMOV UR5, 0x380fffff ;  /* 0x380fffff00057882 */ /* 0x000fe20000000000 */
[----:B--2---:R-:W0:Y:S01]  /*4c20*/  F2F.F32.F64 R22, R4 ;  /* 0x0000000400167310 */ /* 0x004e220000301000 */
[----:B------:R-:W-:-:S14]  /*4c30*/  DSETP.GEU.AND P0, PT, |R4|, UR4, PT ;  /* 0x0000000404007e2a */ /* 0x000fdc000bf0e200 */
[----:B0-----:R-:W-:Y:S01]  /*4c40*/  @!P0 FMUL R22, R22, 1.175494350822287508e-38 ;  /* 0x0080000016168820 */ /* 0x001fe20000400000 */
[----:B------:R-:W-:Y:S06]  /*4c50*/  BRA `(.L_x_531) ;  /* 0x0000000800787947 */ /* 0x000fec0003800000 */
.L_x_526:
        /* <DEDUP_REMOVED lines=12> */
.L_x_540:
[----:B------:R-:W2:Y:S01]  /*4d20*/  LDG.E.64 R4, desc[UR36][R4.64] ;  /* 0x0000002404047981 */ /* 0x000ea2000c1e1b00 */
[----:B------:R-:W-:Y:S01]  /*4d30*/  UMOV UR4, 0xf0000000 ;  /* 0xf000000000047882 */ /* 0x000fe20000000000 */
[----:B------:R-:W-:Y:S01]  /*4d40*/  UMOV UR5, 0x380fffff ;  /* 0x380fffff00057882 */ /* 0x000fe20000000000 */
[----:B--2---:R-:W0:Y:S01]  /*4d50*/  F2F.F32.F64 R22, R4 ;  /* 0x0000000400167310 */ /* 0x004e220000301000 */
[----:B------:R-:W-:-:S14]  /*4d60*/  DSETP.GEU.AND P0, PT, |R4|, UR4, PT ;  /* 0x0000000404007e2a */ /* 0x000fdc000bf0e200 */
[----:B0-----:R-:W-:Y:S01]  /*4d70*/  @!P0 FMUL R22, R22, 1.175494350822287508e-38 ;  /* 0x0080000016168820 */ /* 0x001fe20000400000 */
[----:B------:R-:W-:Y:S06]  /*4d80*/  BRA `(.L_x_531) ;  /* 0x00000008002c7947 */ /* 0x000fec0003800000 */
.L_x_539:
        /* <DEDUP_REMOVED lines=25> */
.L_x_542:
[----:B------:R-:W2:Y:S02]  /*4f20*/  LDG.E.U8 R4, desc[UR36][R4.64] ;  /* 0x0000002404047981 */ /* 0x000ea4000c1e1100 */
[C---:B--2---:R-:W-:Y:S02]  /*4f30*/  IMAD.SHL.U32 R0, R4.reuse, 0x2000000, RZ ;  /* 0x0200000004007824 */ /* 0x044fe400078e00ff */
[----:B------:R-:W-:-:S03]  /*4f40*/  IMAD.SHL.U32 R6, R4, 0x100, RZ ;  /* 0x0000010004067824 */ /* 0x000fc600078e00ff */
[----:B------:R-:W-:-:S13]  /*4f50*/  ISETP.GE.U32.AND P0, PT, R0, 0x8000000, PT ;  /* 0x080000000000780c */ /* 0x000fda0003f06070 */
[----:B------:R-:W-:Y:S02]  /*4f60*/  @!P0 LOP3.LUT R3, R6, 0x7f00, RZ, 0xc0, !PT ;  /* 0x00007f0006038812 */ /* 0x000fe400078ec0ff */
[----:B------:R-:W-:Y:S02]  /*4f70*/  @P0 LEA.HI R0, R0, 0x70000000, RZ, 0x1c ;  /* 0x7000000000000811 */ /* 0x000fe400078fe0ff */
[----:B------:R-:W-:Y:S02]  /*4f80*/  @!P0 LOP3.LUT R3, R3, 0x3f000000, RZ, 0xfc, !PT ;  /* 0x3f00000003038812 */ /* 0x000fe400078efcff */
[----:B------:R-:W-:Y:S01]  /*4f90*/  PRMT R6, R6, 0x9910, RZ ;  /* 0x0000991006067816 */ /* 0x000fe200000000ff */
[----:B------:R-:W-:Y:S02]  /*4fa0*/  @P0 FMUL.FTZ R0, R0, 1.9259299443872358531e-34 ;  /* 0x0780000000000820 */ /* 0x000fe40000410000 */
[----:B------:R-:W-:Y:S02]  /*4fb0*/  @!P0 FADD.FTZ R0, R3, -0.5 ;  /* 0xbf00000003008421 */ /* 0x000fe40000010000 */
[----:B------:R-:W-:-:S05]  /*4fc0*/  IMAD.MOV.U32 R3, RZ, RZ, R6 ;  /* 0x000000ffff037224 */ /* 0x000fca00078e0006 */
[----:B------:R-:W-:Y:S01]  /*4fd0*/  LOP3.LUT R22, R0, 0x80000000, R3, 0xf8, !PT ;  /* 0x8000000000167812 */ /* 0x000fe200078ef803 */
[----:B------:R-:W-:Y:S06]  /*4fe0*/  BRA `(.L_x_531) ;  /* 0x0000000400947947 */ /* 0x000fec0003800000 */
.L_x_541:
[----:B------:R-:W2:Y:S02]  /*4ff0*/  LDG.E.U16 R4, desc[UR36][R4.64] ;  /* 0x0000002404047981 */ /* 0x000ea4000c1e1500 */
[----:B--2---:R-:W-:Y:S01]  /*5000*/  IMAD.U32 R22, R4, 0x10000, RZ ;  /* 0x0001000004167824 */ /* 0x004fe200078e00ff */
[----:B------:R-:W-:Y:S06]  /*5010*/  BRA `(.L_x_531) ;  /* 0x0000000400887947 */ /* 0x000fec0003800000 */
.L_x_538:
        /* <DEDUP_REMOVED lines=11> */
.L_x_545:
        /* <DEDUP_REMOVED lines=20> */
.L_x_547:
[----:B------:R-:W-:Y:S05]  /*5210*/  BSYNC.RECONVERGENT B0 ;  /* 0x0000000000007941 */ /* 0x000fea0003800200 */
.L_x_546:
[----:B------:R-:W-:Y:S01]  /*5220*/  IMAD.SHL.U32 R0, R0, 0x100000, RZ ;  /* 0x0010000000007824 */ /* 0x000fe200078e00ff */
[----:B------:R-:W-:-:S04]  /*5230*/  LEA R3, R3, 0x3b800000, 0x17 ;  /* 0x3b80000003037811 */ /* 0x000fc800078eb8ff */
[----:B------:R-:W-:Y:S01]  /*5240*/  LOP3.LUT R22, R3, R0, R7, 0xfe, !PT ;  /* 0x0000000003167212 */ /* 0x000fe200078efe07 */
[----:B------:R-:W-:Y:S06]  /*5250*/  BRA `(.L_x_531) ;  /* 0x0000000000f87947 */ /* 0x000fec0003800000 */
.L_x_544:
        /* <DEDUP_REMOVED lines=20> */
.L_x_549:
[----:B------:R-:W-:Y:S05]  /*53a0*/  BSYNC.RECONVERGENT B0 ;  /* 0x0000000000007941 */ /* 0x000fea0003800200 */
.L_x_548:
[----:B------:R-:W-:Y:S01]  /*53b0*/  IMAD.SHL.U32 R0, R0, 0x200000, RZ ;  /* 0x0020000000007824 */ /* 0x000fe200078e00ff */
[----:B------:R-:W-:-:S04]  /*53c0*/  LEA R3, R3, 0x37800000, 0x17 ;  /* 0x3780000003037811 */ /* 0x000fc800078eb8ff */
[----:B------:R-:W-:Y:S01]  /*53d0*/  LOP3.LUT R22, R3, R0, R7, 0xfe, !PT ;  /* 0x0000000003167212 */ /* 0x000fe200078efe07 */
[----:B------:R-:W-:Y:S06]  /*53e0*/  BRA `(.L_x_531) ;  /* 0x0000000000947947 */ /* 0x000fec0003800000 */
.L_x_543:
        /* <DEDUP_REMOVED lines=14> */
.L_x_530:
        /* <DEDUP_REMOVED lines=16> */
.L_x_552:
[----:B------:R-:W-:Y:S01]  /*55d0*/  IMAD.MOV.U32 R22, RZ, RZ, RZ ;  /* 0x000000ffff167224 */ /* 0x000fe200078e00ff */
[----:B------:R-:W-:Y:S06]  /*55e0*/  BRA `(.L_x_531) ;  /* 0x0000000000147947 */ /* 0x000fec0003800000 */
.L_x_551:
[----:B------:R-:W2:Y:S02]  /*55f0*/  LDG.E.64 R22, desc[UR36][R4.64] ;  /* 0x0000002404167981 */ /* 0x000ea4000c1e1b00 */
[----:B--2---:R0:W1:Y:S01]  /*5600*/  I2F.U64 R22, R22 ;  /* 0x0000001600167312 */ /* 0x0040620000301000 */
[----:B------:R-:W-:Y:S05]  /*5610*/  BRA `(.L_x_531) ;  /* 0x0000000000087947 */ /* 0x000fea0003800000 */
.L_x_550:
[----:B------:R-:W2:Y:S02]  /*5620*/  LDG.E R4, desc[UR36][R4.64] ;  /* 0x0000002404047981 */ /* 0x000ea4000c1e1900 */
[----:B--2---:R-:W-:-:S07]  /*5630*/  I2FP.F32.U32 R22, R4 ;  /* 0x0000000400167245 */ /* 0x004fce0000201000 */
.L_x_531:
[----:B------:R-:W-:Y:S05]  /*5640*/  BSYNC.RECONVERGENT B6 ;  /* 0x0000000000067941 */ /* 0x000fea0003800200 */
.L_x_525:
[----:B------:R-:W-:-:S07]  /*5650*/  VIADD R24, R24, 0x80 ;  /* 0x0000008018187836 */ /* 0x000fce0000000000 */
.L_x_496:
[----:B------:R-:W-:Y:S05]  /*5660*/  BSYNC.RECONVERGENT B7 ;  /* 0x0000000000077941 */ /* 0x000fea0003800200 */
.L_x_495:
[----:B------:R-:W-:Y:S01]  /*5670*/  ISETP.GE.AND P0, PT, R24, R29, PT ;  /* 0x0000001d1800720c */ /* 0x000fe20003f06270 */
[----:B------:R-:W-:Y:S01]  /*5680*/  BSSY.RECONVERGENT B7, `(.L_x_553) ;  /* 0x00001c4000077945 */ /* 0x000fe20003800200 */
[----:B0-----:R-:W-:Y:S02]  /*5690*/  IMAD.MOV.U32 R23, RZ, RZ, RZ ;  /* 0x000000ffff177224 */ /* 0x001fe400078e00ff */
[----:B------:R-:W-:-:S09]  /*56a0*/  IMAD.MOV.U32 R18, RZ, RZ, RZ ;  /* 0x000000ffff127224 */ /* 0x000fd200078e00ff */
[----:B------:R-:W-:Y:S05]  /*56b0*/  @P0 BRA `(.L_x_554) ;  /* 0x0000001c00000947 */ /* 0x000fea0003800000 */
[----:B------:R-:W0:Y:S01]  /*56c0*/  LDC.64 R4, c[0x0][0x390] ;  /* 0x0000e400ff047b82 */ /* 0x000e220000000a00 */
        /* <DEDUP_REMOVED lines=20> */
.L_x_559:
[----:B------:R-:W2:Y:S02]  /*5810*/  LDG.E.U8 R4, desc[UR36][R4.64] ;  /* 0x0000002404047981 */ /* 0x000ea4000c1e1100 */
[----:B--2---:R-:W-:Y:S01]  /*5820*/  I2FP.F32.U32 R18, R4 ;  /* 0x0000000400127245 */ /* 0x004fe20000201000 */
[----:B------:R-:W-:Y:S06]  /*5830*/  BRA `(.L_x_561) ;  /* 0x0000000c00287947 */ /* 0x000fec0003800000 */
.L_x_558:
        /* <DEDUP_REMOVED lines=9> */
.L_x_563:
[----:B------:R-:W2:Y:S02]  /*58d0*/  LDG.E R4, desc[UR36][R4.64] ;  /* 0x0000002404047981 */ /* 0x000ea4000c1e1900 */
[----:B--2---:R-:W-:Y:S01]  /*58e0*/  I2FP.F32.S32 R18, R4 ;  /* 0x0000000400127245 */ /* 0x004fe20000201400 */
[----:B------:R-:W-:Y:S06]  /*58f0*/  BRA `(.L_x_561) ;  /* 0x0000000800f87947 */ /* 0x000fec0003800000 */
.L_x_562:
[----:B------:R-:W2:Y:S02]  /*5900*/  LDG.E.U16 R4, desc[UR36][R4.64] ;  /* 0x0000002404047981 */ /* 0x000ea4000c1e1500 */
[----:B--2---:R0:W2:Y:S01]  /*5910*/  I2F.S16 R18, R4 ;  /* 0x0000000400127306 */ /* 0x0040a20000101400 */
[----:B------:R-:W-:Y:S05]  /*5920*/  BRA `(.L_x_561) ;  /* 0x0000000800ec7947 */ /* 0x000fea0003800000 */
.L_x_557:
        /* <DEDUP_REMOVED lines=8> */
.L_x_565:
[----:B------:R-:W2:Y:S02]  /*59b0*/  LDG.E.U16 R4, desc[UR36][R4.64] ;  /* 0x0000002404047981 */ /* 0x000ea4000c1e1500 */
[----:B--2---:R-:W-:Y:S01]  /*59c0*/  HADD2.F32 R18, -RZ, R4.H0_H0 ;  /* 0x20000004ff127230 */ /* 0x004fe20000004100 */
[----:B------:R-:W-:Y:S06]  /*59d0*/  BRA `(.L_x_561) ;  /* 0x0000000800c07947 */ /* 0x000fec0003800000 */
.L_x_564:
        /* <DEDUP_REMOVED lines=8> */
.L_x_567:
[----:B------:R-:W2:Y:S02]  /*5a60*/  LDG.E.U16 R4, desc[UR36][R4.64] ;  /* 0x0000002404047981 */ /* 0x000ea4000c1e1500 */
[----:B--2---:R-:W-:Y:S01]  /*5a70*/  HADD2.F32 R18, -RZ, R4.H0_H0 ;  /* 0x20000004ff127230 */ /* 0x004fe20000004100 */
[----:B------:R-:W-:Y:S06]  /*5a80*/  BRA `(.L_x_561) ;  /* 0x0000000800947947 */ /* 0x000fec0003800000 */
.L_x_566:
[----:B------:R-:W2:Y:S01]  /*5a90*/  LDG.E.64 R4, desc[UR36][R4.64] ;  /* 0x0000002404047981 */ /* 0x000ea2000c1e1b00 */
[----:B------:R-:W-:Y:S01]  /*5aa0*/  UMOV UR4, 0xf0000000 ;  /* 0xf000000000047882 */ /* 0x000fe20000000000 */
[----:B------:R-:W-:Y:S01]  /*5ab0*/  UMOV UR5, 0x380fffff ;  /* 0x380fffff00057882 */ /* 0x000fe20000000000 */
[----:B--2---:R-:W0:Y:S01]  /*5ac0*/  F2F.F32.F64 R18, R4 ;  /* 0x0000000400127310 */ /* 0x004e220000301000 */
[----:B------:R-:W-:-:S14]  /*5ad0*/  DSETP.GEU.AND P0, PT, |R4|, UR4, PT ;  /* 0x0000000404007e2a */ /* 0x000fdc000bf0e200 */
[----:B0-----:R-:W-:Y:S01]  /*5ae0*/  @!P0 FMUL R18, R18, 1.175494350822287508e-38 ;  /* 0x0080000012128820 */ /* 0x001fe20000400000 */
[----:B------:R-:W-:Y:S06]  /*5af0*/  BRA `(.L_x_561) ;  /* 0x0000000800787947 */ /* 0x000fec0003800000 */
.L_x_556:
        /* <DEDUP_REMOVED lines=12> */
.L_x_570:
[----:B------:R-:W2:Y:S01]  /*5bc0*/  LDG.E.64 R4, desc[UR36][R4.64] ;  /* 0x0000002404047981 */ /* 0x000ea2000c1e1b00 */
[----:B------:R-:W-:Y:S01]  /*5bd0*/  UMOV UR4, 0xf0000000 ;  /* 0xf000000000047882 */ /* 0x000fe20000000000 */
[----:B------:R-:W-:Y:S01]  /*5be0*/  UMOV UR5, 0x380fffff ;  /* 0x380fffff00057882 */ /* 0x000fe20000000000 */
[----:B--2---:R-:W0:Y:S01]  /*5bf0*/  F2F.F32.F64 R18, R4 ;  /* 0x0000000400127310 */ /* 0x004e220000301000 */
[----:B------:R-:W-:-:S14]  /*5c00*/  DSETP.GEU.AND P0, PT, |R4|, UR4, PT ;  /* 0x0000000404007e2a */ /* 0x000fdc000bf0e200 */
[----:B0-----:R-:W-:Y:S01]  /*5c10*/  @!P0 FMUL R18, R18, 1.175494350822287508e-38 ;  /* 0x0080000012128820 */ /* 0x001fe20000400000 */
[----:B------:R-:W-:Y:S06]  /*5c20*/  BRA `(.L_x_561) ;  /* 0x00000008002c7947 */ /* 0x000fec0003800000 */
.L_x_569:
        /* <DEDUP_REMOVED lines=25> */
.L_x_572:
        /* <DEDUP_REMOVED lines=13> */
.L_x_571:
[----:B------:R-:W2:Y:S02]  /*5e90*/  LDG.E.U16 R4, desc[UR36][R4.64] ;  /* 0x0000002404047981 */ /* 0x000ea4000c1e1500 */
[----:B--2---:R-:W-:Y:S01]  /*5ea0*/  IMAD.U32 R18, R4, 0x10000, RZ ;  /* 0x0001000004127824 */ /* 0x004fe200078e00ff */
[----:B------:R-:W-:Y:S06]  /*5eb0*/  BRA `(.L_x_561) ;  /* 0x0000000400887947 */ /* 0x000fec0003800000 */
.L_x_568:
        /* <DEDUP_REMOVED lines=11> */
.L_x_575:
        /* <DEDUP_REMOVED lines=20> */
.L_x_577:
[----:B------:R-:W-:Y:S05]  /*60b0*/  BSYNC.RECONVERGENT B0 ;  /* 0x0000000000007941 */ /* 0x000fea0003800200 */
.L_x_576:
[----:B------:R-:W-:Y:S01]  /*60c0*/  IMAD.SHL.U32 R0, R0, 0x100000, RZ ;  /* 0x0010000000007824 */ /* 0x000fe200078e00ff */
[----:B------:R-:W-:-:S04]  /*60d0*/  LEA R3, R3, 0x3b800000, 0x17 ;  /* 0x3b80000003037811 */ /* 0x000fc800078eb8ff */
[----:B------:R-:W-:Y:S01]  /*60e0*/  LOP3.LUT R18, R3, R0, R7, 0xfe, !PT ;  /* 0x0000000003127212 */ /* 0x000fe200078efe07 */
[----:B------:R-:W-:Y:S06]  /*60f0*/  BRA `(.L_x_561) ;  /* 0x0000000000f87947 */ /* 0x000fec0003800000 */
.L_x_574:
        /* <DEDUP_REMOVED lines=20> */
.L_x_579:
[----:B------:R-:W-:Y:S05]  /*6240*/  BSYNC.RECONVERGENT B0 ;  /* 0x0000000000007941 */ /* 0x000fea0003800200 */
.L_x_578:
[----:B------:R-:W-:Y:S01]  /*6250*/  IMAD.SHL.U32 R0, R0, 0x200000, RZ ;  /* 0x0020000000007824 */ /* 0x000fe200078e00ff */
[----:B------:R-:W-:-:S04]  /*6260*/  LEA R3, R3, 0x37800000, 0x17 ;  /* 0x3780000003037811 */ /* 0x000fc800078eb8ff */
[----:B------:R-:W-:Y:S01]  /*6270*/  LOP3.LUT R18, R3, R0, R7, 0xfe, !PT ;  /* 0x0000000003127212 */ /* 0x000fe200078efe07 */
[----:B------:R-:W-:Y:S06]  /*6280*/  BRA `(.L_x_561) ;  /* 0x0000000000947947 */ /* 0x000fec0003800000 */
.L_x_573:
        /* <DEDUP_REMOVED lines=14> */
.L_x_560:
        /* <DEDUP_REMOVED lines=16> */
.L_x_582:
[----:B------:R-:W-:Y:S01]  /*6470*/  IMAD.MOV.U32 R18, RZ, RZ, RZ ;  /* 0x000000ffff127224 */ /* 0x000fe200078e00ff */
[----:B------:R-:W-:Y:S06]  /*6480*/  BRA `(.L_x_561) ;  /* 0x0000000000147947 */ /* 0x000fec0003800000 */
.L_x_581:
[----:B------:R-:W2:Y:S02]  /*6490*/  LDG.E.64 R4, desc[UR36][R4.64] ;  /* 0x0000002404047981 */ /* 0x000ea4000c1e1b00 */
[----:B--2---:R0:W2:Y:S01]  /*64a0*/  I2F.U64 R18, R4 ;  /* 0x0000000400127312 */ /* 0x0040a20000301000 */
[----:B------:R-:W-:Y:S05]  /*64b0*/  BRA `(.L_x_561) ;  /* 0x0000000000087947 */ /* 0x000fea0003800000 */
.L_x_580:
[----:B------:R-:W2:Y:S02]  /*64c0*/  LDG.E R4, desc[UR36][R4.64] ;  /* 0x0000002404047981 */ /* 0x000ea4000c1e1900 */
[----:B--2---:R-:W-:-:S07]  /*64d0*/  I2FP.F32.U32 R18, R4 ;  /* 0x0000000400127245 */ /* 0x004fce0000201000 */
.L_x_561:
[----:B------:R-:W-:Y:S05]  /*64e0*/  BSYNC.RECONVERGENT B6 ;  /* 0x0000000000067941 */ /* 0x000fea0003800200 */
.L_x_555:
[----:B------:R-:W1:Y:S01]  /*64f0*/  LDCU.U8 UR6, c[0x0][0x3a5] ;  /* 0x000074a0ff0677ac */ /* 0x000e620008000000 */
[----:B0-----:R-:W0:Y:S01]  /*6500*/  LDC.64 R4, c[0x0][0x398] ;  /* 0x0000e600ff047b82 */ /* 0x001e220000000a00 */
[----:B------:R-:W3:Y:S01]  /*6510*/  LDCU UR5, c[0x0][0x3ac] ;  /* 0x00007580ff0577ac */ /* 0x000ee20008000800 */
[----:B-1----:R-:W-:-:S04]  /*6520*/  UPRMT UR4, UR6, 0x9910, URZ ;  /* 0x0000991006047896 */ /* 0x002fc800080000ff */
[----:B------:R-:W-:Y:S01]  /*6530*/  UISETP.GT.AND UP0, UPT, UR4, 0x9, UPT ;  /* 0x000000090400788c */ /* 0x000fe2000bf04270 */
[----:B---3--:R-:W-:-:S05]  /*6540*/  IMAD R3, R24, UR5, RZ ;  /* 0x0000000518037c24 */ /* 0x008fca000f8e02ff */
        /* <DEDUP_REMOVED lines=11> */
[----:B------:R-:W3:Y:S02]  /*6600*/  LDG.E.S8 R4, desc[UR36][R4.64] ;  /* 0x0000002404047981 */ /* 0x000ee4000c1e1300 */
[----:B---3--:R0:W1:Y:S01]  /*6610*/  I2F.S16 R23, R4 ;  /* 0x0000000400177306 */ /* 0x0080620000101400 */
[----:B------:R-:W-:Y:S05]  /*6620*/  BRA `(.L_x_554) ;  /* 0x0000000c00247947 */ /* 0x000fea0003800000 */
.L_x_586:
[----:B------:R-:W3:Y:S02]  /*6630*/  LDG.E.U8 R4, desc[UR36][R4.64] ;  /* 0x0000002404047981 */ /* 0x000ee4000c1e1100 */
[----:B---3--:R-:W-:Y:S01]  /*6640*/  I2FP.F32.U32 R23, R4 ;  /* 0x0000000400177245 */ /* 0x008fe20000201000 */
[----:B------:R-:W-:Y:S06]  /*6650*/  BRA `(.L_x_554) ;  /* 0x0000000c00187947 */ /* 0x000fec0003800000 */
.L_x_585:
[----:B------:R-:W-:-:S09]  /*6660*/  UISETP.NE.AND UP0, UPT, UR4, 0x2, UPT ;  /* 0x000000020400788c */ /* 0x000fd2000bf05270 */
[----:B------:R-:W-:Y:S05]  /*6670*/  BRA.U !UP0, `(.L_x_588) ;  /* 0x0000000108287547 */ /* 0x000fea000b800000 */
[----:B------:R-:W-:-:S09]  /*6680*/  UISETP.NE.AND UP0, UPT, UR4, 0x3, UPT ;  /* 0x000000030400788c */ /* 0x000fd2000bf05270 */
[----:B------:R-:W-:Y:S05]  /*6690*/  BRA.U !UP0, `(.L_x_589) ;  /* 0x0000000108147547 */ /* 0x000fea000b800000 */
[----:B------:R-:W-:-:S09]  /*66a0*/  UISETP.NE.AND UP0, UPT, UR4, 0x4, UPT ;  /* 0x000000040400788c */ /* 0x000fd2000bf05270 */
[----:B------:R-:W-:Y:S05]  /*66b0*/  BRA.U UP0, `(.L_x_587) ;  /* 0x0000000900a87547 */ /* 0x000fea000b800000 */
[----:B------:R-:W3:Y:S02]  /*66c0*/  LDG.E.64 R4, desc[UR36][R4.64] ;  /* 0x0000002404047981 */ /* 0x000ee4000c1e1b00 */
[----:B---3--:R0:W1:Y:S01]  /*66d0*/  I2F.S64 R23, R4 ;  /* 0x0000000400177312 */ /* 0x0080620000301400 */
[----:B------:R-:W-:Y:S05]  /*66e0*/  BRA `(.L_x_554) ;  /* 0x0000000800f47947 */ /* 0x000fea0003800000 */
.L_x_589:
[----:B------:R-:W3:Y:S02]  /*66f0*/  LDG.E R4, desc[UR36][R4.64] ;  /* 0x0000002404047981 */ /* 0x000ee4000c1e1900 */
[----:B---3--:R-:W-:Y:S01]  /*6700*/  I2FP.F32.S32 R23, R4 ;  /* 0x0000000400177245 */ /* 0x008fe20000201400 */
[----:B------:R-:W-:Y:S06]  /*6710*/  BRA `(.L_x_554) ;  /* 0x0000000800e87947 */ /* 0x000fec0003800000 */
.L_x_588:
[----:B------:R-:W3:Y:S02]  /*6720*/  LDG.E.U16 R4, desc[UR36][R4.64] ;  /* 0x0000002404047981 */ /* 0x000ee4000c1e1500 */
[----:B---3--:R0:W1:Y:S01]  /*6730*/  I2F.S16 R23, R4 ;  /* 0x0000000400177306 */ /* 0x0080620000101400 */
[----:B------:R-:W-:Y:S05]  /*6740*/  BRA `(.L_x_554) ;  /* 0x0000000800dc7947 */ /* 0x000fea0003800000 */
.L_x_584:
        /* <DEDUP_REMOVED lines=8> */
.L_x_591:
[----:B------:R-:W3:Y:S02]  /*67d0*/  LDG.E.U16 R4, desc[UR36][R4.64] ;  /* 0x0000002404047981 */ /* 0x000ee4000c1e1500 */
[----:B---3--:R-:W-:Y:S01]  /*67e0*/  HADD2.F32 R23, -RZ, R4.H0_H0 ;  /* 0x20000004ff177230 */ /* 0x008fe20000004100 */
[----:B------:R-:W-:Y:S06]  /*67f0*/  BRA `(.L_x_554) ;  /* 0x0000000800b07947 */ /* 0x000fec0003800000 */
.L_x_590:
        /* <DEDUP_REMOVED lines=8> */
.L_x_593:
[----:B------:R-:W3:Y:S02]  /*6880*/  LDG.E.U16 R4, desc[UR36][R4.64] ;  /* 0x0000002404047981 */ /* 0x000ee4000c1e1500 */
[----:B---3--:R-:W-:Y:S01]  /*6890*/  HADD2.F32 R23, -RZ, R4.H0_H0 ;  /* 0x20000004ff177230 */ /* 0x008fe20000004100 */
[----:B------:R-:W-:Y:S06]  /*68a0*/  BRA `(.L_x_554) ;  /* 0x0000000800847947 */ /* 0x000fec0003800000 */
.L_x_592:
[----:B------:R-:W3:Y:S01]  /*68b0*/  LDG.E.64 R4, desc[UR36][R4.64] ;  /* 0x0000002404047981 */ /* 0x000ee2000c1e1b00 */
[----:B------:R-:W-:Y:S01]  /*68c0*/  UMOV UR4, 0xf0000000 ;  /* 0xf000000000047882 */ /* 0x000fe20000000000 */
[----:B------:R-:W-:Y:S01]  /*68d0*/  UMOV UR5, 0x380fffff ;  /* 0x380fffff00057882 */ /* 0x000fe20000000000 */
[----:B---3--:R-:W0:Y:S01]  /*68e0*/  F2F.F32.F64 R23, R4 ;  /* 0x0000000400177310 */ /* 0x008e220000301000 */
[----:B------:R-:W-:-:S14]  /*68f0*/  DSETP.GEU.AND P0, PT, |R4|, UR4, PT ;  /* 0x0000000404007e2a */ /* 0x000fdc000bf0e200 */
[----:B0-----:R-:W-:Y:S01]  /*6900*/  @!P0 FMUL R23, R23, 1.175494350822287508e-38 ;  /* 0x0080000017178820 */ /* 0x001fe20000400000 */
[----:B------:R-:W-:Y:S06]  /*6910*/  BRA `(.L_x_554) ;  /* 0x0000000800687947 */ /* 0x000fec0003800000 */
.L_x_583:
        /* <DEDUP_REMOVED lines=8> */
[----:B------:R-:W3:Y:S02]  /*69a0*/  LDG.E.U8 R4, desc[UR36][R4.64] ;  /* 0x0000002404047981 */ /* 0x000ee4000c1e1100 */
[----:B---3--:R-:W-:-:S04]  /*69b0*/  ISETP.NE.AND P0, PT, R4, RZ, PT ;  /* 0x000000ff0400720c */ /* 0x008fc80003f05270 */
[----:B------:R-:W-:Y:S01]  /*69c0*/  FSEL R23, RZ, 1, !P0 ;  /* 0x3f800000ff177808 */ /* 0x000fe20004000000 */
[----:B------:R-:W-:Y:S08]  /*69d0*/  BRA `(.L_x_554) ;  /* 0x0000000800387947 */ /* 0x000ff00003800000 */
.L_x_596:
[----:B------:R-:W3:Y:S01]  /*69e0*/  LDG.E.64 R4, desc[UR36][R4.64] ;  /* 0x0000002404047981 */ /* 0x000ee2000c1e1b00 */
[----:B------:R-:W-:Y:S01]  /*69f0*/  UMOV UR4, 0xf0000000 ;  /* 0xf000000000047882 */ /* 0x000fe20000000000 */
[----:B------:R-:W-:Y:S01]  /*6a00*/  UMOV UR5, 0x380fffff ;  /* 0x380fffff00057882 */ /* 0x000fe20000000000 */
[----:B---3--:R-:W0:Y:S01]  /*6a10*/  F2F.F32.F64 R23, R4 ;  /* 0x0000000400177310 */ /* 0x008e220000301000 */
[----:B------:R-:W-:-:S14]  /*6a20*/  DSETP.GEU.AND P0, PT, |R4|, UR4, PT ;  /* 0x0000000404007e2a */ /* 0x000fdc000bf0e200 */
[----:B0-----:R-:W-:Y:S01]  /*6a30*/  @!P0 FMUL R23, R23, 1.175494350822287508e-38 ;  /* 0x0080000017178820 */ /* 0x001fe20000400000 */
[----:B------:R-:W-:Y:S06]  /*6a40*/  BRA `(.L_x_554) ;  /* 0x00000008001c7947 */ /* 0x000fec0003800000 */
.L_x_595:
[----:B------:R-:W-:-:S09]  /*6a50*/  UISETP.NE.AND UP0, UPT, UR4, 0xf, UPT ;  /* 0x0000000f0400788c */ /* 0x000fd2000bf05270 */
[----:B------:R-:W-:Y:S05]  /*6a60*/  BRA.U !UP0, `(.L_x_597) ;  /* 0x00000001088c7547 */ /* 0x000fea000b800000 */
[----:B------:R-:W-:-:S09]  /*6a70*/  UISETP.NE.AND UP0, UPT, UR4, 0x17, UPT ;  /* 0x000000170400788c */ /* 0x000fd2000bf05270 */
[----:B------:R-:W-:Y:S05]  /*6a80*/  BRA.U !UP0, `(.L_x_598) ;  /* 0x0000000108547547 */ /* 0x000fea000b800000 */
[----:B------:R-:W-:-:S09]  /*6a90*/  UISETP.NE.AND UP0, UPT, UR4, 0x18, UPT ;  /* 0x000000180400788c */ /* 0x000fd2000bf05270 */
[----:B------:R-:W-:Y:S05]  /*6aa0*/  BRA.U UP0, `(.L_x_587) ;  /* 0x0000000500ac7547 */ /* 0x000fea000b800000 */
[----:B------:R-:W3:Y:S01]  /*6ab0*/  LDG.E.U8 R23, desc[UR36][R4.64] ;  /* 0x0000002404177981 */ /* 0x000ee2000c1e1100 */
[----:B------:R-:W-:Y:S02]  /*6ac0*/  IMAD.MOV.U32 R6, RZ, RZ, 0x1f ;  /* 0x0000001fff067424 */ /* 0x000fe400078e00ff */
[----:B---3--:R-:W-:-:S05]  /*6ad0*/  IMAD.SHL.U32 R23, R23, 0x1000000, RZ ;  /* 0x0100000017177824 */ /* 0x008fca00078e00ff */
        /* <DEDUP_REMOVED lines=16> */
.L_x_598:
[----:B------:R-:W3:Y:S02]  /*6be0*/  LDG.E.U8 R4, desc[UR36][R4.64] ;  /* 0x0000002404047981 */ /* 0x000ee4000c1e1100 */
[C---:B---3--:R-:W-:Y:S02]  /*6bf0*/  IMAD.SHL.U32 R0, R4.reuse, 0x2000000, RZ ;  /* 0x0200000004007824 */ /* 0x048fe400078e00ff */
        /* <DEDUP_REMOVED lines=10> */
.L_x_597:
[----:B------:R-:W3:Y:S02]  /*6ca0*/  LDG.E.U16 R4, desc[UR36][R4.64] ;  /* 0x0000002404047981 */ /* 0x000ee4000c1e1500 */
[----:B---3--:R-:W-:Y:S01]  /*6cb0*/  IMAD.U32 R23, R4, 0x10000, RZ ;  /* 0x0001000004177824 */ /* 0x008fe200078e00ff */
[----:B------:R-:W-:Y:S06]  /*6cc0*/  BRA `(.L_x_554) ;  /* 0x00000004007c7947 */ /* 0x000fec0003800000 */
.L_x_594:
        /* <DEDUP_REMOVED lines=8> */
[----:B------:R-:W3:Y:S02]  /*6d50*/  LDG.E.U16 R4, desc[UR36][R4.64] ;  /* 0x0000002404047981 */ /* 0x000ee4000c1e1500 */
[----:B---3--:R-:W-:Y:S01]  /*6d60*/  I2FP.F32.U32 R23, R4 ;  /* 0x0000000400177245 */ /* 0x008fe20000201000 */
[----:B------:R-:W-:Y:S06]  /*6d70*/  BRA `(.L_x_554) ;  /* 0x0000000400507947 */ /* 0x000fec0003800000 */
.L_x_601:
[----:B------:R-:W3:Y:S02]  /*6d80*/  LDG.E.U8 R4, desc[UR36][R4.64] ;  /* 0x0000002404047981 */ /* 0x000ee4000c1e1100 */
[----:B---3--:R-:W-:-:S13]  /*6d90*/  ISETP.NE.AND P0, PT, R4, RZ, PT ;  /* 0x000000ff0400720c */ /* 0x008fda0003f05270 */
        /* <DEDUP_REMOVED lines=17> */
.L_x_603:
[----:B------:R-:W-:Y:S05]  /*6eb0*/  BSYNC.RECONVERGENT B0 ;  /* 0x0000000000007941 */ /* 0x000fea0003800200 */
.L_x_602:
[----:B------:R-:W-:Y:S01]  /*6ec0*/  IMAD.SHL.U32 R0, R0, 0x100000, RZ ;  /* 0x0010000000007824 */ /* 0x000fe200078e00ff */
[----:B------:R-:W-:-:S04]  /*6ed0*/  LEA R3, R3, 0x3b800000, 0x17 ;  /* 0x3b80000003037811 */ /* 0x000fc800078eb8ff */
[----:B------:R-:W-:Y:S01]  /*6ee0*/  LOP3.LUT R23, R3, R0, R23, 0xfe, !PT ;  /* 0x0000000003177212 */ /* 0x000fe200078efe17 */
[----:B------:R-:W-:Y:S06]  /*6ef0*/  BRA `(.L_x_554) ;  /* 0x0000000000f07947 */ /* 0x000fec0003800000 */
.L_x_600:
        /* <DEDUP_REMOVED lines=19> */
.L_x_605:
[----:B------:R-:W-:Y:S05]  /*7030*/  BSYNC.RECONVERGENT B0 ;  /* 0x0000000000007941 */ /* 0x000fea0003800200 */
.L_x_604:
[----:B------:R-:W-:Y:S01]  /*7040*/  IMAD.SHL.U32 R0, R0, 0x200000, RZ ;  /* 0x0020000000007824 */ /* 0x000fe200078e00ff */
[----:B------:R-:W-:-:S04]  /*7050*/  LEA R3, R3, 0x37800000, 0x17 ;  /* 0x3780000003037811 */ /* 0x000fc800078eb8ff */
[----:B------:R-:W-:Y:S01]  /*7060*/  LOP3.LUT R23, R3, R0, R23, 0xfe, !PT ;  /* 0x0000000003177212 */ /* 0x000fe200078efe17 */
[----:B------:R-:W-:Y:S06]  /*7070*/  BRA `(.L_x_554) ;  /* 0x0000000000907947 */ /* 0x000fec0003800000 */
.L_x_599:
[----:B------:R-:W-:-:S09]  /*7080*/  UISETP.NE.AND UP0, UPT, UR4, 0x1c, UPT ;  /* 0x0000001c0400788c */ /* 0x000fd2000bf05270 */
[----:B------:R-:W-:Y:S05]  /*7090*/  BRA.U !UP0, `(.L_x_606) ;  /* 0x0000000108807547 */ /* 0x000fea000b800000 */
[----:B------:R-:W-:-:S09]  /*70a0*/  UISETP.NE.AND UP0, UPT, UR4, 0x1d, UPT ;  /* 0x0000001d0400788c */ /* 0x000fd2000bf05270 */
[----:B------:R-:W-:Y:S05]  /*70b0*/  BRA.U !UP0, `(.L_x_607) ;  /* 0x00000001086c7547 */ /* 0x000fea000b800000 */
[----:B------:R-:W-:-:S09]  /*70c0*/  UISETP.NE.AND UP0, UPT, UR4, 0x2c, UPT ;  /* 0x0000002c0400788c */ /* 0x000fd2000bf05270 */
[----:B------:R-:W-:Y:S05]  /*70d0*/  BRA.U UP0, `(.L_x_587) ;  /* 0x0000000100207547 */ /* 0x000fea000b800000 */
[----:B------:R-:W3:Y:S01]  /*70e0*/  LDG.E.U8 R4, desc[UR36][R4.64] ;  /* 0x0000002404047981 */ /* 0x000ee2000c1e1100 */
[----:B------:R-:W-:Y:S01]  /*70f0*/  IMAD.MOV.U32 R23, RZ, RZ, 0x400000 ;  /* 0x00400000ff177424 */ /* 0x000fe200078e00ff */
[----:B---3--:R-:W-:-:S13]  /*7100*/  ISETP.NE.AND P0, PT, R4, RZ, PT ;  /* 0x000000ff0400720c */ /* 0x008fda0003f05270 */
[----:B------:R-:W-:Y:S05]  /*7110*/  @!P0 BRA `(.L_x_554) ;  /* 0x0000000000688947 */ /* 0x000fea0003800000 */
[----:B------:R-:W-:-:S13]  /*7120*/  ISETP.NE.AND P0, PT, R4, 0xff, PT ;  /* 0x000000ff0400780c */ /* 0x000fda0003f05270 */
[----:B------:R-:W-:Y:S02]  /*7130*/  @!P0 IMAD.MOV.U32 R23, RZ, RZ, 0x7f800001 ;  /* 0x7f800001ff178424 */ /* 0x000fe400078e00ff */
[----:B------:R-:W-:Y:S01]  /*7140*/  @P0 IMAD.SHL.U32 R23, R4, 0x800000, RZ ;  /* 0x0080000004170824 */ /* 0x000fe200078e00ff */
[----:B------:R-:W-:Y:S06]  /*7150*/  BRA `(.L_x_554) ;  /* 0x0000000000587947 */ /* 0x000fec0003800000 */
.L_x_587:
[----:B------:R-:W-:Y:S01]  /*7160*/  MOV R14, 0x0 ;  /* 0x00000000000e7802 */ /* 0x000fe20000000f00 */
[----:B------:R-:W0:Y:S01]  /*7170*/  LDCU.64 UR4, c[0x4][0x118] ;  /* 0x01002300ff0477ac */ /* 0x000e220008000a00 */
[----:B------:R-:W-:Y:S02]  /*7180*/  IMAD.MOV.U32 R8, RZ, RZ, 0x4e ;  /* 0x0000004eff087424 */ /* 0x000fe400078e00ff */
[----:B------:R-:W-:Y:S01]  /*7190*/  IMAD.MOV.U32 R12, RZ, RZ, 0x1 ;  /* 0x00000001ff0c7424 */ /* 0x000fe200078e00ff */
[----:B------:R-:W1:Y:S01]  /*71a0*/  LDCU.64 UR6, c[0x4][0x120] ;  /* 0x01002400ff0677ac */ /* 0x000e620008000a00 */
[----:B------:R-:W3:Y:S01]  /*71b0*/  LDC.64 R14, c[0x4][R14] ;  /* 0x010000000e0e7b82 */ /* 0x000ee20000000a00 */
[----:B------:R-:W-:Y:S01]  /*71c0*/  IMAD.MOV.U32 R13, RZ, RZ, RZ ;  /* 0x000000ffff0d7224 */ /* 0x000fe200078e00ff */
[----:B------:R-:W2:Y:S01]  /*71d0*/  LDCU.64 UR8, c[0x4][0x18] ;  /* 0x01000300ff0877ac */ /* 0x000ea20008000a00 */
[----:B0-----:R-:W-:Y:S02]  /*71e0*/  IMAD.U32 R4, RZ, RZ, UR4 ;  /* 0x00000004ff047e24 */ /* 0x001fe4000f8e00ff */
[----:B------:R-:W-:-:S02]  /*71f0*/  IMAD.U32 R5, RZ, RZ, UR5 ;  /* 0x00000005ff057e24 */ /* 0x000fc4000f8e00ff */
[----:B-1----:R-:W-:Y:S02]  /*7200*/  IMAD.U32 R6, RZ, RZ, UR6 ;  /* 0x00000006ff067e24 */ /* 0x002fe4000f8e00ff */
[----:B------:R-:W-:Y:S02]  /*7210*/  IMAD.U32 R7, RZ, RZ, UR7 ;  /* 0x00000007ff077e24 */ /* 0x000fe4000f8e00ff */
[----:B--2---:R-:W-:Y:S02]  /*7220*/  IMAD.U32 R10, RZ, RZ, UR8 ;  /* 0x00000008ff0a7e24 */ /* 0x004fe4000f8e00ff */
[----:B------:R-:W-:-:S07]  /*7230*/  IMAD.U32 R11, RZ, RZ, UR9 ;  /* 0x00000009ff0b7e24 */ /* 0x000fce000f8e00ff */
[----:B------:R-:W-:-:S07]  /*7240*/  LEPC R20, `(.L_x_608) ;  /* 0x000000001014794e */ /* 0x000fce0000000000 */
[----:B---345:R-:W-:Y:S05]  /*7250*/  CALL.ABS.NOINC R14 ;  /* 0x000000000e007343 */ /* 0x038fea0003c00000 */
.L_x_608:
[----:B------:R-:W-:Y:S05]  /*7260*/  BRA `(.L_x_554) ;  /* 0x0000000000147947 */ /* 0x000fea0003800000 */
.L_x_607:
[----:B------:R-:W3:Y:S02]  /*7270*/  LDG.E.64 R4, desc[UR36][R4.64] ;  /* 0x0000002404047981 */ /* 0x000ee4000c1e1b00 */
[----:B---3--:R0:W1:Y:S01]  /*7280*/  I2F.U64 R23, R4 ;  /* 0x0000000400177312 */ /* 0x0080620000301000 */
[----:B------:R-:W-:Y:S05]  /*7290*/  BRA `(.L_x_554) ;  /* 0x0000000000087947 */ /* 0x000fea0003800000 */
.L_x_606:
[----:B------:R-:W3:Y:S02]  /*72a0*/  LDG.E R4, desc[UR36][R4.64] ;  /* 0x0000002404047981 */ /* 0x000ee4000c1e1900 */
[----:B---3--:R-:W-:-:S07]  /*72b0*/  I2FP.F32.U32 R23, R4 ;  /* 0x0000000400177245 */ /* 0x008fce0000201000 */
.L_x_554:
[----:B------:R-:W-:Y:S05]  /*72c0*/  BSYNC.RECONVERGENT B7 ;  /* 0x0000000000077941 */ /* 0x000fea0003800200 */
.L_x_553:
[C---:B------:R-:W-:Y:S01]  /*72d0*/  VIADD R0, R26.reuse, 0x100 ;  /* 0x000001001a007836 */ /* 0x040fe20000000000 */
[CC--:B------:R-:W-:Y:S01]  /*72e0*/  ISETP.GE.AND P0, PT, R26.reuse, R29.reuse, PT ;  /* 0x0000001d1a00720c */ /* 0x0c0fe20003f06270 */
[C---:B------:R-:W-:Y:S01]  /*72f0*/  VIADD R6, R26.reuse, 0x180 ;  /* 0x000001801a067836 */ /* 0x040fe20000000000 */
[----:B------:R-:W4:Y:S01]  /*7300*/  LDC.U8 R11, c[0x0][0x3b0] ;  /* 0x0000ec00ff0b7b82 */ /* 0x000f220000000000 */
[----:B------:R-:W-:Y:S01]  /*7310*/  VIADD R28, R26, 0x80 ;  /* 0x000000801a1c7836 */ /* 0x000fe20000000000 */
[-C--:B------:R-:W-:Y:S01]  /*7320*/  ISETP.GE.AND P2, PT, R0, R29.reuse, PT ;  /* 0x0000001d0000720c */ /* 0x080fe20003f46270 */
[----:B------:R-:W-:Y:S01]  /*7330*/  BSSY.RECONVERGENT B6, `(.L_x_609) ;  /* 0x0000119000067945 */ /* 0x000fe20003800200 */
[-C--:B------:R-:W-:Y:S02]  /*7340*/  ISETP.GE.AND P3, PT, R6, R29.reuse, PT ;  /* 0x0000001d0600720c */ /* 0x080fe40003f66270 */
[----:B------:R-:W-:Y:S02]  /*7350*/  CS2R R24, SRZ ;  /* 0x0000000000187805 */ /* 0x000fe4000001ff00 */
[----:B------:R-:W-:-:S03]  /*7360*/  ISETP.GE.AND P1, PT, R28, R29, PT ;  /* 0x0000001d1c00720c */ /* 0x000fc60003f26270 */
[----:B--2--5:R-:W-:-:S04]  /*7370*/  @!P0 FMUL.RZ R16, R16, 0.15915493667125701904 ;  /* 0x3e22f98310108820 */ /* 0x024fc8000040c000 */
[----:B-1----:R-:W-:Y:S01]  /*7380*/  @!P2 FMUL.RZ R22, R22, 0.15915493667125701904 ;  /* 0x3e22f9831616a820 */ /* 0x002fe2000040c000 */
[----:B------:R-:W3:Y:S01]  /*7390*/  @!P0 MUFU.COS R0, R16 ;  /* 0x0000001000008308 */ /* 0x000ee20000000000 */
[----:B------:R-:W-:-:S04]  /*73a0*/  @!P3 FMUL.RZ R23, R23, 0.15915493667125701904 ;  /* 0x3e22f9831717b820 */ /* 0x000fc8000040c000 */
[----:B------:R-:W-:Y:S01]  /*73b0*/  @!P1 FMUL.RZ R9, R2, 0.15915493667125701904 ;  /* 0x3e22f98302099820 */ /* 0x000fe2000040c000 */
[----:B------:R-:W-:Y:S02]  /*73c0*/  CS2R R2, SRZ ;  /* 0x0000000000027805 */ /* 0x000fe4000001ff00 */
[----:B0-----:R0:W1:Y:S08]  /*73d0*/  @!P0 MUFU.SIN R4, R16 ;  /* 0x0000001000048308 */ /* 0x0010700000000400 */
[----:B------:R-:W2:Y:S01]  /*73e0*/  @!P2 MUFU.COS R10, R22 ;  /* 0x00000016000aa308 */ /* 0x000ea20000000000 */
[----:B---3--:R-:W-:Y:S01]  /*73f0*/  @!P0 FMUL.FTZ R2, R0, R17 ;  /* 0x0000001100028220 */ /* 0x008fe20000410000 */
[----:B0-----:R-:W-:-:S06]  /*7400*/  IMAD.MOV.U32 R16, RZ, RZ, RZ ;  /* 0x000000ffff107224 */ /* 0x001fcc00078e00ff */
[----:B------:R-:W0:Y:S01]  /*7410*/  @!P2 MUFU.SIN R12, R22 ;  /* 0x00000016000ca308 */ /* 0x000e220000000400 */
[----:B-1----:R-:W-:Y:S01]  /*7420*/  @!P0 FMUL.FTZ R3, R4, R17 ;  /* 0x0000001104038220 */ /* 0x002fe20000410000 */
[----:B------:R-:W-:-:S06]  /*7430*/  IMAD.MOV.U32 R17, RZ, RZ, RZ ;  /* 0x000000ffff117224 */ /* 0x000fcc00078e00ff */
[----:B------:R-:W1:Y:S01]  /*7440*/  @!P3 MUFU.COS R5, R23 ;  /* 0x000000170005b308 */ /* 0x000e620000000000 */
[----:B--2---:R-:W-:-:S07]  /*7450*/  @!P2 FMUL.FTZ R16, R10, R19 ;  /* 0x000000130a10a220 */ /* 0x004fce0000410000 */
[----:B------:R2:W3:Y:S01]  /*7460*/  @!P3 MUFU.SIN R7, R23 ;  /* 0x000000170007b308 */ /* 0x0004e20000000400 */
[----:B0-----:R-:W-:-:S07]  /*7470*/  @!P2 FMUL.FTZ R17, R12, R19 ;  /* 0x000000130c11a220 */ /* 0x001fce0000410000 */
[----:B------:R-:W4:Y:S01]  /*7480*/  @!P1 MUFU.COS R6, R9 ;  /* 0x0000000900069308 */ /* 0x000f220000000000 */
[----:B--2---:R-:W-:Y:S02]  /*7490*/  CS2R R22, SRZ ;  /* 0x0000000000167805 */ /* 0x004fe4000001ff00 */
[----:B-1----:R-:W-:-:S05]  /*74a0*/  @!P3 FMUL.FTZ R22, R5, R18 ;  /* 0x000000120516b220 */ /* 0x002fca0000410000 */
[----:B------:R-:W0:Y:S01]  /*74b0*/  @!P1 MUFU.SIN R8, R9 ;  /* 0x0000000900089308 */ /* 0x000e220000000400 */
[----:B---3--:R-:W-:Y:S01]  /*74c0*/  @!P3 FMUL.FTZ R23, R7, R18 ;  /* 0x000000120717b220 */ /* 0x008fe20000410000 */
[-C--:B----4-:R-:W-:Y:S01]  /*74d0*/  @!P1 FMUL.FTZ R24, R6, R27.reuse ;  /* 0x0000001b06189220 */ /* 0x090fe20000410000 */
[----:B0-----:R-:W-:Y:S01]  /*74e0*/  @!P1 FMUL.FTZ R25, R8, R27 ;  /* 0x0000001b08199220 */ /* 0x001fe20000410000 */
[----:B------:R-:W-:Y:S06]  /*74f0*/  @P0 BRA `(.L_x_610) ;  /* 0x0000000c00f00947 */ /* 0x000fec0003800000 */
[----:B------:R-:W0:Y:S01]  /*7500*/  S2R R13, SR_CTAID.X ;  /* 0x00000000000d7919 */ /* 0x000e220000002500 */
[----:B------:R-:W1:Y:S01]  /*7510*/  LDCU UR4, c[0x0][0x3b4] ;  /* 0x00007680ff0477ac */ /* 0x000e620008000800 */
[----:B------:R-:W2:Y:S01]  /*7520*/  LDC.64 R8, c[0x0][0x388] ;  /* 0x0000e200ff087b82 */ /* 0x000ea20000000a00 */
[----:B------:R-:W-:Y:S01]  /*7530*/  PRMT R4, R11, 0x9910, RZ ;  /* 0x000099100b047816 */ /* 0x000fe200000000ff */
[----:B0-----:R-:W-:-:S04]  /*7540*/  IMAD R0, R13, 0x200, R26 ;  /* 0x000002000d007824 */ /* 0x001fc800078e021a */
[----:B-1----:R-:W-:Y:S02]  /*7550*/  IMAD R5, R0, UR4, RZ ;  /* 0x0000000400057c24 */ /* 0x002fe4000f8e02ff */
[----:B------:R-:W-:-:S03]  /*7560*/  IMAD.MOV.U32 R0, RZ, RZ, R4 ;  /* 0x000000ffff007224 */ /* 0x000fc600078e0004 */
[----:B--2---:R-:W-:Y:S02]  /*7570*/  IADD3 R8, P1, PT, R5, R8, RZ ;  /* 0x0000000805087210 */ /* 0x004fe40007f3e0ff */
[----:B------:R-:W-:-:S03]  /*7580*/  ISETP.GT.AND P0, PT, R0, 0x9, PT ;  /* 0x000000090000780c */ /* 0x000fc60003f04270 */
[----:B------:R-:W-:-:S10]  /*7590*/  IMAD.X R9, RZ, RZ, R9, P1 ;  /* 0x000000ffff097224 */ /* 0x000fd400008e0609 */
[----:B------:R-:W-:Y:S05]  /*75a0*/  @P0 BRA `(.L_x_611) ;  /* 0x0000000400080947 */ /* 0x000fea0003800000 */
[----:B------:R-:W-:-:S13]  /*75b0*/  ISETP.GT.AND P0, PT, R0, 0x4, PT ;  /* 0x000000040000780c */ /* 0x000fda0003f04270 */
[----:B------:R-:W-:Y:S05]  /*75c0*/  @P0 BRA `(.L_x_612) ;  /* 0x0000000000840947 */ /* 0x000fea0003800000 */
[----:B------:R-:W-:-:S13]  /*75d0*/  ISETP.GT.AND P0, PT, R0, 0x1, PT ;  /* 0x000000010000780c */ /* 0x000fda0003f04270 */
[----:B------:R-:W-:Y:S05]  /*75e0*/  @P0 BRA `(.L_x_613) ;  /* 0x0000000000340947 */ /* 0x000fea0003800000 */
[----:B------:R-:W-:-:S13]  /*75f0*/  ISETP.NE.AND P0, PT, R11, RZ, PT ;  /* 0x000000ff0b00720c */ /* 0x000fda0003f05270 */
[----:B------:R-:W-:Y:S05]  /*7600*/  @!P0 BRA `(.L_x_614) ;  /* 0x0000000000188947 */ /* 0x000fea0003800000 */
[----:B------:R-:W-:-:S13]  /*7610*/  ISETP.NE.AND P0, PT, R0, 0x1, PT ;  /* 0x000000010000780c */ /* 0x000fda0003f05270 */
[----:B------:R-:W-:Y:S05]  /*7620*/  @P0 BRA `(.L_x_615) ;  /* 0x0000000c00000947 */ /* 0x000fea0003800000 */
[----:B------:R-:W0:Y:S01]  /*7630*/  F2I.FTZ.TRUNC.NTZ R3, R2 ;  /* 0x0000000200037305 */ /* 0x000e22000021f100 */
[----:B------:R-:W-:Y:S01]  /*7640*/  IMAD.MOV.U32 R26, RZ, RZ, R28 ;  /* 0x000000ffff1a7224 */ /* 0x000fe200078e001c */
[----:B0-----:R0:W-:Y:S01]  /*7650*/  STG.E.U8 desc[UR36][R8.64], R3 ;  /* 0x0000000308007986 */ /* 0x0011e2000c101124 */
[----:B------:R-:W-:Y:S05]  /*7660*/  BRA `(.L_x_610) ;  /* 0x0000000c00947947 */ /* 0x000fea0003800000 */
.L_x_614:
[----:B------:R-:W0:Y:S01]  /*7670*/  F2I.S64.TRUNC R2, R2 ;  /* 0x0000000200027311 */ /* 0x000e22000020d900 */
[----:B------:R-:W-:Y:S02]  /*7680*/  IMAD.MOV.U32 R26, RZ, RZ, R28 ;  /* 0x000000ffff1a7224 */ /* 0x000fe400078e001c */
[----:B0-----:R-:W-:-:S05]  /*7690*/  IMAD.MOV.U32 R5, RZ, RZ, R2 ;  /* 0x000000ffff057224 */ /* 0x001fca00078e0002 */
[----:B------:R0:W-:Y:S01]  /*76a0*/  STG.E.U8 desc[UR36][R8.64], R5 ;  /* 0x0000000508007986 */ /* 0x0001e2000c101124 */
[----:B------:R-:W-:Y:S05]  /*76b0*/  BRA `(.L_x_610) ;  /* 0x0000000c00807947 */ /* 0x000fea0003800000 */
.L_x_613:
[----:B------:R-:W-:-:S13]  /*76c0*/  ISETP.NE.AND P0, PT, R0, 0x2, PT ;  /* 0x000000020000780c */ /* 0x000fda0003f05270 */
[----:B------:R-:W-:Y:S05]  /*76d0*/  @!P0 BRA `(.L_x_616) ;  /* 0x0000000000308947 */ /* 0x000fea0003800000 */
[----:B------:R-:W-:-:S13]  /*76e0*/  ISETP.NE.AND P0, PT, R0, 0x3, PT ;  /* 0x000000030000780c */ /* 0x000fda0003f05270 */
[----:B------:R-:W-:Y:S05]  /*76f0*/  @!P0 BRA `(.L_x_617) ;  /* 0x0000000000188947 */ /* 0x000fea0003800000 */
[----:B------:R-:W-:-:S13]  /*7700*/  ISETP.NE.AND P0, PT, R0, 0x4, PT ;  /* 0x000000040000780c */ /* 0x000fda0003f05270 */
[----:B------:R-:W-:Y:S05]  /*7710*/  @P0 BRA `(.L_x_615) ;  /* 0x0000000800c40947 */ /* 0x000fea0003800000 */
[----:B------:R-:W0:Y:S01]  /*7720*/  F2I.S64.TRUNC R2, R2 ;  /* 0x0000000200027311 */ /* 0x000e22000020d900 */
[----:B------:R-:W-:Y:S01]  /*7730*/  IMAD.MOV.U32 R26, RZ, RZ, R28 ;  /* 0x000000ffff1a7224 */ /* 0x000fe200078e001c */
[----:B0-----:R0:W-:Y:S01]  /*7740*/  STG.E.64 desc[UR36][R8.64], R2 ;  /* 0x0000000208007986 */ /* 0x0011e2000c101b24 */
[----:B------:R-:W-:Y:S05]  /*7750*/  BRA `(.L_x_610) ;  /* 0x0000000c00587947 */ /* 0x000fea0003800000 */
.L_x_617:
[----:B------:R-:W0:Y:S01]  /*7760*/  F2I.FTZ.TRUNC.NTZ R3, R2 ;  /* 0x0000000200037305 */ /* 0x000e22000021f100 */
[----:B------:R-:W-:Y:S01]  /*7770*/  IMAD.MOV.U32 R26, RZ, RZ, R28 ;  /* 0x000000ffff1a7224 */ /* 0x000fe200078e001c */
[----:B0-----:R0:W-:Y:S01]  /*7780*/  STG.E desc[UR36][R8.64], R3 ;  /* 0x0000000308007986 */ /* 0x0011e2000c101924 */
[----:B------:R-:W-:Y:S05]  /*7790*/  BRA `(.L_x_610) ;  /* 0x0000000c00487947 */ /* 0x000fea0003800000 */
.L_x_616:
[----:B------:R-:W0:Y:S01]  /*77a0*/  F2I.FTZ.TRUNC.NTZ R3, R2 ;  /* 0x0000000200037305 */ /* 0x000e22000021f100 */
[----:B------:R-:W-:Y:S01]  /*77b0*/  IMAD.MOV.U32 R26, RZ, RZ, R28 ;  /* 0x000000ffff1a7224 */ /* 0x000fe200078e001c */
[----:B0-----:R0:W-:Y:S01]  /*77c0*/  STG.E.U16 desc[UR36][R8.64], R3 ;  /* 0x0000000308007986 */ /* 0x0011e2000c101524 */
[----:B------:R-:W-:Y:S05]  /*77d0*/  BRA `(.L_x_610) ;  /* 0x0000000c00387947 */ /* 0x000fea0003800000 */
.L_x_612:
[----:B------:R-:W-:-:S13]  /*77e0*/  ISETP.GT.AND P0, PT, R0, 0x6, PT ;  /* 0x000000060000780c */ /* 0x000fda0003f04270 */
[----:B------:R-:W-:Y:S05]  /*77f0*/  @P0 BRA `(.L_x_618) ;  /* 0x00000000002c0947 */ /* 0x000fea0003800000 */
[----:B------:R-:W-:-:S13]  /*7800*/  ISETP.NE.AND P0, PT, R0, 0x5, PT ;  /* 0x000000050000780c */ /* 0x000fda0003f05270 */
[----:B------:R-:W-:Y:S05]  /*7810*/  @!P0 BRA `(.L_x_619) ;  /* 0x0000000000148947 */ /* 0x000fea0003800000 */
[----:B------:R-:W-:-:S13]  /*7820*/  ISETP.NE.AND P0, PT, R0, 0x6, PT ;  /* 0x000000060000780c */ /* 0x000fda0003f05270 */
[----:B------:R-:W-:Y:S05]  /*7830*/  @P0 BRA `(.L_x_615) ;  /* 0x00000008007c0947 */ /* 0x000fea0003800000 */
[----:B------:R3:W-:Y:S01]  /*7840*/  STG.E desc[UR36][R8.64], R2 ;  /* 0x0000000208007986 */ /* 0x0007e2000c101924 */
[----:B------:R-:W-:Y:S01]  /*7850*/  IMAD.MOV.U32 R26, RZ, RZ, R28 ;  /* 0x000000ffff1a7224 */ /* 0x000fe200078e001c */
[----:B------:R-:W-:Y:S06]  /*7860*/  BRA `(.L_x_610) ;  /* 0x0000000c00147947 */ /* 0x000fec0003800000 */
.L_x_619:
[----:B------:R-:W-:Y:S01]  /*7870*/  F2FP.F16.F32.PACK_AB R2, RZ, R2 ;  /* 0x00000002ff02723e */ /* 0x000fe200000000ff */
[----:B------:R-:W-:-:S04]  /*7880*/  IMAD.MOV.U32 R26, RZ, RZ, R28 ;  /* 0x000000ffff1a7224 */ /* 0x000fc800078e001c */
[----:B------:R4:W-:Y:S01]  /*7890*/  STG.E.U16 desc[UR36][R8.64], R2 ;  /* 0x0000000208007986 */ /* 0x0009e2000c101524 */
[----:B------:R-:W-:Y:S05]  /*78a0*/  BRA `(.L_x_610) ;  /* 0x0000000c00047947 */ /* 0x000fea0003800000 */
.L_x_618:
[----:B------:R-:W-:-:S13]  /*78b0*/  ISETP.NE.AND P0, PT, R0, 0x7, PT ;  /* 0x000000070000780c */ /* 0x000fda0003f05270 */
[----:B------:R-:W-:Y:S05]  /*78c0*/  @!P0 BRA `(.L_x_620) ;  /* 0x00000000002c8947 */ /* 0x000fea0003800000 */
[----:B------:R-:W-:-:S13]  /*78d0*/  ISETP.NE.AND P0, PT, R0, 0x8, PT ;  /* 0x000000080000780c */ /* 0x000fda0003f05270 */
[----:B------:R-:W-:Y:S05]  /*78e0*/  @!P0 BRA `(.L_x_621) ;  /* 0x0000000000148947 */ /* 0x000fea0003800000 */
[----:B------:R-:W-:-:S13]  /*78f0*/  ISETP.NE.AND P0, PT, R0, 0x9, PT ;  /* 0x000000090000780c */ /* 0x000fda0003f05270 */
[----:B------:R-:W-:Y:S05]  /*7900*/  @P0 BRA `(.L_x_615) ;  /* 0x0000000800480947 */ /* 0x000fea0003800000 */
[----:B------:R1:W-:Y:S01]  /*7910*/  STG.E.64 desc[UR36][R8.64], R2 ;  /* 0x0000000208007986 */ /* 0x0003e2000c101b24 */
[----:B------:R-:W-:Y:S01]  /*7920*/  IMAD.MOV.U32 R26, RZ, RZ, R28 ;  /* 0x000000ffff1a7224 */ /* 0x000fe200078e001c */
[----:B------:R-:W-:Y:S06]  /*7930*/  BRA `(.L_x_610) ;  /* 0x0000000800e07947 */ /* 0x000fec0003800000 */
.L_x_621:
[----:B------:R-:W-:Y:S01]  /*7940*/  F2FP.F16.F32.PACK_AB R3, R3, R2 ;  /* 0x000000020303723e */ /* 0x000fe200000000ff */
[----:B------:R-:W-:-:S04]  /*7950*/  IMAD.MOV.U32 R26, RZ, RZ, R28 ;  /* 0x000000ffff1a7224 */ /* 0x000fc800078e001c */
[----:B------:R2:W-:Y:S01]  /*7960*/  STG.E desc[UR36][R8.64], R3 ;  /* 0x0000000308007986 */ /* 0x0005e2000c101924 */
[----:B------:R-:W-:Y:S05]  /*7970*/  BRA `(.L_x_610) ;  /* 0x0000000800d07947 */ /* 0x000fea0003800000 */
.L_x_620:
[----:B------:R-:W-:Y:S01]  /*7980*/  FMUL.FTZ R2, R2, 1 ;  /* 0x3f80000002027820 */ /* 0x000fe20000410000 */
[----:B------:R-:W-:-:S05]  /*7990*/  IMAD.MOV.U32 R26, RZ, RZ, R28 ;  /* 0x000000ffff1a7224 */ /* 0x000fca00078e001c */
[----:B------:R-:W0:Y:S02]  /*79a0*/  F2F.F64.F32 R2, R2 ;  /* 0x0000000200027310 */ /* 0x000e240000201800 */
[----:B0-----:R0:W-:Y:S01]  /*79b0*/  STG.E.64 desc[UR36][R8.64], R2 ;  /* 0x0000000208007986 */ /* 0x0011e2000c101b24 */
[----:B------:R-:W-:Y:S05]  /*79c0*/  BRA `(.L_x_610) ;  /* 0x0000000800bc7947 */ /* 0x000fea0003800000 */
.L_x_611:
[----:B------:R-:W-:-:S13]  /*79d0*/  ISETP.GT.AND P0, PT, R0, 0x18, PT ;  /* 0x000000180000780c */ /* 0x000fda0003f04270 */
[----:B------:R-:W-:Y:S05]  /*79e0*/  @P0 BRA `(.L_x_622) ;  /* 0x0000000400080947 */ /* 0x000fea0003800000 */
[----:B------:R-:W-:-:S13]  /*79f0*/  ISETP.GT.AND P0, PT, R0, 0xe, PT ;  /* 0x0000000e0000780c */ /* 0x000fda0003f04270 */
[----:B------:R-:W-:Y:S05]  /*7a00*/  @P0 BRA `(.L_x_623) ;  /* 0x0000000000480947 */ /* 0x000fea0003800000 */
[----:B------:R-:W-:-:S13]  /*7a10*/  ISETP.NE.AND P0, PT, R0, 0xa, PT ;  /* 0x0000000a0000780c */ /* 0x000fda0003f05270 */
[----:B------:R-:W-:Y:S05]  /*7a20*/  @!P0 BRA `(.L_x_624) ;  /* 0x0000000000248947 */ /* 0x000fea0003800000 */
[----:B------:R-:W-:-:S13]  /*7a30*/  ISETP.NE.AND P0, PT, R0, 0xb, PT ;  /* 0x0000000b0000780c */ /* 0x000fda0003f05270 */
[----:B------:R-:W-:Y:S05]  /*7a40*/  @P0 BRA `(.L_x_615) ;  /* 0x0000000400f80947 */ /* 0x000fea0003800000 */
[----:B------:R-:W-:Y:S01]  /*7a50*/  FSETP.NEU.FTZ.AND P0, PT, R2, RZ, PT ;  /* 0x000000ff0200720b */ /* 0x000fe20003f1d000 */
[----:B------:R-:W-:Y:S01]  /*7a60*/  IMAD.MOV.U32 R26, RZ, RZ, R28 ;  /* 0x000000ffff1a7224 */ /* 0x000fe200078e001c */
[----:B------:R-:W-:-:S04]  /*7a70*/  FSETP.NEU.FTZ.AND P1, PT, R3, RZ, PT ;  /* 0x000000ff0300720b */ /* 0x000fc80003f3d000 */
[----:B------:R-:W-:-:S04]  /*7a80*/  PLOP3.LUT P0, PT, P0, P1, PT, 0xf8, 0x8f ;  /* 0x00000000008f781c */ /* 0x000fc80000703f70 */
[----:B------:R-:W-:-:S05]  /*7a90*/  SEL R3, RZ, 0x1, !P0 ;  /* 0x00000001ff037807 */ /* 0x000fca0004000000 */
[----:B------:R0:W-:Y:S01]  /*7aa0*/  STG.E.U8 desc[UR36][R8.64], R3 ;  /* 0x0000000308007986 */ /* 0x0001e2000c101124 */
[----:B------:R-:W-:Y:S05]  /*7ab0*/  BRA `(.L_x_610) ;  /* 0x0000000800807947 */ /* 0x000fea0003800000 */
.L_x_624:
[----:B------:R-:W-:Y:S01]  /*7ac0*/  FMUL.FTZ R4, R2, 1 ;  /* 0x3f80000002047820 */ /* 0x000fe20000410000 */
[----:B------:R-:W-:Y:S01]  /*7ad0*/  FMUL.FTZ R6, R3, 1 ;  /* 0x3f80000003067820 */ /* 0x000fe20000410000 */
[----:B------:R-:W-:-:S04]  /*7ae0*/  IMAD.MOV.U32 R26, RZ, RZ, R28 ;  /* 0x000000ffff1a7224 */ /* 0x000fc800078e001c */
[----:B------:R-:W-:Y:S08]  /*7af0*/  F2F.F64.F32 R4, R4 ;  /* 0x0000000400047310 */ /* 0x000ff00000201800 */
[----:B------:R-:W0:Y:S02]  /*7b00*/  F2F.F64.F32 R6, R6 ;  /* 0x0000000600067310 */ /* 0x000e240000201800 */
[----:B0-----:R0:W-:Y:S01]  /*7b10*/  STG.E.128 desc[UR36][R8.64], R4 ;  /* 0x0000000408007986 */ /* 0x0011e2000c101d24 */
[----:B------:R-:W-:Y:S05]  /*7b20*/  BRA `(.L_x_610) ;  /* 0x0000000800647947 */ /* 0x000fea0003800000 */
.L_x_623:
[----:B------:R-:W-:-:S13]  /*7b30*/  ISETP.NE.AND P0, PT, R0, 0xf, PT ;  /* 0x0000000f0000780c */ /* 0x000fda0003f05270 */
[----:B------:R-:W-:Y:S05]  /*7b40*/  @!P0 BRA `(.L_x_625) ;  /* 0x0000000000a08947 */ /* 0x000fea0003800000 */
[----:B------:R-:W-:-:S13]  /*7b50*/  ISETP.NE.AND P0, PT, R0, 0x17, PT ;  /* 0x000000170000780c */ /* 0x000fda0003f05270 */
[----:B------:R-:W-:Y:S05]  /*7b60*/  @!P0 BRA `(.L_x_626) ;  /* 0x00000000004c8947 */ /* 0x000fea0003800000 */
[----:B------:R-:W-:-:S13]  /*7b70*/  ISETP.NE.AND P0, PT, R0, 0x18, PT ;  /* 0x000000180000780c */ /* 0x000fda0003f05270 */
[----:B------:R-:W-:Y:S05]  /*7b80*/  @P0 BRA `(.L_x_615) ;  /* 0x0000000400a80947 */ /* 0x000fea0003800000 */
        /* <DEDUP_REMOVED lines=12> */
.L_x_628:
[----:B------:R-:W-:Y:S05]  /*7c50*/  BSYNC.RECONVERGENT B0 ;  /* 0x0000000000007941 */ /* 0x000fea0003800200 */
.L_x_627:
[----:B------:R-:W-:Y:S01]  /*7c60*/  LOP3.LUT R5, R0, 0x80, R5, 0xf8, !PT ;  /* 0x0000008000057812 */ /* 0x000fe200078ef805 */
[----:B------:R-:W-:-:S04]  /*7c70*/  IMAD.MOV.U32 R26, RZ, RZ, R28 ;  /* 0x000000ffff1a7224 */ /* 0x000fc800078e001c */
[----:B------:R0:W-:Y:S01]  /*7c80*/  STG.E.U8 desc[UR36][R8.64], R5 ;  /* 0x0000000508007986 */ /* 0x0001e2000c101124 */
[----:B------:R-:W-:Y:S05]  /*7c90*/  BRA `(.L_x_610) ;  /* 0x0000000800087947 */ /* 0x000fea0003800000 */
.L_x_626:
        /* <DEDUP_REMOVED lines=14> */
.L_x_630:
[----:B------:R-:W-:Y:S05]  /*7d80*/  BSYNC.RECONVERGENT B0 ;  /* 0x0000000000007941 */ /* 0x000fea0003800200 */
.L_x_629:
[----:B------:R-:W-:Y:S01]  /*7d90*/  LOP3.LUT R3, R0, 0x80, R5, 0xf8, !PT ;  /* 0x0000008000037812 */ /* 0x000fe200078ef805 */
[----:B------:R-:W-:-:S04]  /*7da0*/  IMAD.MOV.U32 R26, RZ, RZ, R28 ;  /* 0x000000ffff1a7224 */ /* 0x000fc800078e001c */
[----:B------:R0:W-:Y:S01]  /*7db0*/  STG.E.U8 desc[UR36][R8.64], R3 ;  /* 0x0000000308007986 */ /* 0x0001e2000c101124 */
[----:B------:R-:W-:Y:S05]  /*7dc0*/  BRA `(.L_x_610) ;  /* 0x0000000400bc7947 */ /* 0x000fea0003800000 */
.L_x_625:
[----:B------:R-:W-:Y:S01]  /*7dd0*/  F2FP.BF16.F32.PACK_AB R2, RZ, R2 ;  /* 0x00000002ff02723e */ /* 0x000fe200000010ff */
[----:B------:R-:W-:-:S04]  /*7de0*/  IMAD.MOV.U32 R26, RZ, RZ, R28 ;  /* 0x000000ffff1a7224 */ /* 0x000fc800078e001c */
[----:B------:R0:W-:Y:S01]  /*7df0*/  STG.E.U16 desc[UR36][R8.64], R2 ;  /* 0x0000000208007986 */ /* 0x0001e2000c101524 */
[----:B------:R-:W-:Y:S05]  /*7e00*/  BRA `(.L_x_610) ;  /* 0x0000000400ac7947 */ /* 0x000fea0003800000 */
.L_x_622:
[----:B------:R-:W-:-:S13]  /*7e10*/  ISETP.GT.AND P0, PT, R0, 0x1b, PT ;  /* 0x0000001b0000780c */ /* 0x000fda0003f04270 */
[----:B------:R-:W-:Y:S05]  /*7e20*/  @P0 BRA `(.L_x_631) ;  /* 0x0000000000e80947 */ /* 0x000fea0003800000 */
[----:B------:R-:W-:-:S13]  /*7e30*/  ISETP.NE.AND P0, PT, R0, 0x19, PT ;  /* 0x000000190000780c */ /* 0x000fda0003f05270 */
[----:B------:R-:W-:Y:S05]  /*7e40*/  @!P0 BRA `(.L_x_632) ;  /* 0x0000000000808947 */ /* 0x000fea0003800000 */
[----:B------:R-:W-:-:S13]  /*7e50*/  ISETP.NE.AND P0, PT, R0, 0x1a, PT ;  /* 0x0000001a0000780c */ /* 0x000fda0003f05270 */
[----:B------:R-:W-:Y:S05]  /*7e60*/  @!P0 BRA `(.L_x_633) ;  /* 0x0000000000188947 */ /* 0x000fea0003800000 */
[----:B------:R-:W-:-:S13]  /*7e70*/  ISETP.NE.AND P0, PT, R0, 0x1b, PT ;  /* 0x0000001b0000780c */ /* 0x000fda0003f05270 */
[----:B------:R-:W-:Y:S05]  /*7e80*/  @P0 BRA `(.L_x_615) ;  /* 0x0000000000e80947 */ /* 0x000fea0003800000 */
[----:B------:R-:W0:Y:S01]  /*7e90*/  F2I.FTZ.U32.TRUNC.NTZ R3, R2 ;  /* 0x0000000200037305 */ /* 0x000e22000021f000 */
[----:B------:R-:W-:Y:S01]  /*7ea0*/  IMAD.MOV.U32 R26, RZ, RZ, R28 ;  /* 0x000000ffff1a7224 */ /* 0x000fe200078e001c */
[----:B0-----:R0:W-:Y:S01]  /*7eb0*/  STG.E.U16 desc[UR36][R8.64], R3 ;  /* 0x0000000308007986 */ /* 0x0011e2000c101524 */
[----:B------:R-:W-:Y:S05]  /*7ec0*/  BRA `(.L_x_610) ;  /* 0x00000004007c7947 */ /* 0x000fea0003800000 */
.L_x_633:
[----:B------:R-:W-:Y:S01]  /*7ed0*/  LOP3.LUT R0, R2, 0x7fffffff, RZ, 0xc0, !PT ;  /* 0x7fffffff02007812 */ /* 0x000fe200078ec0ff */
[----:B------:R-:W-:Y:S01]  /*7ee0*/  BSSY.RECONVERGENT B0, `(.L_x_634) ;  /* 0x0000013000007945 */ /* 0x000fe20003800200 */
[----:B------:R-:W-:Y:S02]  /*7ef0*/  IMAD.MOV.U32 R4, RZ, RZ, 0x80 ;  /* 0x00000080ff047424 */ /* 0x000fe400078e00ff */
[----:B------:R-:W-:-:S13]  /*7f00*/  ISETP.GT.U32.AND P0, PT, R0, 0x437fffff, PT ;  /* 0x437fffff0000780c */ /* 0x000fda0003f04070 */
[----:B------:R-:W-:Y:S05]  /*7f10*/  @P0 BRA `(.L_x_635) ;  /* 0x00000000003c0947 */ /* 0x000fea0003800000 */
[----:B------:R-:W-:-:S13]  /*7f20*/  ISETP.GT.U32.AND P0, PT, R0, 0x3bffffff, PT ;  /* 0x3bffffff0000780c */ /* 0x000fda0003f04070 */
[----:B------:R-:W-:Y:S05]  /*7f30*/  @P0 BRA `(.L_x_636) ;  /* 0x0000000000140947 */ /* 0x000fea0003800000 */
[----:B------:R-:W-:Y:S01]  /*7f40*/  FADD.FTZ R0, R0, 8192 ;  /* 0x4600000000007421 */ /* 0x000fe20000010000 */
[----:B------:R-:W-:-:S04]  /*7f50*/  PRMT R4, RZ, 0x7610, R4 ;  /* 0x00007610ff047816 */ /* 0x000fc80000000004 */
[----:B------:R-:W-:-:S13]  /*7f60*/  LOP3.LUT P0, R0, R0, 0xff, RZ, 0xc0, !PT ;  /* 0x000000ff00007812 */ /* 0x000fda000780c0ff */
[----:B------:R-:W-:Y:S05]  /*7f70*/  @!P0 BRA `(.L_x_635) ;  /* 0x0000000000248947 */ /* 0x000fea0003800000 */
[----:B------:R-:W-:Y:S05]  /*7f80*/  BRA `(.L_x_637) ;  /* 0x0000000000147947 */ /* 0x000fea0003800000 */
.L_x_636:
[----:B------:R-:W-:-:S04]  /*7f90*/  SHF.R.U32.HI R0, RZ, 0x14, R2 ;  /* 0x00000014ff007819 */ /* 0x000fc80000011602 */
[----:B------:R-:W-:-:S04]  /*7fa0*/  LOP3.LUT R3, R0, 0x1, RZ, 0xc0, !PT ;  /* 0x0000000100037812 */ /* 0x000fc800078ec0ff */
[----:B------:R-:W-:-:S04]  /*7fb0*/  IADD3 R0, PT, PT, R2, 0x487ffff, R3 ;  /* 0x0487ffff02007810 */ /* 0x000fc80007ffe003 */
[----:B------:R-:W-:-:S04]  /*7fc0*/  SHF.R.U32.HI R0, RZ, 0x14, R0 ;  /* 0x00000014ff007819 */ /* 0x000fc80000011600 */
[----:B------:R-:W-:-:S07]  /*7fd0*/  LOP3.LUT R0, R0, 0xff, RZ, 0xc0, !PT ;  /* 0x000000ff00007812 */ /* 0x000fce00078ec0ff */
.L_x_637:
[----:B------:R-:W-:-:S04]  /*7fe0*/  SHF.R.U32.HI R3, RZ, 0x18, R2 ;  /* 0x00000018ff037819 */ /* 0x000fc80000011602 */
[----:B------:R-:W-:-:S04]  /*7ff0*/  LOP3.LUT R0, R0, 0x80, R3, 0xf8, !PT ;  /* 0x0000008000007812 */ /* 0x000fc800078ef803 */
[----:B------:R-:W-:-:S07]  /*8000*/  PRMT R4, R0, 0x7610, R4 ;  /* 0x0000761000047816 */ /* 0x000fce0000000004 */
.L_x_635:
[----:B------:R-:W-:Y:S05]  /*8010*/  BSYNC.RECONVERGENT B0 ;  /* 0x0000000000007941 */ /* 0x000fea0003800200 */
.L_x_634:
[----:B------:R0:W-:Y:S01]  /*8020*/  STG.E.U8 desc[UR36][R8.64], R4 ;  /* 0x0000000408007986 */ /* 0x0001e2000c101124 */
[----:B------:R-:W-:Y:S01]  /*8030*/  IMAD.MOV.U32 R26, RZ, RZ, R28 ;  /* 0x000000ffff1a7224 */ /* 0x000fe200078e001c */
[----:B------:R-:W-:Y:S06]  /*8040*/  BRA `(.L_x_610) ;  /* 0x00000004001c7947 */ /* 0x000fec0003800000 */
.L_x_632:
        /* <DEDUP_REMOVED lines=12> */
.L_x_640:
[----:B------:R-:W-:-:S04]  /*8110*/  SHF.R.U32.HI R0, RZ, 0x15, R2 ;  /* 0x00000015ff007819 */ /* 0x000fc80000011602 */
[----:B------:R-:W-:-:S04]  /*8120*/  LOP3.LUT R3, R0, 0x1, RZ, 0xc0, !PT ;  /* 0x0000000100037812 */ /* 0x000fc800078ec0ff */
[----:B------:R-:W-:-:S04]  /*8130*/  IADD3 R0, PT, PT, R2, 0x88fffff, R3 ;  /* 0x088fffff02007810 */ /* 0x000fc80007ffe003 */
[----:B------:R-:W-:-:S04]  /*8140*/  SHF.R.U32.HI R0, RZ, 0x15, R0 ;  /* 0x00000015ff007819 */ /* 0x000fc80000011600 */
[----:B------:R-:W-:-:S07]  /*8150*/  LOP3.LUT R0, R0, 0xff, RZ, 0xc0, !PT ;  /* 0x000000ff00007812 */ /* 0x000fce00078ec0ff */
.L_x_641:
[----:B------:R-:W-:-:S04]  /*8160*/  SHF.R.U32.HI R3, RZ, 0x18, R2 ;  /* 0x00000018ff037819 */ /* 0x000fc80000011602 */
[----:B------:R-:W-:-:S04]  /*8170*/  LOP3.LUT R0, R0, 0x80, R3, 0xf8, !PT ;  /* 0x0000008000007812 */ /* 0x000fc800078ef803 */
[----:B------:R-:W-:-:S07]  /*8180*/  PRMT R4, R0, 0x7610, R4 ;  /* 0x0000761000047816 */ /* 0x000fce0000000004 */
.L_x_639:
[----:B------:R-:W-:Y:S05]  /*8190*/  BSYNC.RECONVERGENT B0 ;  /* 0x0000000000007941 */ /* 0x000fea0003800200 */
.L_x_638:
[----:B------:R0:W-:Y:S01]  /*81a0*/  STG.E.U8 desc[UR36][R8.64], R4 ;  /* 0x0000000408007986 */ /* 0x0001e2000c101124 */
[----:B------:R-:W-:Y:S01]  /*81b0*/  IMAD.MOV.U32 R26, RZ, RZ, R28 ;  /* 0x000000ffff1a7224 */ /* 0x000fe200078e001c */
[----:B------:R-:W-:Y:S06]  /*81c0*/  BRA `(.L_x_610) ;  /* 0x0000000000bc7947 */ /* 0x000fec0003800000 */
.L_x_631:
[----:B------:R-:W-:-:S13]  /*81d0*/  ISETP.NE.AND P0, PT, R0, 0x1c, PT ;  /* 0x0000001c0000780c */ /* 0x000fda0003f05270 */
[----:B------:R-:W-:Y:S05]  /*81e0*/  @!P0 BRA `(.L_x_642) ;  /* 0x0000000000a88947 */ /* 0x000fea0003800000 */
[----:B------:R-:W-:-:S13]  /*81f0*/  ISETP.NE.AND P0, PT, R0, 0x1d, PT ;  /* 0x0000001d0000780c */ /* 0x000fda0003f05270 */
[----:B------:R-:W-:Y:S05]  /*8200*/  @!P0 BRA `(.L_x_643) ;  /* 0x0000000000908947 */ /* 0x000fea0003800000 */
[----:B------:R-:W-:-:S13]  /*8210*/  ISETP.NE.AND P0, PT, R0, 0x2c, PT ;  /* 0x0000002c0000780c */ /* 0x000fda0003f05270 */
[----:B------:R-:W-:Y:S05]  /*8220*/  @!P0 BRA `(.L_x_644) ;  /* 0x0000000000488947 */ /* 0x000fea0003800000 */
.L_x_615:
        /* <DEDUP_REMOVED lines=16> */
.L_x_645:
[----:B------:R-:W-:Y:S01]  /*8330*/  IMAD.MOV.U32 R26, RZ, RZ, R28 ;  /* 0x000000ffff1a7224 */ /* 0x000fe200078e001c */
[----:B------:R-:W-:Y:S06]  /*8340*/  BRA `(.L_x_610) ;  /* 0x00000000005c7947 */ /* 0x000fec0003800000 */
.L_x_644:
[----:B------:R-:W-:Y:S01]  /*8350*/  SHF.R.U32.HI R4, RZ, 0x17, R2 ;  /* 0x00000017ff047819 */ /* 0x000fe20000011602 */
[----:B------:R-:W-:-:S03]  /*8360*/  IMAD.MOV.U32 R26, RZ, RZ, R28 ;  /* 0x000000ffff1a7224 */ /* 0x000fc600078e001c */
[----:B------:R-:W-:-:S04]  /*8370*/  LOP3.LUT R3, R4, 0xff, RZ, 0xc0, !PT ;  /* 0x000000ff04037812 */ /* 0x000fc800078ec0ff */
[----:B------:R-:W-:-:S13]  /*8380*/  ISETP.NE.AND P2, PT, R3, 0xff, PT ;  /* 0x000000ff0300780c */ /* 0x000fda0003f45270 */
[--C-:B------:R-:W-:Y:S02]  /*8390*/  @P2 SHF.R.U32.HI R0, RZ, 0x16, R2.reuse ;  /* 0x00000016ff002819 */ /* 0x100fe40000011602 */
[----:B------:R-:W-:Y:S01]  /*83a0*/  @P2 LOP3.LUT P0, RZ, R3, 0x3fffff, R2, 0xf8, !PT ;  /* 0x003fffff03ff2812 */ /* 0x000fe2000780f802 */
[----:B------:R-:W-:Y:S01]  /*83b0*/  IMAD.MOV.U32 R3, RZ, RZ, 0xff ;  /* 0x000000ffff037424 */ /* 0x000fe200078e00ff */
[----:B------:R-:W-:-:S04]  /*83c0*/  @P2 LOP3.LUT R0, R0, 0x1, RZ, 0xc0, !PT ;  /* 0x0000000100002812 */ /* 0x000fc800078ec0ff */
[----:B------:R-:W-:Y:S01]  /*83d0*/  @P2 ISETP.EQ.U32.AND P1, PT, R0, 0x1, P0 ;  /* 0x000000010000280c */ /* 0x000fe20000722070 */
[----:B------:R-:W-:Y:S01]  /*83e0*/  @P2 VIADD R0, R4, 0x1 ;  /* 0x0000000104002836 */ /* 0x000fe20000000000 */
[----:B------:R-:W-:Y:S02]  /*83f0*/  PLOP3.LUT P0, PT, PT, PT, PT, 0x80, 0x8 ;  /* 0x000000000008781c */ /* 0x000fe40003f0f070 */
[----:B------:R-:W-:-:S13]  /*8400*/  @P2 PLOP3.LUT P0, PT, P1, PT, PT, 0x80, 0x8 ;  /* 0x000000000008281c */ /* 0x000fda0000f0f070 */
[----:B------:R-:W-:-:S04]  /*8410*/  @!P0 IMAD.MOV R0, RZ, RZ, R4 ;  /* 0x000000ffff008224 */ /* 0x000fc800078e0204 */
[----:B------:R-:W-:-:S05]  /*8420*/  @P2 IMAD.MOV.U32 R3, RZ, RZ, R0 ;  /* 0x000000ffff032224 */ /* 0x000fca00078e0000 */
[----:B------:R0:W-:Y:S01]  /*8430*/  STG.E.U8 desc[UR36][R8.64], R3 ;  /* 0x0000000308007986 */ /* 0x0001e2000c101124 */
[----:B------:R-:W-:Y:S05]  /*8440*/  BRA `(.L_x_610) ;  /* 0x00000000001c7947 */ /* 0x000fea0003800000 */
.L_x_643:
[----:B------:R-:W0:Y:S01]  /*8450*/  F2I.U64.TRUNC R2, R2 ;  /* 0x0000000200027311 */ /* 0x000e22000020d800 */
[----:B------:R-:W-:Y:S01]  /*8460*/  IMAD.MOV.U32 R26, RZ, RZ, R28 ;  /* 0x000000ffff1a7224 */ /* 0x000fe200078e001c */
[----:B0-----:R0:W-:Y:S01]  /*8470*/  STG.E.64 desc[UR36][R8.64], R2 ;  /* 0x0000000208007986 */ /* 0x0011e2000c101b24 */
[----:B------:R-:W-:Y:S05]  /*8480*/  BRA `(.L_x_610) ;  /* 0x00000000000c7947 */ /* 0x000fea0003800000 */
.L_x_642:
[----:B------:R-:W0:Y:S01]  /*8490*/  F2I.FTZ.U32.TRUNC.NTZ R3, R2 ;  /* 0x0000000200037305 */ /* 0x000e22000021f000 */
[----:B------:R-:W-:Y:S01]  /*84a0*/  IMAD.MOV.U32 R26, RZ, RZ, R28 ;  /* 0x000000ffff1a7224 */ /* 0x000fe200078e001c */
[----:B0-----:R0:W-:Y:S06]  /*84b0*/  STG.E desc[UR36][R8.64], R3 ;  /* 0x0000000308007986 */ /* 0x0011ec000c101924 */
.L_x_610:
[----:B------:R-:W-:Y:S05]  /*84c0*/  BSYNC.RECONVERGENT B6 ;  /* 0x0000000000067941 */ /* 0x000fea0003800200 */
.L_x_609:
[----:B------:R-:W-:Y:S01]  /*84d0*/  ISETP.GE.AND P0, PT, R26, R29, PT ;  /* 0x0000001d1a00720c */ /* 0x000fe20003f06270 */
[----:B------:R-:W-:-:S12]  /*84e0*/  BSSY.RECONVERGENT B6, `(.L_x_646) ;  /* 0x00001d0000067945 */ /* 0x000fd80003800200 */
[----:B------:R-:W-:Y:S05]  /*84f0*/  @P0 BRA `(.L_x_647) ;  /* 0x0000001c00380947 */ /* 0x000fea0003800000 */
[----:B------:R-:W5:Y:S01]  /*8500*/  S2R R19, SR_CTAID.X ;  /* 0x0000000000137919 */ /* 0x000f620000002500 */
[----:B------:R-:W5:Y:S01]  /*8510*/  LDC.U8 R18, c[0x0][0x3b0] ;  /* 0x0000ec00ff127b82 */ /* 0x000f620000000000 */
[----:B------:R-:W5:Y:S07]  /*8520*/  LDCU UR4, c[0x0][0x3b4] ;  /* 0x00007680ff0477ac */ /* 0x000f6e0008000800 */
[----:B01234-:R-:W0:Y:S01]  /*8530*/  LDC.64 R2, c[0x0][0x388] ;  /* 0x0000e200ff027b82 */ /* 0x01fe220000000a00 */
[----:B-----5:R-:W-:Y:S01]  /*8540*/  PRMT R4, R18, 0x9910, RZ ;  /* 0x0000991012047816 */ /* 0x020fe200000000ff */
[----:B------:R-:W-:-:S04]  /*8550*/  IMAD R0, R19, 0x200, R26 ;  /* 0x0000020013007824 */ /* 0x000fc800078e021a */
[----:B------:R-:W-:Y:S02]  /*8560*/  IMAD R5, R0, UR4, RZ ;  /* 0x0000000400057c24 */ /* 0x000fe4000f8e02ff */
[----:B------:R-:W-:-:S03]  /*8570*/  IMAD.MOV.U32 R0, RZ, RZ, R4 ;  /* 0x000000ffff007224 */ /* 0x000fc600078e0004 */
[----:B0-----:R-:W-:Y:S02]  /*8580*/  IADD3 R2, P0, PT, R5, R2, RZ ;  /* 0x0000000205027210 */ /* 0x001fe40007f1e0ff */
        /* <DEDUP_REMOVED lines=11> */
[----:B------:R-:W0:Y:S02]  /*8640*/  F2I.FTZ.TRUNC.NTZ R5, R24 ;  /* 0x0000001800057305 */ /* 0x000e24000021f100 */
[----:B0-----:R3:W-:Y:S01]  /*8650*/  STG.E.U8 desc[UR36][R2.64], R5 ;  /* 0x0000000502007986 */ /* 0x0017e2000c101124 */
[----:B------:R-:W-:Y:S05]  /*8660*/  BRA `(.L_x_653) ;  /* 0x0000000c003c7947 */ /* 0x000fea0003800000 */
.L_x_651:
[----:B------:R-:W0:Y:S02]  /*8670*/  F2I.S64.TRUNC R24, R24 ;  /* 0x0000001800187311 */ /* 0x000e24000020d900 */
[----:B0-----:R-:W-:-:S05]  /*8680*/  IMAD.MOV.U32 R5, RZ, RZ, R24 ;  /* 0x000000ffff057224 */ /* 0x001fca00078e0018 */
[----:B------:R4:W-:Y:S01]  /*8690*/  STG.E.U8 desc[UR36][R2.64], R5 ;  /* 0x0000000502007986 */ /* 0x0009e2000c101124 */
[----:B------:R-:W-:Y:S05]  /*86a0*/  BRA `(.L_x_653) ;  /* 0x0000000c002c7947 */ /* 0x000fea0003800000 */
.L_x_650:
[----:B------:R-:W-:-:S13]  /*86b0*/  ISETP.NE.AND P0, PT, R0, 0x2, PT ;  /* 0x000000020000780c */ /* 0x000fda0003f05270 */
[----:B------:R-:W-:Y:S05]  /*86c0*/  @!P0 BRA `(.L_x_654) ;  /* 0x0000000000288947 */ /* 0x000fea0003800000 */
[----:B------:R-:W-:-:S13]  /*86d0*/  ISETP.NE.AND P0, PT, R0, 0x3, PT ;  /* 0x000000030000780c */ /* 0x000fda0003f05270 */
[----:B------:R-:W-:Y:S05]  /*86e0*/  @!P0 BRA `(.L_x_655) ;  /* 0x0000000000148947 */ /* 0x000fea0003800000 */
[----:B------:R-:W-:-:S13]  /*86f0*/  ISETP.NE.AND P0, PT, R0, 0x4, PT ;  /* 0x000000040000780c */ /* 0x000fda0003f05270 */
[----:B------:R-:W-:Y:S05]  /*8700*/  @P0 BRA `(.L_x_652) ;  /* 0x00000008003c0947 */ /* 0x000fea0003800000 */
[----:B------:R-:W0:Y:S02]  /*8710*/  F2I.S64.TRUNC R24, R24 ;  /* 0x0000001800187311 */ /* 0x000e24000020d900 */
[----:B0-----:R1:W-:Y:S01]  /*8720*/  STG.E.64 desc[UR36][R2.64], R24 ;  /* 0x0000001802007986 */ /* 0x0013e2000c101b24 */
[----:B------:R-:W-:Y:S05]  /*8730*/  BRA `(.L_x_653) ;  /* 0x0000000c00087947 */ /* 0x000fea0003800000 */
.L_x_655:
[----:B------:R-:W0:Y:S02]  /*8740*/  F2I.FTZ.TRUNC.NTZ R5, R24 ;  /* 0x0000001800057305 */ /* 0x000e24000021f100 */
[----:B0-----:R2:W-:Y:S01]  /*8750*/  STG.E desc[UR36][R2.64], R5 ;  /* 0x0000000502007986 */ /* 0x0015e2000c101924 */
[----:B------:R-:W-:Y:S05]  /*8760*/  BRA `(.L_x_653) ;  /* 0x0000000800fc7947 */ /* 0x000fea0003800000 */
.L_x_654:
[----:B------:R-:W0:Y:S02]  /*8770*/  F2I.FTZ.TRUNC.NTZ R5, R24 ;  /* 0x0000001800057305 */ /* 0x000e24000021f100 */
[----:B0-----:R0:W-:Y:S01]  /*8780*/  STG.E.U16 desc[UR36][R2.64], R5 ;  /* 0x0000000502007986 */ /* 0x0011e2000c101524 */
[----:B------:R-:W-:Y:S05]  /*8790*/  BRA `(.L_x_653) ;  /* 0x0000000800f07947 */ /* 0x000fea0003800000 */
.L_x_649:
[----:B------:R-:W-:-:S13]  /*87a0*/  ISETP.GT.AND P0, PT, R0, 0x6, PT ;  /* 0x000000060000780c */ /* 0x000fda0003f04270 */
[----:B------:R-:W-:Y:S05]  /*87b0*/  @P0 BRA `(.L_x_656) ;  /* 0x0000000000240947 */ /* 0x000fea0003800000 */
[----:B------:R-:W-:-:S13]  /*87c0*/  ISETP.NE.AND P0, PT, R0, 0x5, PT ;  /* 0x000000050000780c */ /* 0x000fda0003f05270 */
[----:B------:R-:W-:Y:S05]  /*87d0*/  @!P0 BRA `(.L_x_657) ;  /* 0x0000000000108947 */ /* 0x000fea0003800000 */
[----:B------:R-:W-:-:S13]  /*87e0*/  ISETP.NE.AND P0, PT, R0, 0x6, PT ;  /* 0x000000060000780c */ /* 0x000fda0003f05270 */
[----:B------:R-:W-:Y:S05]  /*87f0*/  @P0 BRA `(.L_x_652) ;  /* 0x0000000800000947 */ /* 0x000fea0003800000 */
[----:B------:R0:W-:Y:S01]  /*8800*/  STG.E desc[UR36][R2.64], R24 ;  /* 0x0000001802007986 */ /* 0x0001e2000c101924 */
[----:B------:R-:W-:Y:S05]  /*8810*/  BRA `(.L_x_653) ;  /* 0x0000000800d07947 */ /* 0x000fea0003800000 */
.L_x_657:
[----:B------:R-:W-:-:S05]  /*8820*/  F2FP.F16.F32.PACK_AB R24, RZ, R24 ;  /* 0x00000018ff18723e */ /* 0x000fca00000000ff */
[----:B------:R0:W-:Y:S01]  /*8830*/  STG.E.U16 desc[UR36][R2.64], R24 ;  /* 0x0000001802007986 */ /* 0x0001e2000c101524 */
[----:B------:R-:W-:Y:S05]  /*8840*/  BRA `(.L_x_653) ;  /* 0x0000000800c47947 */ /* 0x000fea0003800000 */
.L_x_656:
[----:B------:R-:W-:-:S13]  /*8850*/  ISETP.NE.AND P0, PT, R0, 0x7, PT ;  /* 0x000000070000780c */ /* 0x000fda0003f05270 */
[----:B------:R-:W-:Y:S05]  /*8860*/  @!P0 BRA `(.L_x_658) ;  /* 0x0000000000248947 */ /* 0x000fea0003800000 */
[----:B------:R-:W-:-:S13]  /*8870*/  ISETP.NE.AND P0, PT, R0, 0x8, PT ;  /* 0x000000080000780c */ /* 0x000fda0003f05270 */
[----:B------:R-:W-:Y:S05]  /*8880*/  @!P0 BRA `(.L_x_659) ;  /* 0x0000000000108947 */ /* 0x000fea0003800000 */
[----:B------:R-:W-:-:S13]  /*8890*/  ISETP.NE.AND P0, PT, R0, 0x9, PT ;  /* 0x000000090000780c */ /* 0x000fda0003f05270 */
[----:B------:R-:W-:Y:S05]  /*88a0*/  @P0 BRA `(.L_x_652) ;  /* 0x0000000400d40947 */ /* 0x000fea0003800000 */
[----:B------:R0:W-:Y:S01]  /*88b0*/  STG.E.64 desc[UR36][R2.64], R24 ;  /* 0x0000001802007986 */ /* 0x0001e2000c101b24 */
[----:B------:R-:W-:Y:S05]  /*88c0*/  BRA `(.L_x_653) ;  /* 0x0000000800a47947 */ /* 0x000fea0003800000 */
.L_x_659:
[----:B------:R-:W-:-:S05]  /*88d0*/  F2FP.F16.F32.PACK_AB R25, R25, R24 ;  /* 0x000000181919723e */ /* 0x000fca00000000ff */
[----:B------:R0:W-:Y:S01]  /*88e0*/  STG.E desc[UR36][R2.64], R25 ;  /* 0x0000001902007986 */ /* 0x0001e2000c101924 */
[----:B------:R-:W-:Y:S05]  /*88f0*/  BRA `(.L_x_653) ;  /* 0x0000000800987947 */ /* 0x000fea0003800000 */
.L_x_658:
[----:B------:R-:W-:-:S06]  /*8900*/  FMUL.FTZ R4, R24, 1 ;  /* 0x3f80000018047820 */ /* 0x000fcc0000410000 */
[----:B------:R-:W0:Y:S02]  /*8910*/  F2F.F64.F32 R4, R4 ;  /* 0x0000000400047310 */ /* 0x000e240000201800 */
[----:B0-----:R0:W-:Y:S01]  /*8920*/  STG.E.64 desc[UR36][R2.64], R4 ;  /* 0x0000000402007986 */ /* 0x0011e2000c101b24 */
[----:B------:R-:W-:Y:S05]  /*8930*/  BRA `(.L_x_653) ;  /* 0x0000000800887947 */ /* 0x000fea0003800000 */
.L_x_648:
[----:B------:R-:W-:-:S13]  /*8940*/  ISETP.GT.AND P0, PT, R0, 0x18, PT ;  /* 0x000000180000780c */ /* 0x000fda0003f04270 */
[----:B------:R-:W-:Y:S05]  /*8950*/  @!P0 BRA `(.L_x_660) ;  /* 0x0000000400488947 */ /* 0x000fea0003800000 */
        /* <DEDUP_REMOVED lines=8> */
[----:B------:R-:W0:Y:S02]  /*89e0*/  F2I.FTZ.U32.TRUNC.NTZ R5, R24 ;  /* 0x0000001800057305 */ /* 0x000e24000021f000 */
[----:B0-----:R0:W-:Y:S01]  /*89f0*/  STG.E.U16 desc[UR36][R2.64], R5 ;  /* 0x0000000502007986 */ /* 0x0011e2000c101524 */
[----:B------:R-:W-:Y:S05]  /*8a00*/  BRA `(.L_x_653) ;  /* 0x0000000800547947 */ /* 0x000fea0003800000 */
.L_x_663:
        /* <DEDUP_REMOVED lines=16> */
.L_x_666:
[----:B------:R-:W-:-:S04]  /*8b10*/  SHF.R.U32.HI R24, RZ, 0x18, R24 ;  /* 0x00000018ff187819 */ /* 0x000fc80000011618 */
[----:B------:R-:W-:-:S04]  /*8b20*/  LOP3.LUT R5, R5, 0x80, R24, 0xf8, !PT ;  /* 0x0000008005057812 */ /* 0x000fc800078ef818 */
[----:B------:R-:W-:-:S07]  /*8b30*/  PRMT R0, R5, 0x7610, R0 ;  /* 0x0000761005007816 */ /* 0x000fce0000000000 */
.L_x_665:
[----:B------:R-:W-:Y:S05]  /*8b40*/  BSYNC.RECONVERGENT B0 ;  /* 0x0000000000007941 */ /* 0x000fea0003800200 */
.L_x_664:
[----:B------:R0:W-:Y:S01]  /*8b50*/  STG.E.U8 desc[UR36][R2.64], R0 ;  /* 0x0000000002007986 */ /* 0x0001e2000c101124 */
[----:B------:R-:W-:Y:S05]  /*8b60*/  BRA `(.L_x_653) ;  /* 0x0000000400fc7947 */ /* 0x000fea0003800000 */
.L_x_662:
        /* <DEDUP_REMOVED lines=16> */
.L_x_669:
[----:B------:R-:W-:-:S04]  /*8c70*/  SHF.R.U32.HI R24, RZ, 0x18, R24 ;  /* 0x00000018ff187819 */ /* 0x000fc80000011618 */
[----:B------:R-:W-:-:S04]  /*8c80*/  LOP3.LUT R5, R5, 0x80, R24, 0xf8, !PT ;  /* 0x0000008005057812 */ /* 0x000fc800078ef818 */
[----:B------:R-:W-:-:S07]  /*8c90*/  PRMT R0, R5, 0x7610, R0 ;  /* 0x0000761005007816 */ /* 0x000fce0000000000 */
.L_x_668:
[----:B------:R-:W-:Y:S05]  /*8ca0*/  BSYNC.RECONVERGENT B0 ;  /* 0x0000000000007941 */ /* 0x000fea0003800200 */
.L_x_667:
[----:B------:R0:W-:Y:S01]  /*8cb0*/  STG.E.U8 desc[UR36][R2.64], R0 ;  /* 0x0000000002007986 */ /* 0x0001e2000c101124 */
[----:B------:R-:W-:Y:S05]  /*8cc0*/  BRA `(.L_x_653) ;  /* 0x0000000400a47947 */ /* 0x000fea0003800000 */
.L_x_661:
[----:B------:R-:W-:-:S13]  /*8cd0*/  ISETP.NE.AND P0, PT, R0, 0x1c, PT ;  /* 0x0000001c0000780c */ /* 0x000fda0003f05270 */
[----:B------:R-:W-:Y:S05]  /*8ce0*/  @!P0 BRA `(.L_x_670) ;  /* 0x0000000000588947 */ /* 0x000fea0003800000 */
[----:B------:R-:W-:-:S13]  /*8cf0*/  ISETP.NE.AND P0, PT, R0, 0x1d, PT ;  /* 0x0000001d0000780c */ /* 0x000fda0003f05270 */
[----:B------:R-:W-:Y:S05]  /*8d00*/  @!P0 BRA `(.L_x_671) ;  /* 0x0000000000448947 */ /* 0x000fea0003800000 */
[----:B------:R-:W-:-:S13]  /*8d10*/  ISETP.NE.AND P0, PT, R0, 0x2c, PT ;  /* 0x0000002c0000780c */ /* 0x000fda0003f05270 */
[----:B------:R-:W-:Y:S05]  /*8d20*/  @P0 BRA `(.L_x_652) ;  /* 0x0000000000b40947 */ /* 0x000fea0003800000 */
[----:B------:R-:W-:-:S04]  /*8d30*/  SHF.R.U32.HI R4, RZ, 0x17, R24 ;  /* 0x00000017ff047819 */ /* 0x000fc80000011618 */
        /* <DEDUP_REMOVED lines=14> */
.L_x_671:
[----:B------:R-:W0:Y:S02]  /*8e20*/  F2I.U64.TRUNC R24, R24 ;  /* 0x0000001800187311 */ /* 0x000e24000020d800 */
[----:B0-----:R0:W-:Y:S01]  /*8e30*/  STG.E.64 desc[UR36][R2.64], R24 ;  /* 0x0000001802007986 */ /* 0x0011e2000c101b24 */
[----:B------:R-:W-:Y:S05]  /*8e40*/  BRA `(.L_x_653) ;  /* 0x0000000400447947 */ /* 0x000fea0003800000 */
.L_x_670:
[----:B------:R-:W0:Y:S02]  /*8e50*/  F2I.FTZ.U32.TRUNC.NTZ R5, R24 ;  /* 0x0000001800057305 */ /* 0x000e24000021f000 */
[----:B0-----:R0:W-:Y:S01]  /*8e60*/  STG.E desc[UR36][R2.64], R5 ;  /* 0x0000000502007986 */ /* 0x0011e2000c101924 */
[----:B------:R-:W-:Y:S05]  /*8e70*/  BRA `(.L_x_653) ;  /* 0x0000000400387947 */ /* 0x000fea0003800000 */
.L_x_660:
[----:B------:R-:W-:-:S13]  /*8e80*/  ISETP.GT.AND P0, PT, R0, 0xe, PT ;  /* 0x0000000e0000780c */ /* 0x000fda0003f04270 */
[----:B------:R-:W-:Y:S05]  /*8e90*/  @P0 BRA `(.L_x_672) ;  /* 0x0000000000400947 */ /* 0x000fea0003800000 */
[----:B------:R-:W-:-:S13]  /*8ea0*/  ISETP.NE.AND P0, PT, R0, 0xa, PT ;  /* 0x0000000a0000780c */ /* 0x000fda0003f05270 */
[----:B------:R-:W-:Y:S05]  /*8eb0*/  @!P0 BRA `(.L_x_673) ;  /* 0x0000000000208947 */ /* 0x000fea0003800000 */
[----:B------:R-:W-:-:S13]  /*8ec0*/  ISETP.NE.AND P0, PT, R0, 0xb, PT ;  /* 0x0000000b0000780c */ /* 0x000fda0003f05270 */
[----:B------:R-:W-:Y:S05]  /*8ed0*/  @P0 BRA `(.L_x_652) ;  /* 0x0000000000480947 */ /* 0x000fea0003800000 */
[----:B------:R-:W-:Y:S02]  /*8ee0*/  FSETP.NEU.FTZ.AND P0, PT, R24, RZ, PT ;  /* 0x000000ff1800720b */ /* 0x000fe40003f1d000 */
[----:B------:R-:W-:-:S04]  /*8ef0*/  FSETP.NEU.FTZ.AND P1, PT, R25, RZ, PT ;  /* 0x000000ff1900720b */ /* 0x000fc80003f3d000 */
[----:B------:R-:W-:-:S04]  /*8f00*/  PLOP3.LUT P0, PT, P0, P1, PT, 0xf8, 0x8f ;  /* 0x00000000008f781c */ /* 0x000fc80000703f70 */
[----:B------:R-:W-:-:S05]  /*8f10*/  SEL R5, RZ, 0x1, !P0 ;  /* 0x00000001ff057807 */ /* 0x000fca0004000000 */
[----:B------:R0:W-:Y:S01]  /*8f20*/  STG.E.U8 desc[UR36][R2.64], R5 ;  /* 0x0000000502007986 */ /* 0x0001e2000c101124 */
[----:B------:R-:W-:Y:S05]  /*8f30*/  BRA `(.L_x_653) ;  /* 0x0000000400087947 */ /* 0x000fea0003800000 */
.L_x_673:
[----:B------:R-:W-:Y:S01]  /*8f40*/  FMUL.FTZ R4, R24, 1 ;  /* 0x3f80000018047820 */ /* 0x000fe20000410000 */
[----:B------:R-:W-:-:S05]  /*8f50*/  FMUL.FTZ R6, R25, 1 ;  /* 0x3f80000019067820 */ /* 0x000fca0000410000 */
[----:B------:R-:W-:Y:S08]  /*8f60*/  F2F.F64.F32 R4, R4 ;  /* 0x0000000400047310 */ /* 0x000ff00000201800 */
[----:B------:R-:W0:Y:S02]  /*8f70*/  F2F.F64.F32 R6, R6 ;  /* 0x0000000600067310 */ /* 0x000e240000201800 */
[----:B0-----:R0:W-:Y:S01]  /*8f80*/  STG.E.128 desc[UR36][R2.64], R4 ;  /* 0x0000000402007986 */ /* 0x0011e2000c101d24 */
[----:B------:R-:W-:Y:S05]  /*8f90*/  BRA `(.L_x_653) ;  /* 0x0000000000f07947 */ /* 0x000fea0003800000 */
.L_x_672:
[----:B------:R-:W-:-:S13]  /*8fa0*/  ISETP.NE.AND P0, PT, R0, 0xf, PT ;  /* 0x0000000f0000780c */ /* 0x000fda0003f05270 */
[----:B------:R-:W-:Y:S05]  /*8fb0*/  @!P0 BRA `(.L_x_674) ;  /* 0x0000000000e08947 */ /* 0x000fea0003800000 */
[----:B------:R-:W-:-:S13]  /*8fc0*/  ISETP.NE.AND P0, PT, R0, 0x17, PT ;  /* 0x000000170000780c */ /* 0x000fda0003f05270 */
[----:B------:R-:W-:Y:S05]  /*8fd0*/  @!P0 BRA `(.L_x_675) ;  /* 0x00000000008c8947 */ /* 0x000fea0003800000 */
[----:B------:R-:W-:-:S13]  /*8fe0*/  ISETP.NE.AND P0, PT, R0, 0x18, PT ;  /* 0x000000180000780c */ /* 0x000fda0003f05270 */
[----:B------:R-:W-:Y:S05]  /*8ff0*/  @!P0 BRA `(.L_x_676) ;  /* 0x0000000000448947 */ /* 0x000fea0003800000 */
.L_x_652:
        /* <DEDUP_REMOVED lines=16> */
.L_x_677:
[----:B------:R-:W-:Y:S05]  /*9100*/  BRA `(.L_x_653) ;  /* 0x0000000000947947 */ /* 0x000fea0003800000 */
.L_x_676:
        /* <DEDUP_REMOVED lines=12> */
.L_x_679:
[----:B------:R-:W-:Y:S05]  /*91d0*/  BSYNC.RECONVERGENT B0 ;  /* 0x0000000000007941 */ /* 0x000fea0003800200 */
.L_x_678:
[----:B------:R-:W-:-:S05]  /*91e0*/  LOP3.LUT R5, R0, 0x80, R7, 0xf8, !PT ;  /* 0x0000008000057812 */ /* 0x000fca00078ef807 */
[----:B------:R0:W-:Y:S01]  /*91f0*/  STG.E.U8 desc[UR36][R2.64], R5 ;  /* 0x0000000502007986 */ /* 0x0001e2000c101124 */
[----:B------:R-:W-:Y:S05]  /*9200*/  BRA `(.L_x_653) ;  /* 0x0000000000547947 */ /* 0x000fea0003800000 */
.L_x_675:
        /* <DEDUP_REMOVED lines=11> */
.L_x_681:
[----:B------:R-:W-:Y:S01]  /*92c0*/  IMAD.MOV.U32 R0, RZ, RZ, 0x7f ;  /* 0x0000007fff007424 */ /* 0x000fe200078e00ff */
[----:B------:R-:W-:-:S04]  /*92d0*/  ISETP.GT.U32.AND P0, PT, R4, 0x7f800000, PT ;  /* 0x7f8000000400780c */ /* 0x000fc80003f04070 */
[----:B------:R-:W-:-:S09]  /*92e0*/  SEL R0, R0, 0x7c, P0 ;  /* 0x0000007c00007807 */ /* 0x000fd20000000000 */
.L_x_682:
[----:B------:R-:W-:Y:S05]  /*92f0*/  BSYNC.RECONVERGENT B0 ;  /* 0x0000000000007941 */ /* 0x000fea0003800200 */
.L_x_680:
[----:B------:R-:W-:-:S04]  /*9300*/  SHF.R.U32.HI R5, RZ, 0x18, R24 ;  /* 0x00000018ff057819 */ /* 0x000fc80000011618 */
[----:B------:R-:W-:-:S05]  /*9310*/  LOP3.LUT R5, R0, 0x80, R5, 0xf8, !PT ;  /* 0x0000008000057812 */ /* 0x000fca00078ef805 */
[----:B------:R0:W-:Y:S01]  /*9320*/  STG.E.U8 desc[UR36][R2.64], R5 ;  /* 0x0000000502007986 */ /* 0x0001e2000c101124 */
[----:B------:R-:W-:Y:S05]  /*9330*/  BRA `(.L_x_653) ;  /* 0x0000000000087947 */ /* 0x000fea0003800000 */
.L_x_674:
[----:B------:R-:W-:-:S05]  /*9340*/  F2FP.BF16.F32.PACK_AB R24, RZ, R24 ;  /* 0x00000018ff18723e */ /* 0x000fca00000010ff */
[----:B------:R0:W-:Y:S02]  /*9350*/  STG.E.U16 desc[UR36][R2.64], R24 ;  /* 0x0000001802007986 */ /* 0x0001e4000c101524 */
.L_x_653:
[----:B------:R-:W-:-:S05]  /*9360*/  VIADD R26, R26, 0x80 ;  /* 0x000000801a1a7836 */ /* 0x000fca0000000000 */
[----:B------:R-:W-:-:S13]  /*9370*/  ISETP.GE.AND P0, PT, R26, R29, PT ;  /* 0x0000001d1a00720c */ /* 0x000fda0003f06270 */
[----:B------:R-:W-:Y:S05]  /*9380*/  @P0 BRA `(.L_x_647) ;  /* 0x0000000c00940947 */ /* 0x000fea0003800000 */
[----:B------:R-:W5:Y:S01]  /*9390*/  LDCU UR4, c[0x0][0x3b4] ;  /* 0x00007680ff0477ac */ /* 0x000f620008000800 */
[----:B01234-:R-:W0:Y:S01]  /*93a0*/  LDC.64 R2, c[0x0][0x388] ;  /* 0x0000e200ff027b82 */ /* 0x01fe220000000a00 */
[----:B------:R-:W-:Y:S01]  /*93b0*/  IMAD R0, R19, 0x200, R26 ;  /* 0x0000020013007824 */ /* 0x000fe200078e021a */
[----:B------:R-:W-:-:S03]  /*93c0*/  PRMT R4, R18, 0x9910, RZ ;  /* 0x0000991012047816 */ /* 0x000fc600000000ff */
[----:B-----5:R-:W-:Y:S02]  /*93d0*/  IMAD R5, R0, UR4, RZ ;  /* 0x0000000400057c24 */ /* 0x020fe4000f8e02ff */
[----:B------:R-:W-:-:S05]  /*93e0*/  IMAD.MOV.U32 R0, RZ, RZ, R4 ;  /* 0x000000ffff007224 */ /* 0x000fca00078e0004 */
[----:B------:R-:W-:Y:S02]  /*93f0*/  ISETP.GT.AND P1, PT, R0, 0x9, PT ;  /* 0x000000090000780c */ /* 0x000fe40003f24270 */
[----:B0-----:R-:W-:-:S05]  /*9400*/  IADD3 R2, P0, PT, R5, R2, RZ ;  /* 0x0000000205027210 */ /* 0x001fca0007f1e0ff */
[----:B------:R-:W-:-:S06]  /*9410*/  IMAD.X R3, RZ, RZ, R3, P0 ;  /* 0x000000ffff037224 */ /* 0x000fcc00000e0603 */
        /* <DEDUP_REMOVED lines=12> */
.L_x_686:
[----:B------:R-:W0:Y:S02]  /*94e0*/  F2I.S64.TRUNC R16, R16 ;  /* 0x0000001000107311 */ /* 0x000e24000020d900 */
[----:B0-----:R-:W-:-:S05]  /*94f0*/  IMAD.MOV.U32 R5, RZ, RZ, R16 ;  /* 0x000000ffff057224 */ /* 0x001fca00078e0010 */
[----:B------:R0:W-:Y:S01]  /*9500*/  STG.E.U8 desc[UR36][R2.64], R5 ;  /* 0x0000000502007986 */ /* 0x0001e2000c101124 */
[----:B------:R-:W-:Y:S05]  /*9510*/  BRA `(.L_x_688) ;  /* 0x0000000c002c7947 */ /* 0x000fea0003800000 */
.L_x_685:
        /* <DEDUP_REMOVED lines=9> */
.L_x_690:
[----:B------:R-:W0:Y:S02]  /*95b0*/  F2I.FTZ.TRUNC.NTZ R5, R16 ;  /* 0x0000001000057305 */ /* 0x000e24000021f100 */
[----:B0-----:R0:W-:Y:S01]  /*95c0*/  STG.E desc[UR36][R2.64], R5 ;  /* 0x0000000502007986 */ /* 0x0011e2000c101924 */
[----:B------:R-:W-:Y:S05]  /*95d0*/  BRA `(.L_x_688) ;  /* 0x0000000800fc7947 */ /* 0x000fea0003800000 */
.L_x_689:
[----:B------:R-:W0:Y:S02]  /*95e0*/  F2I.FTZ.TRUNC.NTZ R5, R16 ;  /* 0x0000001000057305 */ /* 0x000e24000021f100 */
[----:B0-----:R0:W-:Y:S01]  /*95f0*/  STG.E.U16 desc[UR36][R2.64], R5 ;  /* 0x0000000502007986 */ /* 0x0011e2000c101524 */
[----:B------:R-:W-:Y:S05]  /*9600*/  BRA `(.L_x_688) ;  /* 0x0000000800f07947 */ /* 0x000fea0003800000 */
.L_x_684:
        /* <DEDUP_REMOVED lines=8> */
.L_x_692:
[----:B------:R-:W-:-:S05]  /*9690*/  F2FP.F16.F32.PACK_AB R16, RZ, R16 ;  /* 0x00000010ff10723e */ /* 0x000fca00000000ff */
[----:B------:R0:W-:Y:S01]  /*96a0*/  STG.E.U16 desc[UR36][R2.64], R16 ;  /* 0x0000001002007986 */ /* 0x0001e2000c101524 */
[----:B------:R-:W-:Y:S05]  /*96b0*/  BRA `(.L_x_688) ;  /* 0x0000000800c47947 */ /* 0x000fea0003800000 */
.L_x_691:
        /* <DEDUP_REMOVED lines=8> */
.L_x_694:
[----:B------:R-:W-:-:S05]  /*9740*/  F2FP.F16.F32.PACK_AB R17, R17, R16 ;  /* 0x000000101111723e */ /* 0x000fca00000000ff */
[----:B------:R0:W-:Y:S01]  /*9750*/  STG.E desc[UR36][R2.64], R17 ;  /* 0x0000001102007986 */ /* 0x0001e2000c101924 */
[----:B------:R-:W-:Y:S05]  /*9760*/  BRA `(.L_x_688) ;  /* 0x0000000800987947 */ /* 0x000fea0003800000 */
.L_x_693:
[----:B------:R-:W-:-:S06]  /*9770*/  FMUL.FTZ R4, R16, 1 ;  /* 0x3f80000010047820 */ /* 0x000fcc0000410000 */
[----:B------:R-:W0:Y:S02]  /*9780*/  F2F.F64.F32 R4, R4 ;  /* 0x0000000400047310 */ /* 0x000e240000201800 */
[----:B0-----:R0:W-:Y:S01]  /*9790*/  STG.E.64 desc[UR36][R2.64], R4 ;  /* 0x0000000402007986 */ /* 0x0011e2000c101b24 */
[----:B------:R-:W-:Y:S05]  /*97a0*/  BRA `(.L_x_688) ;  /* 0x0000000800887947 */ /* 0x000fea0003800000 */
.L_x_683:
        /* <DEDUP_REMOVED lines=13> */
.L_x_698:
        /* <DEDUP_REMOVED lines=16> */
.L_x_701:
[----:B------:R-:W-:-:S04]  /*9980*/  SHF.R.U32.HI R16, RZ, 0x18, R16 ;  /* 0x00000018ff107819 */ /* 0x000fc80000011610 */
[----:B------:R-:W-:-:S04]  /*9990*/  LOP3.LUT R5, R5, 0x80, R16, 0xf8, !PT ;  /* 0x0000008005057812 */ /* 0x000fc800078ef810 */
[----:B------:R-:W-:-:S07]  /*99a0*/  PRMT R0, R5, 0x7610, R0 ;  /* 0x0000761005007816 */ /* 0x000fce0000000000 */
.L_x_700:
[----:B------:R-:W-:Y:S05]  /*99b0*/  BSYNC.RECONVERGENT B0 ;  /* 0x0000000000007941 */ /* 0x000fea0003800200 */
.L_x_699:
[----:B------:R0:W-:Y:S01]  /*99c0*/  STG.E.U8 desc[UR36][R2.64], R0 ;  /* 0x0000000002007986 */ /* 0x0001e2000c101124 */
[----:B------:R-:W-:Y:S05]  /*99d0*/  BRA `(.L_x_688) ;  /* 0x0000000400fc7947 */ /* 0x000fea0003800000 */
.L_x_697:
        /* <DEDUP_REMOVED lines=16> */
.L_x_704:
[----:B------:R-:W-:-:S04]  /*9ae0*/  SHF.R.U32.HI R16, RZ, 0x18, R16 ;  /* 0x00000018ff107819 */ /* 0x000fc80000011610 */
[----:B------:R-:W-:-:S04]  /*9af0*/  LOP3.LUT R5, R5, 0x80, R16, 0xf8, !PT ;  /* 0x0000008005057812 */ /* 0x000fc800078ef810 */
[----:B------:R-:W-:-:S07]  /*9b00*/  PRMT R0, R5, 0x7610, R0 ;  /* 0x0000761005007816 */ /* 0x000fce0000000000 */
.L_x_703:
[----:B------:R-:W-:Y:S05]  /*9b10*/  BSYNC.RECONVERGENT B0 ;  /* 0x0000000000007941 */ /* 0x000fea0003800200 */
.L_x_702:
[----:B------:R0:W-:Y:S01]  /*9b20*/  STG.E.U8 desc[UR36][R2.64], R0 ;  /* 0x0000000002007986 */ /* 0x0001e2000c101124 */
[----:B------:R-:W-:Y:S05]  /*9b30*/  BRA `(.L_x_688) ;  /* 0x0000000400a47947 */ /* 0x000fea0003800000 */
.L_x_696:
        /* <DEDUP_REMOVED lines=21> */
.L_x_706:
[----:B------:R-:W0:Y:S02]  /*9c90*/  F2I.U64.TRUNC R16, R16 ;  /* 0x0000001000107311 */ /* 0x000e24000020d800 */
[----:B0-----:R0:W-:Y:S01]  /*9ca0*/  STG.E.64 desc[UR36][R2.64], R16 ;  /* 0x0000001002007986 */ /* 0x0011e2000c101b24 */
[----:B------:R-:W-:Y:S05]  /*9cb0*/  BRA `(.L_x_688) ;  /* 0x0000000400447947 */ /* 0x000fea0003800000 */
.L_x_705:
[----:B------:R-:W0:Y:S02]  /*9cc0*/  F2I.FTZ.U32.TRUNC.NTZ R5, R16 ;  /* 0x0000001000057305 */ /* 0x000e24000021f000 */
[----:B0-----:R0:W-:Y:S01]  /*9cd0*/  STG.E desc[UR36][R2.64], R5 ;  /* 0x0000000502007986 */ /* 0x0011e2000c101924 */
[----:B------:R-:W-:Y:S05]  /*9ce0*/  BRA `(.L_x_688) ;  /* 0x0000000400387947 */ /* 0x000fea0003800000 */
.L_x_695:
        /* <DEDUP_REMOVED lines=12> */
.L_x_708:
[----:B------:R-:W-:Y:S01]  /*9db0*/  FMUL.FTZ R4, R16, 1 ;  /* 0x3f80000010047820 */ /* 0x000fe20000410000 */
[----:B------:R-:W-:-:S05]  /*9dc0*/  FMUL.FTZ R6, R17, 1 ;  /* 0x3f80000011067820 */ /* 0x000fca0000410000 */
[----:B------:R-:W-:Y:S08]  /*9dd0*/  F2F.F64.F32 R4, R4 ;  /* 0x0000000400047310 */ /* 0x000ff00000201800 */
[----:B------:R-:W0:Y:S02]  /*9de0*/  F2F.F64.F32 R6, R6 ;  /* 0x0000000600067310 */ /* 0x000e240000201800 */
[----:B0-----:R4:W-:Y:S01]  /*9df0*/  STG.E.128 desc[UR36][R2.64], R4 ;  /* 0x0000000402007986 */ /* 0x0019e2000c101d24 */
[----:B------:R-:W-:Y:S05]  /*9e00*/  BRA `(.L_x_688) ;  /* 0x0000000000f07947 */ /* 0x000fea0003800000 */
.L_x_707:
[----:B------:R-:W-:-:S13]  /*9e10*/  ISETP.NE.AND P0, PT, R0, 0xf, PT ;  /* 0x0000000f0000780c */ /* 0x000fda0003f05270 */
[----:B------:R-:W-:Y:S05]  /*9e20*/  @!P0 BRA `(.L_x_709) ;  /* 0x0000000000e08947 */ /* 0x000fea0003800000 */
[----:B------:R-:W-:-:S13]  /*9e30*/  ISETP.NE.AND P0, PT, R0, 0x17, PT ;  /* 0x000000170000780c */ /* 0x000fda0003f05270 */
[----:B------:R-:W-:Y:S05]  /*9e40*/  @!P0 BRA `(.L_x_710) ;  /* 0x00000000008c8947 */ /* 0x000fea0003800000 */
[----:B------:R-:W-:-:S13]  /*9e50*/  ISETP.NE.AND P0, PT, R0, 0x18, PT ;  /* 0x000000180000780c */ /* 0x000fda0003f05270 */
[----:B------:R-:W-:Y:S05]  /*9e60*/  @!P0 BRA `(.L_x_711) ;  /* 0x0000000000448947 */ /* 0x000fea0003800000 */
.L_x_687:
        /* <DEDUP_REMOVED lines=16> */
.L_x_712:
[----:B------:R-:W-:Y:S05]  /*9f70*/  BRA `(.L_x_688) ;  /* 0x0000000000947947 */ /* 0x000fea0003800000 */
.L_x_711:
        /* <DEDUP_REMOVED lines=12> */
.L_x_714:
[----:B------:R-:W-:Y:S05]  /*a040*/  BSYNC.RECONVERGENT B0 ;  /* 0x0000000000007941 */ /* 0x000fea0003800200 */
.L_x_713:
[----:B------:R-:W-:-:S05]  /*a050*/  LOP3.LUT R5, R0, 0x80, R7, 0xf8, !PT ;  /* 0x0000008000057812 */ /* 0x000fca00078ef807 */
[----:B------:R2:W-:Y:S01]  /*a060*/  STG.E.U8 desc[UR36][R2.64], R5 ;  /* 0x0000000502007986 */ /* 0x0005e2000c101124 */
[----:B------:R-:W-:Y:S05]  /*a070*/  BRA `(.L_x_688) ;  /* 0x0000000000547947 */ /* 0x000fea0003800000 */
.L_x_710:
        /* <DEDUP_REMOVED lines=11> */
.L_x_716:
[----:B------:R-:W-:Y:S01]  /*a130*/  IMAD.MOV.U32 R0, RZ, RZ, 0x7f ;  /* 0x0000007fff007424 */ /* 0x000fe200078e00ff */
[----:B------:R-:W-:-:S04]  /*a140*/  ISETP.GT.U32.AND P0, PT, R4, 0x7f800000, PT ;  /* 0x7f8000000400780c */ /* 0x000fc80003f04070 */
[----:B------:R-:W-:-:S09]  /*a150*/  SEL R0, R0, 0x7c, P0 ;  /* 0x0000007c00007807 */ /* 0x000fd20000000000 */
.L_x_717:
[----:B------:R-:W-:Y:S05]  /*a160*/  BSYNC.RECONVERGENT B0 ;  /* 0x0000000000007941 */ /* 0x000fea0003800200 */
.L_x_715:
[----:B------:R-:W-:-:S04]  /*a170*/  SHF.R.U32.HI R5, RZ, 0x18, R16 ;  /* 0x00000018ff057819 */ /* 0x000fc80000011610 */
[----:B------:R-:W-:-:S05]  /*a180*/  LOP3.LUT R5, R0, 0x80, R5, 0xf8, !PT ;  /* 0x0000008000057812 */ /* 0x000fca00078ef805 */
[----:B------:R1:W-:Y:S01]  /*a190*/  STG.E.U8 desc[UR36][R2.64], R5 ;  /* 0x0000000502007986 */ /* 0x0003e2000c101124 */
[----:B------:R-:W-:Y:S05]  /*a1a0*/  BRA `(.L_x_688) ;  /* 0x0000000000087947 */ /* 0x000fea0003800000 */
.L_x_709:
[----:B------:R-:W-:-:S05]  /*a1b0*/  F2FP.BF16.F32.PACK_AB R16, RZ, R16 ;  /* 0x00000010ff10723e */ /* 0x000fca00000010ff */
[----:B------:R0:W-:Y:S02]  /*a1c0*/  STG.E.U16 desc[UR36][R2.64], R16 ;  /* 0x0000001002007986 */ /* 0x0001e4000c101524 */
.L_x_688:
[----:B------:R-:W-:-:S07]  /*a1d0*/  VIADD R26, R26, 0x80 ;  /* 0x000000801a1a7836 */ /* 0x000fce0000000000 */
.L_x_647:
[----:B------:R-:W-:Y:S05]  /*a1e0*/  BSYNC.RECONVERGENT B6 ;  /* 0x0000000000067941 */ /* 0x000fea0003800200 */
.L_x_646:
[----:B------:R-:W-:-:S13]  /*a1f0*/  ISETP.GE.AND P0, PT, R26, R29, PT ;  /* 0x0000001d1a00720c */ /* 0x000fda0003f06270 */
[----:B------:R-:W-:Y:S05]  /*a200*/  @P0 EXIT ;  /* 0x000000000000094d */ /* 0x000fea0003800000 */
[----:B0-----:R-:W0:Y:S01]  /*a210*/  S2R R0, SR_CTAID.X ;  /* 0x0000000000007919 */ /* 0x001e220000002500 */
[----:B----4-:R-:W4:Y:S01]  /*a220*/  LDC.U8 R4, c[0x0][0x3b0] ;  /* 0x0000ec00ff047b82 */ /* 0x010f220000000000 */
[----:B------:R-:W5:Y:S07]  /*a230*/  LDCU UR4, c[0x0][0x3b4] ;  /* 0x00007680ff0477ac */ /* 0x000f6e0008000800 */
[----:B-123--:R-:W1:Y:S01]  /*a240*/  LDC.64 R2, c[0x0][0x388] ;  /* 0x0000e200ff027b82 */ /* 0x00ee620000000a00 */
[----:B0-----:R-:W-:Y:S01]  /*a250*/  IMAD R26, R0, 0x200, R26 ;  /* 0x00000200001a7824 */ /* 0x001fe200078e021a */
[----:B----4-:R-:W-:-:S03]  /*a260*/  PRMT R0, R4, 0x9910, RZ ;  /* 0x0000991004007816 */ /* 0x010fc600000000ff */
[----:B-----5:R-:W-:Y:S01]  /*a270*/  IMAD R5, R26, UR4, RZ ;  /* 0x000000041a057c24 */ /* 0x020fe2000f8e02ff */
[----:B------:R-:W-:-:S04]  /*a280*/  ISETP.GT.AND P1, PT, R0, 0x9, PT ;  /* 0x000000090000780c */ /* 0x000fc80003f24270 */
[----:B-1----:R-:W-:-:S05]  /*a290*/  IADD3 R2, P0, PT, R5, R2, RZ ;  /* 0x0000000205027210 */ /* 0x002fca0007f1e0ff */
[----:B------:R-:W-:-:S04]  /*a2a0*/  IMAD.X R3, RZ, RZ, R3, P0 ;  /* 0x000000ffff037224 */ /* 0x000fc800000e0603 */
        /* <DEDUP_REMOVED lines=10> */
[----:B0-----:R-:W-:Y:S01]  /*a350*/  STG.E.U8 desc[UR36][R2.64], R5 ;  /* 0x0000000502007986 */ /* 0x001fe2000c101124 */
[----:B------:R-:W-:Y:S05]  /*a360*/  EXIT ;  /* 0x000000000000794d */ /* 0x000fea0003800000 */
.L_x_721:
[----:B------:R-:W0:Y:S02]  /*a370*/  F2I.S64.TRUNC R22, R22 ;  /* 0x0000001600167311 */ /* 0x000e24000020d900 */
[----:B0-----:R-:W-:-:S05]  /*a380*/  IMAD.MOV.U32 R5, RZ, RZ, R22 ;  /* 0x000000ffff057224 */ /* 0x001fca00078e0016 */
[----:B------:R-:W-:Y:S01]  /*a390*/  STG.E.U8 desc[UR36][R2.64], R5 ;  /* 0x0000000502007986 */ /* 0x000fe2000c101124 */
[----:B------:R-:W-:Y:S05]  /*a3a0*/  EXIT ;  /* 0x000000000000794d */ /* 0x000fea0003800000 */
.L_x_720:
[----:B------:R-:W-:-:S13]  /*a3b0*/  ISETP.NE.AND P0, PT, R0, 0x2, PT ;  /* 0x000000020000780c */ /* 0x000fda0003f05270 */
[----:B------:R-:W-:Y:S05]  /*a3c0*/  @!P0 BRA `(.L_x_723) ;  /* 0x0000000000288947 */ /* 0x000fea0003800000 */
[----:B------:R-:W-:-:S13]  /*a3d0*/  ISETP.NE.AND P0, PT, R0, 0x3, PT ;  /* 0x000000030000780c */ /* 0x000fda0003f05270 */
[----:B------:R-:W-:Y:S05]  /*a3e0*/  @!P0 BRA `(.L_x_724) ;  /* 0x0000000000148947 */ /* 0x000fea0003800000 */
[----:B------:R-:W-:-:S13]  /*a3f0*/  ISETP.NE.AND P0, PT, R0, 0x4, PT ;  /* 0x000000040000780c */ /* 0x000fda0003f05270 */
[----:B------:R-:W-:Y:S05]  /*a400*/  @P0 BRA `(.L_x_722) ;  /* 0x00000008003c0947 */ /* 0x000fea0003800000 */
[----:B------:R-:W0:Y:S02]  /*a410*/  F2I.S64.TRUNC R22, R22 ;  /* 0x0000001600167311 */ /* 0x000e24000020d900 */
[----:B0-----:R-:W-:Y:S01]  /*a420*/  STG.E.64 desc[UR36][R2.64], R22 ;  /* 0x0000001602007986 */ /* 0x001fe2000c101b24 */
[----:B------:R-:W-:Y:S05]  /*a430*/  EXIT ;  /* 0x000000000000794d */ /* 0x000fea0003800000 */
.L_x_724:
[----:B------:R-:W0:Y:S02]  /*a440*/  F2I.FTZ.TRUNC.NTZ R5, R22 ;  /* 0x0000001600057305 */ /* 0x000e24000021f100 */
[----:B0-----:R-:W-:Y:S01]  /*a450*/  STG.E desc[UR36][R2.64], R5 ;  /* 0x0000000502007986 */ /* 0x001fe2000c101924 */
[----:B------:R-:W-:Y:S05]  /*a460*/  EXIT ;  /* 0x000000000000794d */ /* 0x000fea0003800000 */
.L_x_723:
[----:B------:R-:W0:Y:S02]  /*a470*/  F2I.FTZ.TRUNC.NTZ R5, R22 ;  /* 0x0000001600057305 */ /* 0x000e24000021f100 */
[----:B0-----:R-:W-:Y:S01]  /*a480*/  STG.E.U16 desc[UR36][R2.64], R5 ;  /* 0x0000000502007986 */ /* 0x001fe2000c101524 */
[----:B------:R-:W-:Y:S05]  /*a490*/  EXIT ;  /* 0x000000000000794d */ /* 0x000fea0003800000 */
.L_x_719:
[----:B------:R-:W-:-:S13]  /*a4a0*/  ISETP.GT.AND P0, PT, R0, 0x6, PT ;  /* 0x000000060000780c */ /* 0x000fda0003f04270 */
[----:B------:R-:W-:Y:S05]  /*a4b0*/  @P0 BRA `(.L_x_725) ;  /* 0x0000000000240947 */ /* 0x000fea0003800000 */
[----:B------:R-:W-:-:S13]  /*a4c0*/  ISETP.NE.AND P0, PT, R0, 0x5, PT ;  /* 0x000000050000780c */ /* 0x000fda0003f05270 */
[----:B------:R-:W-:Y:S05]  /*a4d0*/  @!P0 BRA `(.L_x_726) ;  /* 0x0000000000108947 */ /* 0x000fea0003800000 */
[----:B------:R-:W-:-:S13]  /*a4e0*/  ISETP.NE.AND P0, PT, R0, 0x6, PT ;  /* 0x000000060000780c */ /* 0x000fda0003f05270 */
[----:B------:R-:W-:Y:S05]  /*a4f0*/  @P0 BRA `(.L_x_722) ;  /* 0x0000000800000947 */ /* 0x000fea0003800000 */
[----:B------:R-:W-:Y:S01]  /*a500*/  STG.E desc[UR36][R2.64], R22 ;  /* 0x0000001602007986 */ /* 0x000fe2000c101924 */
[----:B------:R-:W-:Y:S05]  /*a510*/  EXIT ;  /* 0x000000000000794d */ /* 0x000fea0003800000 */
.L_x_726:
[----:B------:R-:W-:-:S05]  /*a520*/  F2FP.F16.F32.PACK_AB R22, RZ, R22 ;  /* 0x00000016ff16723e */ /* 0x000fca00000000ff */
[----:B------:R-:W-:Y:S01]  /*a530*/  STG.E.U16 desc[UR36][R2.64], R22 ;  /* 0x0000001602007986 */ /* 0x000fe2000c101524 */
[----:B------:R-:W-:Y:S05]  /*a540*/  EXIT ;  /* 0x000000000000794d */ /* 0x000fea0003800000 */
.L_x_725:
[----:B------:R-:W-:-:S13]  /*a550*/  ISETP.NE.AND P0, PT, R0, 0x7, PT ;  /* 0x000000070000780c */ /* 0x000fda0003f05270 */
[----:B------:R-:W-:Y:S05]  /*a560*/  @!P0 BRA `(.L_x_727) ;  /* 0x0000000000248947 */ /* 0x000fea0003800000 */
[----:B------:R-:W-:-:S13]  /*a570*/  ISETP.NE.AND P0, PT, R0, 0x8, PT ;  /* 0x000000080000780c */ /* 0x000fda0003f05270 */
[----:B------:R-:W-:Y:S05]  /*a580*/  @!P0 BRA `(.L_x_728) ;  /* 0x0000000000108947 */ /* 0x000fea0003800000 */
[----:B------:R-:W-:-:S13]  /*a590*/  ISETP.NE.AND P0, PT, R0, 0x9, PT ;  /* 0x000000090000780c */ /* 0x000fda0003f05270 */
[----:B------:R-:W-:Y:S05]  /*a5a0*/  @P0 BRA `(.L_x_722) ;  /* 0x0000000400d40947 */ /* 0x000fea0003800000 */
[----:B------:R-:W-:Y:S01]  /*a5b0*/  STG.E.64 desc[UR36][R2.64], R22 ;  /* 0x0000001602007986 */ /* 0x000fe2000c101b24 */
[----:B------:R-:W-:Y:S05]  /*a5c0*/  EXIT ;  /* 0x000000000000794d */ /* 0x000fea0003800000 */
.L_x_728:
[----:B------:R-:W-:-:S05]  /*a5d0*/  F2FP.F16.F32.PACK_AB R23, R23, R22 ;  /* 0x000000161717723e */ /* 0x000fca00000000ff */
[----:B------:R-:W-:Y:S01]  /*a5e0*/  STG.E desc[UR36][R2.64], R23 ;  /* 0x0000001702007986 */ /* 0x000fe2000c101924 */
[----:B------:R-:W-:Y:S05]  /*a5f0*/  EXIT ;  /* 0x000000000000794d */ /* 0x000fea0003800000 */
.L_x_727:
[----:B------:R-:W-:-:S06]  /*a600*/  FMUL.FTZ R4, R22, 1 ;  /* 0x3f80000016047820 */ /* 0x000fcc0000410000 */
[----:B------:R-:W0:Y:S02]  /*a610*/  F2F.F64.F32 R4, R4 ;  /* 0x0000000400047310 */ /* 0x000e240000201800 */
[----:B0-----:R-:W-:Y:S01]  /*a620*/  STG.E.64 desc[UR36][R2.64], R4 ;  /* 0x0000000402007986 */ /* 0x001fe2000c101b24 */
[----:B------:R-:W-:Y:S05]  /*a630*/  EXIT ;  /* 0x000000000000794d */ /* 0x000fea0003800000 */
.L_x_718:
        /* <DEDUP_REMOVED lines=11> */
[----:B0-----:R-:W-:Y:S01]  /*a6f0*/  STG.E.U16 desc[UR36][R2.64], R5 ;  /* 0x0000000502007986 */ /* 0x001fe2000c101524 */
[----:B------:R-:W-:Y:S05]  /*a700*/  EXIT ;  /* 0x000000000000794d */ /* 0x000fea0003800000 */
.L_x_732:
        /* <DEDUP_REMOVED lines=16> */
.L_x_735:
[----:B------:R-:W-:-:S04]  /*a810*/  SHF.R.U32.HI R22, RZ, 0x18, R22 ;  /* 0x00000018ff167819 */ /* 0x000fc80000011616 */
[----:B------:R-:W-:-:S04]  /*a820*/  LOP3.LUT R5, R5, 0x80, R22, 0xf8, !PT ;  /* 0x0000008005057812 */ /* 0x000fc800078ef816 */
[----:B------:R-:W-:-:S07]  /*a830*/  PRMT R0, R5, 0x7610, R0 ;  /* 0x0000761005007816 */ /* 0x000fce0000000000 */
.L_x_734:
[----:B------:R-:W-:Y:S05]  /*a840*/  BSYNC.RECONVERGENT B0 ;  /* 0x0000000000007941 */ /* 0x000fea0003800200 */
.L_x_733:
[----:B------:R-:W-:Y:S01]  /*a850*/  STG.E.U8 desc[UR36][R2.64], R0 ;  /* 0x0000000002007986 */ /* 0x000fe2000c101124 */
[----:B------:R-:W-:Y:S05]  /*a860*/  EXIT ;  /* 0x000000000000794d */ /* 0x000fea0003800000 */
.L_x_731:
        /* <DEDUP_REMOVED lines=16> */
.L_x_738:
[----:B------:R-:W-:-:S04]  /*a970*/  SHF.R.U32.HI R22, RZ, 0x18, R22 ;  /* 0x00000018ff167819 */ /* 0x000fc80000011616 */
[----:B------:R-:W-:-:S04]  /*a980*/  LOP3.LUT R5, R5, 0x80, R22, 0xf8, !PT ;  /* 0x0000008005057812 */ /* 0x000fc800078ef816 */
[----:B------:R-:W-:-:S07]  /*a990*/  PRMT R0, R5, 0x7610, R0 ;  /* 0x0000761005007816 */ /* 0x000fce0000000000 */
.L_x_737:
[----:B------:R-:W-:Y:S05]  /*a9a0*/  BSYNC.RECONVERGENT B0 ;  /* 0x0000000000007941 */ /* 0x000fea0003800200 */
.L_x_736:
[----:B------:R-:W-:Y:S01]  /*a9b0*/  STG.E.U8 desc[UR36][R2.64], R0 ;  /* 0x0000000002007986 */ /* 0x000fe2000c101124 */
[----:B------:R-:W-:Y:S05]  /*a9c0*/  EXIT ;  /* 0x000000000000794d */ /* 0x000fea0003800000 */
.L_x_730:
        /* <DEDUP_REMOVED lines=19> */
[----:B------:R-:W-:Y:S01]  /*ab00*/  STG.E.U8 desc[UR36][R2.64], R5 ;  /* 0x0000000502007986 */ /* 0x000fe2000c101124 */
[----:B------:R-:W-:Y:S05]  /*ab10*/  EXIT ;  /* 0x000000000000794d */ /* 0x000fea0003800000 */
.L_x_740:
[----:B------:R-:W0:Y:S02]  /*ab20*/  F2I.U64.TRUNC R22, R22 ;  /* 0x0000001600167311 */ /* 0x000e24000020d800 */
[----:B0-----:R-:W-:Y:S01]  /*ab30*/  STG.E.64 desc[UR36][R2.64], R22 ;  /* 0x0000001602007986 */ /* 0x001fe2000c101b24 */
[----:B------:R-:W-:Y:S05]  /*ab40*/  EXIT ;  /* 0x000000000000794d */ /* 0x000fea0003800000 */
.L_x_739:
[----:B------:R-:W0:Y:S02]  /*ab50*/  F2I.FTZ.U32.TRUNC.NTZ R5, R22 ;  /* 0x0000001600057305 */ /* 0x000e24000021f000 */
[----:B0-----:R-:W-:Y:S01]  /*ab60*/  STG.E desc[UR36][R2.64], R5 ;  /* 0x0000000502007986 */ /* 0x001fe2000c101924 */
[----:B------:R-:W-:Y:S05]  /*ab70*/  EXIT ;  /* 0x000000000000794d */ /* 0x000fea0003800000 */
.L_x_729:
        /* <DEDUP_REMOVED lines=10> */
[----:B------:R-:W-:Y:S01]  /*ac20*/  STG.E.U8 desc[UR36][R2.64], R5 ;  /* 0x0000000502007986 */ /* 0x000fe2000c101124 */
[----:B------:R-:W-:Y:S05]  /*ac30*/  EXIT ;  /* 0x000000000000794d */ /* 0x000fea0003800000 */
.L_x_742:
[----:B------:R-:W-:Y:S01]  /*ac40*/  FMUL.FTZ R4, R22, 1 ;  /* 0x3f80000016047820 */ /* 0x000fe20000410000 */
[----:B------:R-:W-:-:S05]  /*ac50*/  FMUL.FTZ R6, R23, 1 ;  /* 0x3f80000017067820 */ /* 0x000fca0000410000 */
[----:B------:R-:W-:Y:S08]  /*ac60*/  F2F.F64.F32 R4, R4 ;  /* 0x0000000400047310 */ /* 0x000ff00000201800 */
[----:B------:R-:W0:Y:S02]  /*ac70*/  F2F.F64.F32 R6, R6 ;  /* 0x0000000600067310 */ /* 0x000e240000201800 */
[----:B0-----:R-:W-:Y:S01]  /*ac80*/  STG.E.128 desc[UR36][R2.64], R4 ;  /* 0x0000000402007986 */ /* 0x001fe2000c101d24 */
[----:B------:R-:W-:Y:S05]  /*ac90*/  EXIT ;  /* 0x000000000000794d */ /* 0x000fea0003800000 */
.L_x_741:
[----:B------:R-:W-:-:S13]  /*aca0*/  ISETP.NE.AND P0, PT, R0, 0xf, PT ;  /* 0x0000000f0000780c */ /* 0x000fda0003f05270 */
[----:B------:R-:W-:Y:S05]  /*acb0*/  @!P0 BRA `(.L_x_743) ;  /* 0x0000000000e08947 */ /* 0x000fea0003800000 */
[----:B------:R-:W-:-:S13]  /*acc0*/  ISETP.NE.AND P0, PT, R0, 0x17, PT ;  /* 0x000000170000780c */ /* 0x000fda0003f05270 */
[----:B------:R-:W-:Y:S05]  /*acd0*/  @!P0 BRA `(.L_x_744) ;  /* 0x00000000008c8947 */ /* 0x000fea0003800000 */
[----:B------:R-:W-:-:S13]  /*ace0*/  ISETP.NE.AND P0, PT, R0, 0x18, PT ;  /* 0x000000180000780c */ /* 0x000fda0003f05270 */
[----:B------:R-:W-:Y:S05]  /*acf0*/  @!P0 BRA `(.L_x_745) ;  /* 0x0000000000448947 */ /* 0x000fea0003800000 */
.L_x_722:
[----:B------:R-:W-:Y:S01]  /*ad00*/  MOV R0, 0x0 ;  /* 0x0000000000007802 */ /* 0x000fe20000000f00 */
[----:B------:R-:W0:Y:S01]  /*ad10*/  LDCU.64 UR4, c[0x4][0x118] ;  /* 0x01002300ff0477ac */ /* 0x000e220008000a00 */
[----:B------:R-:W-:Y:S02]  /*ad20*/  IMAD.MOV.U32 R8, RZ, RZ, 0x65 ;  /* 0x00000065ff087424 */ /* 0x000fe400078e00ff */
[----:B------:R1:W2:Y:S01]  /*ad30*/  LDC.64 R2, c[0x4][R0] ;  /* 0x0100000000027b82 */ /* 0x0002a20000000a00 */
[----:B------:R-:W3:Y:S01]  /*ad40*/  LDCU.64 UR6, c[0x4][0x120] ;  /* 0x01002400ff0677ac */ /* 0x000ee20008000a00 */
[----:B------:R-:W-:Y:S02]  /*ad50*/  IMAD.MOV.U32 R12, RZ, RZ, 0x1 ;  /* 0x00000001ff0c7424 */ /* 0x000fe400078e00ff */
[----:B------:R-:W-:Y:S01]  /*ad60*/  IMAD.MOV.U32 R13, RZ, RZ, RZ ;  /* 0x000000ffff0d7224 */ /* 0x000fe200078e00ff */
[----:B------:R-:W4:Y:S01]  /*ad70*/  LDCU.64 UR8, c[0x4][0x20] ;  /* 0x01000400ff0877ac */ /* 0x000f220008000a00 */
[----:B0-----:R-:W-:-:S02]  /*ad80*/  IMAD.U32 R4, RZ, RZ, UR4 ;  /* 0x00000004ff047e24 */ /* 0x001fc4000f8e00ff */
[----:B------:R-:W-:Y:S02]  /*ad90*/  IMAD.U32 R5, RZ, RZ, UR5 ;  /* 0x00000005ff057e24 */ /* 0x000fe4000f8e00ff */
[----:B---3--:R-:W-:Y:S02]  /*ada0*/  IMAD.U32 R6, RZ, RZ, UR6 ;  /* 0x00000006ff067e24 */ /* 0x008fe4000f8e00ff */
[----:B------:R-:W-:Y:S02]  /*adb0*/  IMAD.U32 R7, RZ, RZ, UR7 ;  /* 0x00000007ff077e24 */ /* 0x000fe4000f8e00ff */
[----:B----4-:R-:W-:Y:S02]  /*adc0*/  IMAD.U32 R10, RZ, RZ, UR8 ;  /* 0x00000008ff0a7e24 */ /* 0x010fe4000f8e00ff */
[----:B-1----:R-:W-:-:S07]  /*add0*/  IMAD.U32 R11, RZ, RZ, UR9 ;  /* 0x00000009ff0b7e24 */ /* 0x002fce000f8e00ff */
[----:B------:R-:W-:-:S07]  /*ade0*/  LEPC R20, `(.L_x_746) ;  /* 0x000000001014794e */ /* 0x000fce0000000000 */
[----:B--2---:R-:W-:Y:S05]  /*adf0*/  CALL.ABS.NOINC R2 ;  /* 0x0000000002007343 */ /* 0x004fea0003c00000 */
.L_x_746:
[----:B------:R-:W-:Y:S05]  /*ae00*/  EXIT ;  /* 0x000000000000794d */ /* 0x000fea0003800000 */
.L_x_745:
        /* <DEDUP_REMOVED lines=12> */
.L_x_748:
[----:B------:R-:W-:Y:S05]  /*aed0*/  BSYNC.RECONVERGENT B0 ;  /* 0x0000000000007941 */ /* 0x000fea0003800200 */
.L_x_747:
[----:B------:R-:W-:-:S05]  /*aee0*/  LOP3.LUT R5, R0, 0x80, R7, 0xf8, !PT ;  /* 0x0000008000057812 */ /* 0x000fca00078ef807 */
[----:B------:R-:W-:Y:S01]  /*aef0*/  STG.E.U8 desc[UR36][R2.64], R5 ;  /* 0x0000000502007986 */ /* 0x000fe2000c101124 */
[----:B------:R-:W-:Y:S05]  /*af00*/  EXIT ;  /* 0x000000000000794d */ /* 0x000fea0003800000 */
.L_x_744:
        /* <DEDUP_REMOVED lines=11> */
.L_x_750:
[----:B------:R-:W-:Y:S01]  /*afc0*/  IMAD.MOV.U32 R0, RZ, RZ, 0x7f ;  /* 0x0000007fff007424 */ /* 0x000fe200078e00ff */
[----:B------:R-:W-:-:S04]  /*afd0*/  ISETP.GT.U32.AND P0, PT, R4, 0x7f800000, PT ;  /* 0x7f8000000400780c */ /* 0x000fc80003f04070 */
[----:B------:R-:W-:-:S09]  /*afe0*/  SEL R0, R0, 0x7c, P0 ;  /* 0x0000007c00007807 */ /* 0x000fd20000000000 */
.L_x_751:
[----:B------:R-:W-:Y:S05]  /*aff0*/  BSYNC.RECONVERGENT B0 ;  /* 0x0000000000007941 */ /* 0x000fea0003800200 */
.L_x_749:
[----:B------:R-:W-:-:S04]  /*b000*/  SHF.R.U32.HI R5, RZ, 0x18, R22 ;  /* 0x00000018ff057819 */ /* 0x000fc80000011616 */
[----:B------:R-:W-:-:S05]  /*b010*/  LOP3.LUT R5, R0, 0x80, R5, 0xf8, !PT ;  /* 0x0000008000057812 */ /* 0x000fca00078ef805 */
[----:B------:R-:W-:Y:S01]  /*b020*/  STG.E.U8 desc[UR36][R2.64], R5 ;  /* 0x0000000502007986 */ /* 0x000fe2000c101124 */
[----:B------:R-:W-:Y:S05]  /*b030*/  EXIT ;  /* 0x000000000000794d */ /* 0x000fea0003800000 */
.L_x_743:
[----:B------:R-:W-:-:S05]  /*b040*/  F2FP.BF16.F32.PACK_AB R22, RZ, R22 ;  /* 0x00000016ff16723e */ /* 0x000fca00000010ff */
[----:B------:R-:W-:Y:S01]  /*b050*/  STG.E.U16 desc[UR36][R2.64], R22 ;  /* 0x0000001602007986 */ /* 0x000fe2000c101524 */
[----:B------:R-:W-:Y:S05]  /*b060*/  EXIT ;  /* 0x000000000000794d */ /* 0x000fea0003800000 */
.L_x_752:
        /* <DEDUP_REMOVED lines=9> */
.L_x_4658:


//--------------------- .text._ZN2at6native18elementwise_kernelILi128ELi2EZNS0_22gpu_kernel_impl_nocastIZZZNS0_54_GLOBAL__N__7dbc7496_16_ComplexKernel_cu_1520ed90_295117polar_kernel_cudaERNS_14TensorIteratorEENKUlvE_clEvENKUlvE0_clEvEUlffE_EEvRNS_18TensorIteratorBaseERKT_EUliE_EEviT1_ --------------------------
	.section	.text._ZN2at6native18elementwise_kernelILi128ELi2EZNS0_22gpu_kernel_impl_nocastIZZZNS0_54_GLOBAL__N__7dbc7496_16_ComplexKernel_cu_1520ed90_295117polar_kernel_cudaERNS_14TensorIteratorEENKUlvE_clEvENKUlvE0_clEvEUlffE_EEvRNS_18TensorIteratorBaseERKT_EUliE_EEviT1_,"ax",@progbits
	.align	128
        .global         _ZN2at6native18elementwise_kernelILi128ELi2EZNS0_22gpu_kernel_impl_nocastIZZZNS0_54_GLOBAL__N__7dbc7496_16_ComplexKernel_cu_1520ed90_295117polar_kernel_cudaERNS_14TensorIteratorEENKUlvE_clEvENKUlvE0_clEvEUlffE_EEvRNS_18TensorIteratorBaseERKT_EUliE_EEviT1_
        .type           _ZN2at6native18elementwise_kernelILi128ELi2EZNS0_22gpu_kernel_impl_nocastIZZZNS0_54_GLOBAL__N__7dbc7496_16_ComplexKernel_cu_1520ed90_295117polar_kernel_cudaERNS_14TensorIteratorEENKUlvE_clEvENKUlvE0_clEvEUlffE_EEvRNS_18TensorIteratorBaseERKT_EUliE_EEviT1_,@function
        .size           _ZN2at6native18elementwise_kernelILi128ELi2EZNS0_22gpu_kernel_impl_nocastIZZZNS0_54_GLOBAL__N__7dbc7496_16_ComplexKernel_cu_1520ed90_295117polar_kernel_cudaERNS_14TensorIteratorEENKUlvE_clEvENKUlvE0_clEvEUlffE_EEvRNS_18TensorIteratorBaseERKT_EUliE_EEviT1_,(.L_x_4659 - _ZN2at6native18elementwise_kernelILi128ELi2EZNS0_22gpu_kernel_impl_nocastIZZZNS0_54_GLOBAL__N__7dbc7496_16_ComplexKernel_cu_1520ed90_295117polar_kernel_cudaERNS_14TensorIteratorEENKUlvE_clEvENKUlvE0_clEvEUlffE_EEvRNS_18TensorIteratorBaseERKT_EUliE_EEviT1_)
        .other          _ZN2at6native18elementwise_kernelILi128ELi2EZNS0_22gpu_kernel_impl_nocastIZZZNS0_54_GLOBAL__N__7dbc7496_16_ComplexKernel_cu_1520ed90_295117polar_kernel_cudaERNS_14TensorIteratorEENKUlvE_clEvENKUlvE0_clEvEUlffE_EEvRNS_18TensorIteratorBaseERKT_EUliE_EEviT1_,@"STO_CUDA_ENTRY STV_DEFAULT"
_ZN2at6native18elementwise_kernelILi128ELi2EZNS0_22gpu_kernel_impl_nocastIZZZNS0_54_GLOBAL__N__7dbc7496_16_ComplexKernel_cu_1520ed90_295117polar_kernel_cudaERNS_14TensorIteratorEENKUlvE_clEvENKUlvE0_clEvEUlffE_EEvRNS_18TensorIteratorBaseERKT_EUliE_EEviT1_:
.text._ZN2at6native18elementwise_kernelILi128ELi2EZNS0_22gpu_kernel_impl_nocastIZZZNS0_54_GLOBAL__N__7dbc7496_16_ComplexKernel_cu_1520ed90_295117polar_kernel_cudaERNS_14TensorIteratorEENKUlvE_clEvENKUlvE0_clEvEUlffE_EEvRNS_18TensorIteratorBaseERKT_EUliE_EEviT1_:
[----:B------:R-:W-:Y:S08]  /*0000*/  LDC R1, c[0x0][0x37c] ;  /* 0x0000df00ff017b82 */ /* 0x000ff00000000800 */
[----:B------:R-:W0:Y:S01]  /*0010*/  LDC R2, c[0x0][0x388] ;  /* 0x0000e200ff027b82 */ /* 0x000e220000000800 */
[----:B------:R-:W1:Y:S01]  /*0020*/  S2R R3, SR_TID.X ;  /* 0x0000000000037919 */ /* 0x000e620000002100 */
[----:B------:R-:W2:Y:S06]  /*0030*/  LDCU.64 UR6, c[0x0][0x358] ;  /* 0x00006b00ff0677ac */ /* 0x000eac0008000a00 */
[----:B------:R-:W3:Y:S01]  /*0040*/  S2UR UR4, SR_CTAID.X ;  /* 0x00000000000479c3 */ /* 0x000ee20000002500 */
[----:B0-----:R-:W-:Y:S01]  /*0050*/  ISETP.NE.AND P0, PT, R2, RZ, PT ;  /* 0x000000ff0200720c */ /* 0x001fe20003f05270 */
[----:B---3--:R-:W-:-:S06]  /*0060*/  USHF.L.U32 UR4, UR4, 0x8, URZ ;  /* 0x0000000804047899 */ /* 0x008fcc00080006ff */
[----:B-1----:R-:W-:-:S06]  /*0070*/  LOP3.LUT R3, R3, UR4, RZ, 0xfc, !PT ;  /* 0x0000000403037c12 */ /* 0x002fcc000f8efcff */
[----:B--2---:R-:W-:Y:S05]  /*0080*/  @P0 BRA `(.L_x_753) ;  /* 0x00000000007c0947 */ /* 0x004fea0003800000 */
[----:B------:R-:W0:Y:S01]  /*0090*/  LDCU UR4, c[0x0][0x380] ;  /* 0x00007000ff0477ac */ /* 0x000e220008000800 */
[----:B------:R-:W-:Y:S01]  /*00a0*/  BSSY.RECONVERGENT B0, `(.L_x_754) ;  /* 0x000000f000007945 */ /* 0x000fe20003800200 */
[----:B0-----:R-:W-:-:S13]  /*00b0*/  ISETP.GE.AND P0, PT, R3, UR4, PT ;  /* 0x0000000403007c0c */ /* 0x001fda000bf06270 */
[----:B------:R-:W-:Y:S05]  /*00c0*/  @P0 BRA `(.L_x_755) ;  /* 0x0000000000300947 */ /* 0x000fea0003800000 */
[----:B------:R-:W0:Y:S08]  /*00d0*/  LDC.64 R6, c[0x0][0x5f8] ;  /* 0x00017e00ff067b82 */ /* 0x000e300000000a00 */
[----:B------:R-:W1:Y:S01]  /*00e0*/  LDC.64 R4, c[0x0][0x5f0] ;  /* 0x00017c00ff047b82 */ /* 0x000e620000000a00 */
[----:B0-----:R-:W2:Y:S04]  /*00f0*/  LDG.E R6, desc[UR6][R6.64] ;  /* 0x0000000606067981 */ /* 0x001ea8000c1e1900 */
[----:B-1----:R-:W3:Y:S03]  /*0100*/  LDG.E R4, desc[UR6][R4.64] ;  /* 0x0000000604047981 */ /* 0x002ee6000c1e1900 */
[----:B------:R-:W0:Y:S01]  /*0110*/  LDC.64 R8, c[0x0][0x5e8] ;  /* 0x00017a00ff087b82 */ /* 0x000e220000000a00 */
[----:B------:R-:W-:Y:S01]  /*0120*/  IADD3 R3, PT, PT, R3, 0x80, RZ ;  /* 0x0000008003037810 */ /* 0x000fe20007ffe0ff */
[----:B--2---:R-:W-:-:S04]  /*0130*/  FMUL.RZ R0, R6, 0.15915493667125701904 ;  /* 0x3e22f98306007820 */ /* 0x004fc8000040c000 */
[----:B------:R-:W3:Y:S08]  /*0140*/  MUFU.COS R11, R0 ;  /* 0x00000000000b7308 */ /* 0x000ef00000000000 */
[----:B------:R-:W1:Y:S01]  /*0150*/  MUFU.SIN R13, R0 ;  /* 0x00000000000d7308 */ /* 0x000e620000000400 */
[C---:B---3--:R-:W-:Y:S01]  /*0160*/  FMUL.FTZ R10, R4.reuse, R11 ;  /* 0x0000000b040a7220 */ /* 0x048fe20000410000 */
[----:B-1----:R-:W-:-:S05]  /*0170*/  FMUL.FTZ R11, R4, R13 ;  /* 0x0000000d040b7220 */ /* 0x002fca0000410000 */
[----:B0-----:R0:W-:Y:S02]  /*0180*/  STG.E.64 desc[UR6][R8.64], R10 ;  /* 0x0000000a08007986 */ /* 0x0011e4000c101b06 */
.L_x_755:
[----:B------:R-:W-:Y:S05]  /*0190*/  BSYNC.RECONVERGENT B0 ;  /* 0x0000000000007941 */ /* 0x000fea0003800200 */
.L_x_754:
[----:B------:R-:W-:-:S13]  /*01a0*/  ISETP.GE.AND P0, PT, R3, UR4, PT ;  /* 0x0000000403007c0c */ /* 0x000fda000bf06270 */
[----:B------:R-:W-:Y:S05]  /*01b0*/  @P0 EXIT ;  /* 0x000000000000094d */ /* 0x000fea0003800000 */
[----:B------:R-:W1:Y:S08]  /*01c0*/  LDC.64 R4, c[0x0][0x5f8] ;  /* 0x00017e00ff047b82 */ /* 0x000e700000000a00 */
[----:B------:R-:W2:Y:S01]  /*01d0*/  LDC.64 R2, c[0x0][0x5f0] ;  /* 0x00017c00ff027b82 */ /* 0x000ea20000000a00 */
[----:B-1----:R-:W3:Y:S04]  /*01e0*/  LDG.E R4, desc[UR6][R4.64] ;  /* 0x0000000604047981 */ /* 0x002ee8000c1e1900 */
[----:B--2---:R-:W2:Y:S03]  /*01f0*/  LDG.E R2, desc[UR6][R2.64] ;  /* 0x0000000602027981 */ /* 0x004ea6000c1e1900 */
[----:B------:R-:W1:Y:S01]  /*0200*/  LDC.64 R6, c[0x0][0x5e8] ;  /* 0x00017a00ff067b82 */ /* 0x000e620000000a00 */
[----:B---3--:R-:W-:-:S04]  /*0210*/  FMUL.RZ R0, R4, 0.15915493667125701904 ;  /* 0x3e22f98304007820 */ /* 0x008fc8000040c000 */
[----:B0-----:R-:W2:Y:S08]  /*0220*/  MUFU.COS R9, R0 ;  /* 0x0000000000097308 */ /* 0x001eb00000000000 */
[----:B------:R-:W0:Y:S01]  /*0230*/  MUFU.SIN R11, R0 ;  /* 0x00000000000b7308 */ /* 0x000e220000000400 */
[C---:B--2---:R-:W-:Y:S01]  /*0240*/  FMUL.FTZ R8, R2.reuse, R9 ;  /* 0x0000000902087220 */ /* 0x044fe20000410000 */
[----:B0-----:R-:W-:-:S05]  /*0250*/  FMUL.FTZ R9, R2, R11 ;  /* 0x0000000b02097220 */ /* 0x001fca0000410000 */
[----:B-1----:R-:W-:Y:S01]  /*0260*/  STG.E.64 desc[UR6][R6.64], R8 ;  /* 0x0000000806007986 */ /* 0x002fe2000c101b06 */
[----:B------:R-:W-:Y:S05]  /*0270*/  EXIT ;  /* 0x000000000000794d */ /* 0x000fea0003800000 */
.L_x_753:
[----:B------:R-:W0:Y:S01]  /*0280*/  LDCU UR4, c[0x0][0x380] ;  /* 0x00007000ff0477ac */ /* 0x000e220008000800 */
[----:B------:R-:W-:Y:S01]  /*0290*/  IADD3 R2, PT, PT, R2, -0x1, RZ ;  /* 0xffffffff02027810 */ /* 0x000fe20007ffe0ff */
[----:B------:R-:W-:Y:S03]  /*02a0*/  BSSY.RECONVERGENT B0, `(.L_x_756) ;  /* 0x0000172000007945 */ /* 0x000fe60003800200 */
[----:B------:R-:W-:-:S04]  /*02b0*/  VIMNMX.U32 R0, PT, PT, R2, 0x18, PT ;  /* 0x0000001802007848 */ /* 0x000fc80003fe0000 */
[----:B------:R-:W-:Y:S02]  /*02c0*/  IADD3 R0, PT, PT, R0, 0x1, RZ ;  /* 0x0000000100007810 */ /* 0x000fe40007ffe0ff */
[----:B0-----:R-:W-:-:S13]  /*02d0*/  ISETP.GE.AND P0, PT, R3, UR4, PT ;  /* 0x0000000403007c0c */ /* 0x001fda000bf06270 */
[----:B------:R-:W-:Y:S05]  /*02e0*/  @P0 BRA `(.L_x_757) ;  /* 0x0000001400b40947 */ /* 0x000fea0003800000 */
[----:B------:R-:W0:Y:S01]  /*02f0*/  LDCU.64 UR8, c[0x0][0x390] ;  /* 0x00007200ff0877ac */ /* 0x000e220008000a00 */
[----:B------:R-:W-:Y:S01]  /*0300*/  HFMA2 R4, -RZ, RZ, 0, 0 ;  /* 0x00000000ff047431 */ /* 0x000fe200000001ff */
[----:B------:R-:W-:Y:S01]  /*0310*/  MOV R5, R3 ;  /* 0x0000000300057202 */ /* 0x000fe20000000f00 */
[----:B------:R-:W1:Y:S01]  /*0320*/  LDCU UR5, c[0x0][0x38c] ;  /* 0x00007180ff0577ac */ /* 0x000e620008000800 */
[----:B------:R-:W-:Y:S01]  /*0330*/  ISETP.NE.AND P0, PT, R2, RZ, PT ;  /* 0x000000ff0200720c */ /* 0x000fe20003f05270 */
[----:B------:R-:W2:Y:S01]  /*0340*/  LDCU.64 UR10, c[0x0][0x4b8] ;  /* 0x00009700ff0a77ac */ /* 0x000ea20008000a00 */
[----:B0-----:R-:W-:Y:S01]  /*0350*/  IMAD.HI.U32 R8, R3, UR8, R4 ;  /* 0x0000000803087c27 */ /* 0x001fe2000f8e0004 */
[----:B------:R-:W0:Y:S04]  /*0360*/  LDCU UR8, c[0x0][0x4c0] ;  /* 0x00009800ff0877ac */ /* 0x000e280008000800 */
[----:B------:R-:W-:-:S04]  /*0370*/  SHF.R.U32.HI R9, RZ, UR9, R8 ;  /* 0x00000009ff097c19 */ /* 0x000fc80008011608 */
[----:B------:R-:W-:-:S05]  /*0380*/  IADD3 R6, PT, PT, -R9, RZ, RZ ;  /* 0x000000ff09067210 */ /* 0x000fca0007ffe1ff */
[----:B-1----:R-:W-:-:S04]  /*0390*/  IMAD R6, R6, UR5, R3 ;  /* 0x0000000506067c24 */ /* 0x002fc8000f8e0203 */
[C---:B--2---:R-:W-:Y:S02]  /*03a0*/  IMAD R5, R6.reuse, UR10, RZ ;  /* 0x0000000a06057c24 */ /* 0x044fe4000f8e02ff */
[C---:B------:R-:W-:Y:S02]  /*03b0*/  IMAD R4, R6.reuse, UR11, RZ ;  /* 0x0000000b06047c24 */ /* 0x040fe4000f8e02ff */
[----:B0-----:R-:W-:Y:S01]  /*03c0*/  IMAD R6, R6, UR8, RZ ;  /* 0x0000000806067c24 */ /* 0x001fe2000f8e02ff */
[----:B------:R-:W-:Y:S06]  /*03d0*/  @!P0 BRA `(.L_x_758) ;  /* 0x0000001400348947 */ /* 0x000fec0003800000 */
[----:B------:R-:W0:Y:S01]  /*03e0*/  LDCU.64 UR8, c[0x0][0x398] ;  /* 0x00007300ff0877ac */ /* 0x000e220008000a00 */
[----:B------:R-:W-:Y:S02]  /*03f0*/  MOV R8, RZ ;  /* 0x000000ff00087202 */ /* 0x000fe40000000f00 */
[----:B------:R-:W-:Y:S01]  /*0400*/  ISETP.NE.AND P0, PT, R0, 0x2, PT ;  /* 0x000000020000780c */ /* 0x000fe20003f05270 */
[----:B------:R-:W1:Y:S01]  /*0410*/  LDCU UR5, c[0x0][0x3a0] ;  /* 0x00007400ff0577ac */ /* 0x000e620008000800 */
[----:B------:R-:W2:Y:S01]  /*0420*/  LDCU UR10, c[0x0][0x4c4] ;  /* 0x00009880ff0a77ac */ /* 0x000ea20008000800 */
[----:B------:R-:W3:Y:S01]  /*0430*/  LDCU.64 UR12, c[0x0][0x4c8] ;  /* 0x00009900ff0c77ac */ /* 0x000ee20008000a00 */
[----:B0-----:R-:W-:-:S05]  /*0440*/  IMAD.HI.U32 R10, R9, UR9, R8 ;  /* 0x00000009090a7c27 */ /* 0x001fca000f8e0008 */
[----:B-1----:R-:W-:-:S04]  /*0450*/  SHF.R.U32.HI R11, RZ, UR5, R10 ;  /* 0x00000005ff0b7c19 */ /* 0x002fc8000801160a */
[----:B------:R-:W-:-:S05]  /*0460*/  IADD3 R7, PT, PT, -R11, RZ, RZ ;  /* 0x000000ff0b077210 */ /* 0x000fca0007ffe1ff */
[----:B------:R-:W-:-:S04]  /*0470*/  IMAD R9, R7, UR8, R9 ;  /* 0x0000000807097c24 */ /* 0x000fc8000f8e0209 */
[C---:B--2---:R-:W-:Y:S02]  /*0480*/  IMAD R5, R9.reuse, UR10, R5 ;  /* 0x0000000a09057c24 */ /* 0x044fe4000f8e0205 */
[C---:B---3--:R-:W-:Y:S02]  /*0490*/  IMAD R4, R9.reuse, UR12, R4 ;  /* 0x0000000c09047c24 */ /* 0x048fe4000f8e0204 */
[----:B------:R-:W-:Y:S01]  /*04a0*/  IMAD R6, R9, UR13, R6 ;  /* 0x0000000d09067c24 */ /* 0x000fe2000f8e0206 */
[----:B------:R-:W-:Y:S06]  /*04b0*/  @!P0 BRA `(.L_x_758) ;  /* 0x0000001000fc8947 */ /* 0x000fec0003800000 */
[----:B------:R-:W0:Y:S01]  /*04c0*/  LDCU.64 UR8, c[0x0][0x3a8] ;  /* 0x00007500ff0877ac */ /* 0x000e220008000a00 */
[----:B------:R-:W-:Y:S01]  /*04d0*/  HFMA2 R10, -RZ, RZ, 0, 0 ;  /* 0x00000000ff0a7431 */ /* 0x000fe200000001ff */
[----:B------:R-:W-:Y:S01]  /*04e0*/  ISETP.NE.AND P0, PT, R0, 0x3, PT ;  /* 0x000000030000780c */ /* 0x000fe20003f05270 */
[----:B------:R-:W1:Y:S01]  /*04f0*/  LDCU UR5, c[0x0][0x3a4] ;  /* 0x00007480ff0577ac */ /* 0x000e620008000800 */
[----:B------:R-:W2:Y:S02]  /*0500*/  LDCU.64 UR10, c[0x0][0x4d0] ;  /* 0x00009a00ff0a77ac */ /* 0x000ea40008000a00 */
        /* <DEDUP_REMOVED lines=24> */
[----:B------:R-:W-:Y:S02]  /*0690*/  MOV R10, RZ ;  /* 0x000000ff000a7202 */ /* 0x000fe40000000f00 */
[----:B------:R-:W-:Y:S01]  /*06a0*/  ISETP.NE.AND P0, PT, R0, 0x5, PT ;  /* 0x000000050000780c */ /* 0x000fe20003f05270 */
[----:B------:R-:W1:Y:S01]  /*06b0*/  LDCU UR5, c[0x0][0x3bc] ;  /* 0x00007780ff0577ac */ /* 0x000e620008000800 */
[----:B------:R-:W2:Y:S01]  /*06c0*/  LDCU.64 UR10, c[0x0][0x4e8] ;  /* 0x00009d00ff0a77ac */ /* 0x000ea20008000a00 */
        /* <DEDUP_REMOVED lines=10> */
[----:B------:R-:W-:Y:S01]  /*0770*/  HFMA2 R8, -RZ, RZ, 0, 0 ;  /* 0x00000000ff087431 */ /* 0x000fe200000001ff */
        /* <DEDUP_REMOVED lines=250> */
[----:B------:R-:W-:Y:S01]  /*1720*/  ISETP.NE.AND P0, PT, R0, 0x18, PT ;  /* 0x000000180000780c */ /* 0x000fe20003f05270 */
[----:B------:R-:W0:Y:S01]  /*1730*/  LDCU.64 UR8, c[0x0][0x4a0] ;  /* 0x00009400ff0877ac */ /* 0x000e220008000a00 */
[----:B------:R-:W-:Y:S01]  /*1740*/  HFMA2 R8, -RZ, RZ, 0, 0 ;  /* 0x00000000ff087431 */ /* 0x000fe200000001ff */
[----:B------:R-:W1:Y:S01]  /*1750*/  LDCU UR5, c[0x0][0x4a8] ;  /* 0x00009500ff0577ac */ /* 0x000e620008000800 */
[----:B------:R-:W2:Y:S09]  /*1760*/  LDCU.64 UR10, c[0x0][0x5d0] ;  /* 0x0000ba00ff0a77ac */ /* 0x000eb20008000a00 */
[----:B------:R-:W3:Y:S01]  /*1770*/  @P0 LDC.64 R14, c[0x0][0x4b0] ;  /* 0x00012c00ff0e0b82 */ /* 0x000ee20000000a00 */
[----:B0-----:R-:W-:Y:S01]  /*1780*/  IMAD.HI.U32 R12, R9, UR9, R8 ;  /* 0x00000009090c7c27 */ /* 0x001fe2000f8e0008 */
[----:B------:R-:W0:Y:S06]  /*1790*/  LDCU UR9, c[0x0][0x5cc] ;  /* 0x0000b980ff0977ac */ /* 0x000e2c0008000800 */
[----:B------:R-:W4:Y:S01]  /*17a0*/  @P0 LDC R17, c[0x0][0x4ac] ;  /* 0x00012b00ff110b82 */ /* 0x000f220000000800 */
[----:B-1----:R-:W-:-:S02]  /*17b0*/  SHF.R.U32.HI R13, RZ, UR5, R12 ;  /* 0x00000005ff0d7c19 */ /* 0x002fc4000801160c */
[----:B------:R-:W-:Y:S02]  /*17c0*/  @P0 MOV R12, RZ ;  /* 0x000000ff000c0202 */ /* 0x000fe40000000f00 */
[----:B------:R-:W-:-:S03]  /*17d0*/  IADD3 R7, PT, PT, -R13, RZ, RZ ;  /* 0x000000ff0d077210 */ /* 0x000fc60007ffe1ff */
[----:B------:R-:W1:Y:S02]  /*17e0*/  @P0 LDC.64 R10, c[0x0][0x5d8] ;  /* 0x00017600ff0a0b82 */ /* 0x000e640000000a00 */
[----:B------:R-:W-:-:S06]  /*17f0*/  IMAD R9, R7, UR8, R9 ;  /* 0x0000000807097c24 */ /* 0x000fcc000f8e0209 */
[----:B------:R-:W5:Y:S01]  /*1800*/  @P0 LDC R16, c[0x0][0x5e0] ;  /* 0x00017800ff100b82 */ /* 0x000f620000000800 */
[----:B---3--:R-:W-:-:S04]  /*1810*/  @P0 IMAD.HI.U32 R8, R13, R14, R12 ;  /* 0x0000000e0d080227 */ /* 0x008fc800078e000c */
[C---:B0-----:R-:W-:Y:S01]  /*1820*/  IMAD R5, R9.reuse, UR9, R5 ;  /* 0x0000000909057c24 */ /* 0x041fe2000f8e0205 */
[----:B------:R-:W-:Y:S01]  /*1830*/  @P0 SHF.R.U32.HI R8, RZ, R15, R8 ;  /* 0x0000000fff080219 */ /* 0x000fe20000011608 */
[C---:B--2---:R-:W-:Y:S02]  /*1840*/  IMAD R4, R9.reuse, UR10, R4 ;  /* 0x0000000a09047c24 */ /* 0x044fe4000f8e0204 */
[----:B------:R-:W-:Y:S01]  /*1850*/  IMAD R6, R9, UR11, R6 ;  /* 0x0000000b09067c24 */ /* 0x000fe2000f8e0206 */
[----:B------:R-:W-:-:S05]  /*1860*/  @P0 IADD3 R12, PT, PT, -R8, RZ, RZ ;  /* 0x000000ff080c0210 */ /* 0x000fca0007ffe1ff */
[----:B----4-:R-:W-:-:S04]  /*1870*/  @P0 IMAD R13, R12, R17, R13 ;  /* 0x000000110c0d0224 */ /* 0x010fc800078e020d */
[C---:B-1----:R-:W-:Y:S02]  /*1880*/  @P0 IMAD R5, R13.reuse, R10, R5 ;  /* 0x0000000a0d050224 */ /* 0x042fe400078e0205 */
[C---:B------:R-:W-:Y:S02]  /*1890*/  @P0 IMAD R4, R13.reuse, R11, R4 ;  /* 0x0000000b0d040224 */ /* 0x040fe400078e0204 */
[----:B-----5:R-:W-:-:S07]  /*18a0*/  @P0 IMAD R6, R13, R16, R6 ;  /* 0x000000100d060224 */ /* 0x020fce00078e0206 */
.L_x_758:
[----:B------:R-:W0:Y:S02]  /*18b0*/  LDCU.128 UR8, c[0x0][0x5f0] ;  /* 0x0000be00ff0877ac */ /* 0x000e240008000c00 */
[----:B0-----:R-:W-:-:S04]  /*18c0*/  IADD3 R8, P0, PT, R6, UR10, RZ ;  /* 0x0000000a06087c10 */ /* 0x001fc8000ff1e0ff */
[----:B------:R-:W-:-:S05]  /*18d0*/  IADD3.X R9, PT, PT, RZ, UR11, RZ, P0, !PT ;  /* 0x0000000bff097c10 */ /* 0x000fca00087fe4ff */
[----:B------:R-:W2:Y:S01]  /*18e0*/  LDG.E R8, desc[UR6][R8.64] ;  /* 0x0000000608087981 */ /* 0x000ea2000c1e1900 */
[----:B------:R-:W-:-:S04]  /*18f0*/  IADD3 R6, P0, PT, R4, UR8, RZ ;  /* 0x0000000804067c10 */ /* 0x000fc8000ff1e0ff */
[----:B------:R-:W-:Y:S01]  /*1900*/  IADD3.X R7, PT, PT, RZ, UR9, RZ, P0, !PT ;  /* 0x00000009ff077c10 */ /* 0x000fe200087fe4ff */
[----:B------:R-:W0:Y:S04]  /*1910*/  LDCU.64 UR8, c[0x0][0x5e8] ;  /* 0x0000bd00ff0877ac */ /* 0x000e280008000a00 */
[----:B------:R-:W3:Y:S01]  /*1920*/  LDG.E R6, desc[UR6][R6.64] ;  /* 0x0000000606067981 */ /* 0x000ee2000c1e1900 */
[----:B------:R-:W-:Y:S02]  /*1930*/  IADD3 R3, PT, PT, R3, 0x80, RZ ;  /* 0x0000008003037810 */ /* 0x000fe40007ffe0ff */
[----:B0-----:R-:W-:-:S04]  /*1940*/  IADD3 R4, P0, PT, R5, UR8, RZ ;  /* 0x0000000805047c10 */ /* 0x001fc8000ff1e0ff */
[----:B------:R-:W-:Y:S01]  /*1950*/  IADD3.X R5, PT, PT, RZ, UR9, RZ, P0, !PT ;  /* 0x00000009ff057c10 */ /* 0x000fe200087fe4ff */
[----:B--2---:R-:W-:-:S04]  /*1960*/  FMUL.RZ R12, R8, 0.15915493667125701904 ;  /* 0x3e22f983080c7820 */ /* 0x004fc8000040c000 */
[----:B------:R-:W3:Y:S08]  /*1970*/  MUFU.COS R11, R12 ;  /* 0x0000000c000b7308 */ /* 0x000ef00000000000 */
[----:B------:R-:W0:Y:S01]  /*1980*/  MUFU.SIN R13, R12 ;  /* 0x0000000c000d7308 */ /* 0x000e220000000400 */
[C---:B---3--:R-:W-:Y:S01]  /*1990*/  FMUL.FTZ R10, R6.reuse, R11 ;  /* 0x0000000b060a7220 */ /* 0x048fe20000410000 */
[----:B0-----:R-:W-:-:S05]  /*19a0*/  FMUL.FTZ R11, R6, R13 ;  /* 0x0000000d060b7220 */ /* 0x001fca0000410000 */
[----:B------:R0:W-:Y:S02]  /*19b0*/  STG.E.64 desc[UR6][R4.64], R10 ;  /* 0x0000000a04007986 */ /* 0x0001e4000c101b06 */
.L_x_757:
[----:B------:R-:W-:Y:S05]  /*19c0*/  BSYNC.RECONVERGENT B0 ;  /* 0x0000000000007941 */ /* 0x000fea0003800200 */
.L_x_756:
[----:B------:R-:W-:-:S13]  /*19d0*/  ISETP.GE.AND P0, PT, R3, UR4, PT ;  /* 0x0000000403007c0c */ /* 0x000fda000bf06270 */
[----:B------:R-:W-:Y:S05]  /*19e0*/  @P0 EXIT ;  /* 0x000000000000094d */ /* 0x000fea0003800000 */
[----:B------:R-:W1:Y:S01]  /*19f0*/  LDCU.64 UR4, c[0x0][0x390] ;  /* 0x00007200ff0477ac */ /* 0x000e620008000a00 */
[----:B0-----:R-:W-:Y:S01]  /*1a00*/  HFMA2 R4, -RZ, RZ, 0, 0 ;  /* 0x00000000ff047431 */ /* 0x001fe200000001ff */
[----:B------:R-:W-:Y:S01]  /*1a10*/  MOV R5, R3 ;  /* 0x0000000300057202 */ /* 0x000fe20000000f00 */
[----:B------:R-:W0:Y:S01]  /*1a20*/  LDCU UR8, c[0x0][0x38c] ;  /* 0x00007180ff0877ac */ /* 0x000e220008000800 */
[----:B------:R-:W-:Y:S01]  /*1a30*/  ISETP.NE.AND P0, PT, R2, RZ, PT ;  /* 0x000000ff0200720c */ /* 0x000fe20003f05270 */
[----:B------:R-:W2:Y:S01]  /*1a40*/  LDCU.64 UR10, c[0x0][0x4b8] ;  /* 0x00009700ff0a77ac */ /* 0x000ea20008000a00 */
[----:B-1----:R-:W-:Y:S01]  /*1a50*/  IMAD.HI.U32 R6, R3, UR4, R4 ;  /* 0x0000000403067c27 */ /* 0x002fe2000f8e0004 */
[----:B------:R-:W1:Y:S04]  /*1a60*/  LDCU UR4, c[0x0][0x4c0] ;  /* 0x00009800ff0477ac */ /* 0x000e680008000800 */
[----:B------:R-:W-:-:S04]  /*1a70*/  SHF.R.U32.HI R7, RZ, UR5, R6 ;  /* 0x00000005ff077c19 */ /* 0x000fc80008011606 */
[----:B------:R-:W-:-:S05]  /*1a80*/  IADD3 R4, PT, PT, -R7, RZ, RZ ;  /* 0x000000ff07047210 */ /* 0x000fca0007ffe1ff */
[----:B0-----:R-:W-:-:S04]  /*1a90*/  IMAD R4, R4, UR8, R3 ;  /* 0x0000000804047c24 */ /* 0x001fc8000f8e0203 */
[C---:B--2---:R-:W-:Y:S02]  /*1aa0*/  IMAD R3, R4.reuse, UR10, RZ ;  /* 0x0000000a04037c24 */ /* 0x044fe4000f8e02ff */
[C---:B------:R-:W-:Y:S02]  /*1ab0*/  IMAD R2, R4.reuse, UR11, RZ ;  /* 0x0000000b04027c24 */ /* 0x040fe4000f8e02ff */
[----:B-1----:R-:W-:Y:S01]  /*1ac0*/  IMAD R4, R4, UR4, RZ ;  /* 0x0000000404047c24 */ /* 0x002fe2000f8e02ff */
        /* <DEDUP_REMOVED lines=313> */
[----:B------:R-:W2:Y:S09]  /*2e60*/  LDCU UR5, c[0x0][0x5cc] ;  /* 0x0000b980ff0577ac */ /* 0x000eb20008000800 */
[----:B------:R-:W3:Y:S01]  /*2e70*/  @P0 LDC.64 R12, c[0x0][0x4b0] ;  /* 0x00012c00ff0c0b82 */ /* 0x000ee20000000a00 */
[----:B------:R-:W4:Y:S01]  /*2e80*/  LDCU.64 UR10, c[0x0][0x5d0] ;  /* 0x0000ba00ff0a77ac */ /* 0x000f220008000a00 */
[----:B0-----:R-:W-:-:S06]  /*2e90*/  IMAD.HI.U32 R10, R7, UR9, R6 ;  /* 0x00000009070a7c27 */ /* 0x001fcc000f8e0006 */
[----:B------:R-:W0:Y:S01]  /*2ea0*/  @P0 LDC R15, c[0x0][0x4ac] ;  /* 0x00012b00ff0f0b82 */ /* 0x000e220000000800 */
[----:B-1----:R-:W-:Y:S02]  /*2eb0*/  SHF.R.U32.HI R11, RZ, UR4, R10 ;  /* 0x00000004ff0b7c19 */ /* 0x002fe4000801160a */
[----:B------:R-:W-:Y:S02]  /*2ec0*/  @P0 MOV R10, RZ ;  /* 0x000000ff000a0202 */ /* 0x000fe40000000f00 */
[----:B------:R-:W-:-:S03]  /*2ed0*/  IADD3 R5, PT, PT, -R11, RZ, RZ ;  /* 0x000000ff0b057210 */ /* 0x000fc60007ffe1ff */
[----:B------:R-:W1:Y:S02]  /*2ee0*/  @P0 LDC.64 R8, c[0x0][0x5d8] ;  /* 0x00017600ff080b82 */ /* 0x000e640000000a00 */
[----:B------:R-:W-:-:S06]  /*2ef0*/  IMAD R7, R5, UR8, R7 ;  /* 0x0000000805077c24 */ /* 0x000fcc000f8e0207 */
[----:B------:R-:W5:Y:S01]  /*2f00*/  @P0 LDC R6, c[0x0][0x5e0] ;  /* 0x00017800ff060b82 */ /* 0x000f620000000800 */
[----:B---3--:R-:W-:-:S04]  /*2f10*/  @P0 IMAD.HI.U32 R0, R11, R12, R10 ;  /* 0x0000000c0b000227 */ /* 0x008fc800078e000a */
[C---:B--2---:R-:W-:Y:S01]  /*2f20*/  IMAD R3, R7.reuse, UR5, R3 ;  /* 0x0000000507037c24 */ /* 0x044fe2000f8e0203 */
[----:B------:R-:W-:Y:S01]  /*2f30*/  @P0 SHF.R.U32.HI R0, RZ, R13, R0 ;  /* 0x0000000dff000219 */ /* 0x000fe20000011600 */
[C---:B----4-:R-:W-:Y:S02]  /*2f40*/  IMAD R2, R7.reuse, UR10, R2 ;  /* 0x0000000a07027c24 */ /* 0x050fe4000f8e0202 */
[----:B------:R-:W-:Y:S01]  /*2f50*/  IMAD R4, R7, UR11, R4 ;  /* 0x0000000b07047c24 */ /* 0x000fe2000f8e0204 */
[----:B------:R-:W-:-:S05]  /*2f60*/  @P0 IADD3 R10, PT, PT, -R0, RZ, RZ ;  /* 0x000000ff000a0210 */ /* 0x000fca0007ffe1ff */
[----:B0-----:R-:W-:-:S04]  /*2f70*/  @P0 IMAD R11, R15, R10, R11 ;  /* 0x0000000a0f0b0224 */ /* 0x001fc800078e020b */
[C---:B-1----:R-:W-:Y:S02]  /*2f80*/  @P0 IMAD R3, R11.reuse, R8, R3 ;  /* 0x000000080b030224 */ /* 0x042fe400078e0203 */
[C---:B------:R-:W-:Y:S02]  /*2f90*/  @P0 IMAD R2, R11.reuse, R9, R2 ;  /* 0x000000090b020224 */ /* 0x040fe400078e0202 */
[----:B-----5:R-:W-:-:S07]  /*2fa0*/  @P0 IMAD R4, R11, R6, R4 ;  /* 0x000000060b040224 */ /* 0x020fce00078e0204 */
.L_x_759:
[----:B------:R-:W0:Y:S01]  /*2fb0*/  LDCU.128 UR8, c[0x0][0x5f0] ;  /* 0x0000be00ff0877ac */ /* 0x000e220008000c00 */
[----:B------:R-:W1:Y:S01]  /*2fc0*/  LDCU.64 UR4, c[0x0][0x5e8] ;  /* 0x0000bd00ff0477ac */ /* 0x000e620008000a00 */
[----:B0-----:R-:W-:-:S04]  /*2fd0*/  IADD3 R6, P0, PT, R4, UR10, RZ ;  /* 0x0000000a04067c10 */ /* 0x001fc8000ff1e0ff */
[----:B------:R-:W-:-:S05]  /*2fe0*/  IADD3.X R7, PT, PT, RZ, UR11, RZ, P0, !PT ;  /* 0x0000000bff077c10 */ /* 0x000fca00087fe4ff */
[----:B------:R-:W2:Y:S01]  /*2ff0*/  LDG.E R6, desc[UR6][R6.64] ;  /* 0x0000000606067981 */ /* 0x000ea2000c1e1900 */
[----:B------:R-:W-:-:S04]  /*3000*/  IADD3 R4, P0, PT, R2, UR8, RZ ;  /* 0x0000000802047c10 */ /* 0x000fc8000ff1e0ff */
[----:B------:R-:W-:-:S05]  /*3010*/  IADD3.X R5, PT, PT, RZ, UR9, RZ, P0, !PT ;  /* 0x00000009ff057c10 */ /* 0x000fca00087fe4ff */
[----:B------:R-:W3:Y:S01]  /*3020*/  LDG.E R4, desc[UR6][R4.64] ;  /* 0x0000000604047981 */ /* 0x000ee2000c1e1900 */
[----:B-1----:R-:W-:-:S04]  /*3030*/  IADD3 R2, P0, PT, R3, UR4, RZ ;  /* 0x0000000403027c10 */ /* 0x002fc8000ff1e0ff */
[----:B------:R-:W-:Y:S01]  /*3040*/  IADD3.X R3, PT, PT, RZ, UR5, RZ, P0, !PT ;  /* 0x00000005ff037c10 */ /* 0x000fe200087fe4ff */
[----:B--2---:R-:W-:-:S04]  /*3050*/  FMUL.RZ R0, R6, 0.15915493667125701904 ;  /* 0x3e22f98306007820 */ /* 0x004fc8000040c000 */
[----:B------:R-:W3:Y:S08]  /*3060*/  MUFU.COS R9, R0 ;  /* 0x0000000000097308 */ /* 0x000ef00000000000 */
[----:B------:R-:W0:Y:S01]  /*3070*/  MUFU.SIN R11, R0 ;  /* 0x00000000000b7308 */ /* 0x000e220000000400 */
[C---:B---3--:R-:W-:Y:S01]  /*3080*/  FMUL.FTZ R8, R4.reuse, R9 ;  /* 0x0000000904087220 */ /* 0x048fe20000410000 */
[----:B0-----:R-:W-:-:S05]  /*3090*/  FMUL.FTZ R9, R4, R11 ;  /* 0x0000000b04097220 */ /* 0x001fca0000410000 */
[----:B------:R-:W-:Y:S01]  /*30a0*/  STG.E.64 desc[UR6][R2.64], R8 ;  /* 0x0000000802007986 */ /* 0x000fe2000c101b06 */
[----:B------:R-:W-:Y:S05]  /*30b0*/  EXIT ;  /* 0x000000000000794d */ /* 0x000fea0003800000 */
.L_x_760:
        /* <DEDUP_REMOVED lines=12> */
.L_x_4659:


//--------------------- .text._ZN2at6native27unrolled_elementwise_kernelIZZZNS0_54_GLOBAL__N__7dbc7496_16_ComplexKernel_cu_1520ed90_295117polar_kernel_cudaERNS_14TensorIteratorEENKUlvE_clEvENKUlvE0_clEvEUlffE_St5arrayIPcLm3EELi4E23TrivialOffsetCalculatorILi2EjESB_ILi1EjENS0_6memory15LoadWithoutCastENSE_16StoreWithoutCastEEEviT_T0_T2_T3_T4_T5_ --------------------------
	.section	.text._ZN2at6native27unrolled_elementwise_kernelIZZZNS0_54_GLOBAL__N__7dbc7496_16_ComplexKernel_cu_1520ed90_295117polar_kernel_cudaERNS_14TensorIteratorEENKUlvE_clEvENKUlvE0_clEvEUlffE_St5arrayIPcLm3EELi4E23TrivialOffsetCalculatorILi2EjESB_ILi1EjENS0_6memory15LoadWithoutCastENSE_16StoreWithoutCastEEEviT_T0_T2_T3_T4_T5_,"ax",@progbits
	.align	128
        .global         _ZN2at6native27unrolled_elementwise_kernelIZZZNS0_54_GLOBAL__N__7dbc7496_16_ComplexKernel_cu_1520ed90_295117polar_kernel_cudaERNS_14TensorIteratorEENKUlvE_clEvENKUlvE0_clEvEUlffE_St5arrayIPcLm3EELi4E23TrivialOffsetCalculatorILi2EjESB_ILi1EjENS0_6memory15LoadWithoutCastENSE_16StoreWithoutCastEEEviT_T0_T2_T3_T4_T5_
        .type           _ZN2at6native27unrolled_elementwise_kernelIZZZNS0_54_GLOBAL__N__7dbc7496_16_ComplexKernel_cu_1520ed90_295117polar_kernel_cudaERNS_14TensorIteratorEENKUlvE_clEvENKUlvE0_clEvEUlffE_St5arrayIPcLm3EELi4E23TrivialOffsetCalculatorILi2EjESB_ILi1EjENS0_6memory15LoadWithoutCastENSE_16StoreWithoutCastEEEviT_T0_T2_T3_T4_T5_,@function
        .size           _ZN2at6native27unrolled_elementwise_kernelIZZZNS0_54_GLOBAL__N__7dbc7496_16_ComplexKernel_cu_1520ed90_295117polar_kernel_cudaERNS_14TensorIteratorEENKUlvE_clEvENKUlvE0_clEvEUlffE_St5arrayIPcLm3EELi4E23TrivialOffsetCalculatorILi2EjESB_ILi1EjENS0_6memory15LoadWithoutCastENSE_16StoreWithoutCastEEEviT_T0_T2_T3_T4_T5_,(.L_x_4660 - _ZN2at6native27unrolled_elementwise_kernelIZZZNS0_54_GLOBAL__N__7dbc7496_16_ComplexKernel_cu_1520ed90_295117polar_kernel_cudaERNS_14TensorIteratorEENKUlvE_clEvENKUlvE0_clEvEUlffE_St5arrayIPcLm3EELi4E23TrivialOffsetCalculatorILi2EjESB_ILi1EjENS0_6memory15LoadWithoutCastENSE_16StoreWithoutCastEEEviT_T0_T2_T3_T4_T5_)
        .other          _ZN2at6native27unrolled_elementwise_kernelIZZZNS0_54_GLOBAL__N__7dbc7496_16_ComplexKernel_cu_1520ed90_295117polar_kernel_cudaERNS_14TensorIteratorEENKUlvE_clEvENKUlvE0_clEvEUlffE_St5arrayIPcLm3EELi4E23TrivialOffsetCalculatorILi2EjESB_ILi1EjENS0_6memory15LoadWithoutCastENSE_16StoreWithoutCastEEEviT_T0_T2_T3_T4_T5_,@"STO_CUDA_ENTRY STV_DEFAULT"
_ZN2at6native27unrolled_elementwise_kernelIZZZNS0_54_GLOBAL__N__7dbc7496_16_ComplexKernel_cu_1520ed90_295117polar_kernel_cudaERNS_14TensorIteratorEENKUlvE_clEvENKUlvE0_clEvEUlffE_St5arrayIPcLm3EELi4E23TrivialOffsetCalculatorILi2EjESB_ILi1EjENS0_6memory15LoadWithoutCastENSE_16StoreWithoutCastEEEviT_T0_T2_T3_T4_T5_:
.text._ZN2at6native27unrolled_elementwise_kernelIZZZNS0_54_GLOBAL__N__7dbc7496_16_ComplexKernel_cu_1520ed90_295117polar_kernel_cudaERNS_14TensorIteratorEENKUlvE_clEvENKUlvE0_clEvEUlffE_St5arrayIPcLm3EELi4E23TrivialOffsetCalculatorILi2EjESB_ILi1EjENS0_6memory15LoadWithoutCastENSE_16StoreWithoutCastEEEviT_T0_T2_T3_T4_T5_:
[----:B------:R-:W-:Y:S01]  /*0000*/  LDC R1, c[0x0][0x37c] ;  /* 0x0000df00ff017b82 */ /* 0x000fe20000000800 */
[----:B------:R-:W0:Y:S07]  /*0010*/  S2R R13, SR_CTAID.X ;  /* 0x00000000000d7919 */ /* 0x000e2e0000002500 */
[----:B------:R-:W0:Y:S01]  /*0020*/  LDC R0, c[0x0][0x380] ;  /* 0x0000e000ff007b82 */ /* 0x000e220000000800 */
[----:B------:R-:W1:Y:S01]  /*0030*/  LDCU.64 UR4, c[0x0][0x358] ;  /* 0x00006b00ff0477ac */ /* 0x000e620008000a00 */
[----:B------:R-:W-:Y:S01]  /*0040*/  IMAD.MOV.U32 R14, RZ, RZ, RZ ;  /* 0x000000ffff0e7224 */ /* 0x000fe200078e00ff */
[----:B------:R-:W2:Y:S05]  /*0050*/  S2R R16, SR_TID.X ;  /* 0x0000000000107919 */ /* 0x000eaa0000002100 */
[----:B------:R-:W3:Y:S08]  /*0060*/  LDC.64 R20, c[0x0][0x398] ;  /* 0x0000e600ff147b82 */ /* 0x000ef00000000a00 */
[----:B------:R-:W4:Y:S08]  /*0070*/  LDC.64 R8, c[0x0][0x390] ;  /* 0x0000e400ff087b82 */ /* 0x000f300000000a00 */
[----:B------:R-:W4:Y:S01]  /*0080*/  LDC.64 R22, c[0x0][0x398] ;  /* 0x0000e600ff167b82 */ /* 0x000f220000000a00 */
[----:B0-----:R-:W-:-:S07]  /*0090*/  IMAD R11, R13, -0x200, R0 ;  /* 0xfffffe000d0b7824 */ /* 0x001fce00078e0200 */
[----:B------:R-:W0:Y:S01]  /*00a0*/  LDC.64 R4, c[0x0][0x398] ;  /* 0x0000e600ff047b82 */ /* 0x000e220000000a00 */
[----:B--2---:R-:W-:Y:S02]  /*00b0*/  MOV R0, R16 ;  /* 0x0000001000007202 */ /* 0x004fe40000000f00 */
[----:B------:R-:W-:Y:S01]  /*00c0*/  ISETP.GE.AND P0, PT, R16, R11, PT ;  /* 0x0000000b1000720c */ /* 0x000fe20003f06270 */
[----:B------:R-:W-:-:S04]  /*00d0*/  HFMA2 R12, -RZ, RZ, 0, 0 ;  /* 0x00000000ff0c7431 */ /* 0x000fc800000001ff */
[----:B------:R-:W2:Y:S08]  /*00e0*/  LDC.64 R6, c[0x0][0x390] ;  /* 0x0000e400ff067b82 */ /* 0x000eb00000000a00 */
[----:B------:R-:W2:Y:S01]  /*00f0*/  LDC.64 R2, c[0x0][0x390] ;  /* 0x0000e400ff027b82 */ /* 0x000ea20000000a00 */
[----:B------:R-:W-:Y:S01]  /*0100*/  @!P0 IADD3 R16, PT, PT, R0, 0x80, RZ ;  /* 0x0000008000108810 */ /* 0x000fe20007ffe0ff */
[----:B------:R-:W-:-:S03]  /*0110*/  @!P0 IMAD R19, R13, 0x200, R0 ;  /* 0x000002000d138824 */ /* 0x000fc600078e0200 */
[----:B------:R-:W-:Y:S01]  /*0120*/  ISETP.GE.AND P1, PT, R16, R11, PT ;  /* 0x0000000b1000720c */ /* 0x000fe20003f26270 */
[----:B---3--:R-:W-:-:S05]  /*0130*/  @!P0 IMAD.WIDE.U32 R20, R19, 0x4, R20 ;  /* 0x0000000413148825 */ /* 0x008fca00078e0014 */
[----:B-1----:R4:W3:Y:S07]  /*0140*/  @!P0 LDG.E R14, desc[UR4][R20.64] ;  /* 0x00000004140e8981 */ /* 0x0028ee000c1e1900 */
[----:B------:R-:W-:Y:S02]  /*0150*/  @!P1 LEA R15, R13, R16, 0x9 ;  /* 0x000000100d0f9211 */ /* 0x000fe400078e48ff */
[----:B------:R-:W-:-:S04]  /*0160*/  @!P1 IADD3 R16, PT, PT, R16, 0x80, RZ ;  /* 0x0000008010109810 */ /* 0x000fc80007ffe0ff */
[----:B------:R-:W-:Y:S01]  /*0170*/  ISETP.GE.AND P3, PT, R16, R11, PT ;  /* 0x0000000b1000720c */ /* 0x000fe20003f66270 */
[----:B----4-:R-:W-:Y:S01]  /*0180*/  @!P0 IMAD.WIDE.U32 R20, R19, 0x4, R8 ;  /* 0x0000000413148825 */ /* 0x010fe200078e0008 */
[----:B------:R-:W-:-:S03]  /*0190*/  MOV R8, RZ ;  /* 0x000000ff00087202 */ /* 0x000fc60000000f00 */
[----:B------:R-:W-:Y:S02]  /*01a0*/  IMAD.MOV.U32 R10, RZ, RZ, RZ ;  /* 0x000000ffff0a7224 */ /* 0x000fe400078e00ff */
[----:B------:R-:W-:Y:S01]  /*01b0*/  @!P1 IMAD.WIDE.U32 R22, R15, 0x4, R22 ;  /* 0x000000040f169825 */ /* 0x000fe200078e0016 */
[----:B------:R-:W4:Y:S04]  /*01c0*/  @!P0 LDG.E R8, desc[UR4][R20.64] ;  /* 0x0000000414088981 */ /* 0x000f28000c1e1900 */
[----:B------:R1:W4:Y:S01]  /*01d0*/  @!P1 LDG.E R12, desc[UR4][R22.64] ;  /* 0x00000004160c9981 */ /* 0x000322000c1e1900 */
[----:B------:R-:W-:-:S05]  /*01e0*/  @!P3 LEA R17, R13, R16, 0x9 ;  /* 0x000000100d11b211 */ /* 0x000fca00078e48ff */
[----:B0-----:R-:W-:-:S04]  /*01f0*/  @!P3 IMAD.WIDE.U32 R26, R17, 0x4, R4 ;  /* 0x00000004111ab825 */ /* 0x001fc800078e0004 */
[----:B--2---:R-:W-:Y:S01]  /*0200*/  @!P1 IMAD.WIDE.U32 R18, R15, 0x4, R6 ;  /* 0x000000040f129825 */ /* 0x004fe200078e0006 */
[----:B------:R0:W2:Y:S01]  /*0210*/  @!P3 LDG.E R10, desc[UR4][R26.64] ;  /* 0x000000041a0ab981 */ /* 0x0000a2000c1e1900 */
[----:B------:R-:W-:Y:S01]  /*0220*/  @!P3 IADD3 R16, PT, PT, R16, 0x80, RZ ;  /* 0x000000801010b810 */ /* 0x000fe20007ffe0ff */
[----:B------:R-:W1:Y:S01]  /*0230*/  LDC.64 R4, c[0x0][0x398] ;  /* 0x0000e600ff047b82 */ /* 0x000e620000000a00 */
[----:B------:R-:W-:Y:S01]  /*0240*/  @!P3 IMAD.WIDE.U32 R24, R17, 0x4, R2 ;  /* 0x000000041118b825 */ /* 0x000fe200078e0002 */
[----:B------:R-:W-:-:S03]  /*0250*/  CS2R R2, SRZ ;  /* 0x0000000000027805 */ /* 0x000fc6000001ff00 */
[----:B------:R-:W-:-:S03]  /*0260*/  IMAD.MOV.U32 R6, RZ, RZ, RZ ;  /* 0x000000ffff067224 */ /* 0x000fc600078e00ff */
[----:B------:R-:W2:Y:S04]  /*0270*/  @!P3 LDG.E R2, desc[UR4][R24.64] ;  /* 0x000000041802b981 */ /* 0x000ea8000c1e1900 */
[----:B------:R0:W2:Y:S01]  /*0280*/  @!P1 LDG.E R6, desc[UR4][R18.64] ;  /* 0x0000000412069981 */ /* 0x0000a2000c1e1900 */
[-C--:B------:R-:W-:Y:S02]  /*0290*/  ISETP.GE.AND P2, PT, R16, R11.reuse, PT ;  /* 0x0000000b1000720c */ /* 0x080fe40003f46270 */
[----:B------:R-:W-:-:S11]  /*02a0*/  ISETP.GE.AND P1, PT, R0, R11, PT ;  /* 0x0000000b0000720c */ /* 0x000fd60003f26270 */
[----:B------:R-:W-:Y:S02]  /*02b0*/  @!P2 LEA R7, R13, R16, 0x9 ;  /* 0x000000100d07a211 */ /* 0x000fe400078e48ff */
[----:B------:R-:W0:Y:S03]  /*02c0*/  LDC.64 R16, c[0x0][0x390] ;  /* 0x0000e400ff107b82 */ /* 0x000e260000000a00 */
[----:B-1----:R-:W-:-:S04]  /*02d0*/  @!P2 IMAD.WIDE.U32 R22, R7, 0x4, R4 ;  /* 0x000000040716a825 */ /* 0x002fc800078e0004 */
[----:B------:R-:W-:Y:S02]  /*02e0*/  HFMA2 R4, -RZ, RZ, 0, 0 ;  /* 0x00000000ff047431 */ /* 0x000fe400000001ff */
[----:B0-----:R-:W-:Y:S01]  /*02f0*/  VIADD R26, R0, 0x80 ;  /* 0x00000080001a7836 */ /* 0x001fe20000000000 */
[----:B------:R-:W5:Y:S01]  /*0300*/  @!P2 LDG.E R3, desc[UR4][R22.64] ;  /* 0x000000041603a981 */ /* 0x000f62000c1e1900 */
[----:B------:R-:W-:Y:S02]  /*0310*/  @!P1 IMAD R19, R13, 0x200, R0 ;  /* 0x000002000d139824 */ /* 0x000fe400078e0200 */
[----:B------:R-:W-:-:S05]  /*0320*/  @!P2 IMAD.WIDE.U32 R16, R7, 0x4, R16 ;  /* 0x000000040710a825 */ /* 0x000fca00078e0010 */
[----:B------:R0:W5:Y:S01]  /*0330*/  @!P2 LDG.E R4, desc[UR4][R16.64] ;  /* 0x000000041004a981 */ /* 0x000162000c1e1900 */
[----:B------:R-:W-:Y:S02]  /*0340*/  ISETP.GE.AND P2, PT, R26, R11, PT ;  /* 0x0000000b1a00720c */ /* 0x000fe40003f46270 */
[----:B0-----:R-:W-:Y:S01]  /*0350*/  CS2R R16, SRZ ;  /* 0x0000000000107805 */ /* 0x001fe2000001ff00 */
[----:B------:R-:W-:Y:S01]  /*0360*/  BSSY.RECONVERGENT B0, `(.L_x_761) ;  /* 0x0000026000007945 */ /* 0x000fe20003800200 */
[----:B---3--:R-:W-:Y:S01]  /*0370*/  @!P1 FMUL.RZ R18, R14, 0.15915493667125701904 ;  /* 0x3e22f9830e129820 */ /* 0x008fe2000040c000 */
[----:B------:R-:W-:-:S04]  /*0380*/  IADD3 R14, PT, PT, R0, 0x100, RZ ;  /* 0x00000100000e7810 */ /* 0x000fc80007ffe0ff */
[----:B------:R-:W-:Y:S02]  /*0390*/  ISETP.GE.AND P3, PT, R14, R11, PT ;  /* 0x0000000b0e00720c */ /* 0x000fe40003f66270 */
[----:B------:R-:W0:Y:S01]  /*03a0*/  @!P1 LDC.64 R14, c[0x0][0x388] ;  /* 0x0000e200ff0e9b82 */ /* 0x000e220000000a00 */
[----:B------:R-:W4:Y:S08]  /*03b0*/  @!P1 MUFU.COS R7, R18 ;  /* 0x0000001200079308 */ /* 0x000f300000000000 */
[----:B------:R0:W1:Y:S01]  /*03c0*/  @!P1 MUFU.SIN R9, R18 ;  /* 0x0000001200099308 */ /* 0x0000620000000400 */
[----:B----4-:R-:W-:Y:S01]  /*03d0*/  @!P1 FMUL.FTZ R16, R7, R8 ;  /* 0x0000000807109220 */ /* 0x010fe20000410000 */
[----:B------:R-:W-:Y:S01]  /*03e0*/  @!P2 FMUL.RZ R12, R12, 0.15915493667125701904 ;  /* 0x3e22f9830c0ca820 */ /* 0x000fe2000040c000 */
[----:B0-----:R-:W-:-:S04]  /*03f0*/  @!P1 IMAD.WIDE.U32 R18, R19, 0x8, R14 ;  /* 0x0000000813129825 */ /* 0x001fc800078e000e */
[----:B-1----:R-:W-:Y:S01]  /*0400*/  @!P1 FMUL.FTZ R17, R9, R8 ;  /* 0x0000000809119220 */ /* 0x002fe20000410000 */
[----:B--2---:R-:W-:Y:S01]  /*0410*/  @!P3 FMUL.RZ R20, R10, 0.15915493667125701904 ;  /* 0x3e22f9830a14b820 */ /* 0x004fe2000040c000 */
[----:B------:R-:W-:-:S03]  /*0420*/  IADD3 R10, PT, PT, R0, 0x180, RZ ;  /* 0x00000180000a7810 */ /* 0x000fc60007ffe0ff */
[----:B------:R0:W-:Y:S01]  /*0430*/  @!P1 STG.E.64 desc[UR4][R18.64], R16 ;  /* 0x0000001012009986 */ /* 0x0001e2000c101b04 */
[----:B------:R-:W-:Y:S01]  /*0440*/  @!P1 MOV R0, R26 ;  /* 0x0000001a00009202 */ /* 0x000fe20000000f00 */
[----:B------:R-:W1:Y:S03]  /*0450*/  @!P2 MUFU.COS R5, R12 ;  /* 0x0000000c0005a308 */ /* 0x000e660000000000 */
[----:B------:R-:W-:-:S05]  /*0460*/  ISETP.GE.AND P4, PT, R0, R11, PT ;  /* 0x0000000b0000720c */ /* 0x000fca0003f86270 */
[----:B------:R-:W2:Y:S08]  /*0470*/  @!P2 MUFU.SIN R21, R12 ;  /* 0x0000000c0015a308 */ /* 0x000eb00000000400 */
[----:B------:R-:W3:Y:S08]  /*0480*/  @!P3 MUFU.COS R23, R20 ;  /* 0x000000140017b308 */ /* 0x000ef00000000000 */
[----:B------:R-:W4:Y:S01]  /*0490*/  @!P3 MUFU.SIN R25, R20 ;  /* 0x000000140019b308 */ /* 0x000f220000000400 */
[----:B------:R-:W-:-:S02]  /*04a0*/  CS2R R14, SRZ ;  /* 0x00000000000e7805 */ /* 0x000fc4000001ff00 */
[----:B------:R-:W-:Y:S02]  /*04b0*/  CS2R R8, SRZ ;  /* 0x0000000000087805 */ /* 0x000fe4000001ff00 */
[----:B------:R-:W-:Y:S01]  /*04c0*/  ISETP.GE.AND P0, PT, R10, R11, PT ;  /* 0x0000000b0a00720c */ /* 0x000fe20003f06270 */
[-C--:B-1----:R-:W-:Y:S01]  /*04d0*/  @!P2 FMUL.FTZ R14, R5, R6.reuse ;  /* 0x00000006050ea220 */ /* 0x082fe20000410000 */
[----:B--2---:R-:W-:Y:S01]  /*04e0*/  @!P2 FMUL.FTZ R15, R21, R6 ;  /* 0x00000006150fa220 */ /* 0x004fe20000410000 */
[-C--:B---3--:R-:W-:Y:S01]  /*04f0*/  @!P3 FMUL.FTZ R8, R23, R2.reuse ;  /* 0x000000021708b220 */ /* 0x088fe20000410000 */
[----:B----4-:R-:W-:Y:S01]  /*0500*/  @!P3 FMUL.FTZ R9, R25, R2 ;  /* 0x000000021909b220 */ /* 0x010fe20000410000 */
[----:B0-----:R-:W-:Y:S08]  /*0510*/  @P4 BRA `(.L_x_762) ;  /* 0x0000000000284947 */ /* 0x001ff00003800000 */
[----:B------:R-:W0:Y:S01]  /*0520*/  LDC.64 R6, c[0x0][0x388] ;  /* 0x0000e200ff067b82 */ /* 0x000e220000000a00 */
[----:B------:R-:W-:Y:S01]  /*0530*/  LEA R17, R13, R0, 0x9 ;  /* 0x000000000d117211 */ /* 0x000fe200078e48ff */
[----:B------:R-:W-:-:S05]  /*0540*/  VIADD R0, R0, 0x80 ;  /* 0x0000008000007836 */ /* 0x000fca0000000000 */
[----:B------:R-:W-:-:S13]  /*0550*/  ISETP.GE.AND P1, PT, R0, R11, PT ;  /* 0x0000000b0000720c */ /* 0x000fda0003f26270 */
[----:B------:R-:W-:Y:S02]  /*0560*/  @!P1 LEA R5, R13, R0, 0x9 ;  /* 0x000000000d059211 */ /* 0x000fe400078e48ff */
[----:B------:R-:W-:Y:S01]  /*0570*/  @!P1 IADD3 R0, PT, PT, R0, 0x80, RZ ;  /* 0x0000008000009810 */ /* 0x000fe20007ffe0ff */
[----:B0-----:R-:W-:-:S04]  /*0580*/  IMAD.WIDE.U32 R16, R17, 0x8, R6 ;  /* 0x0000000811107825 */ /* 0x001fc800078e0006 */
[----:B------:R-:W-:Y:S01]  /*0590*/  @!P1 IMAD.WIDE.U32 R6, R5, 0x8, R6 ;  /* 0x0000000805069825 */ /* 0x000fe200078e0006 */
[----:B------:R0:W-:Y:S04]  /*05a0*/  STG.E.64 desc[UR4][R16.64], R14 ;  /* 0x0000000e10007986 */ /* 0x0001e8000c101b04 */
[----:B------:R0:W-:Y:S02]  /*05b0*/  @!P1 STG.E.64 desc[UR4][R6.64], R8 ;  /* 0x0000000806009986 */ /* 0x0001e4000c101b04 */
.L_x_762:
[----:B------:R-:W-:Y:S05]  /*05c0*/  BSYNC.RECONVERGENT B0 ;  /* 0x0000000000007941 */ /* 0x000fea0003800200 */
.L_x_761:
[----:B0----5:R-:W-:Y:S01]  /*05d0*/  @!P0 FMUL.RZ R9, R3, 0.15915493667125701904 ;  /* 0x3e22f98303098820 */ /* 0x021fe2000040c000 */
[----:B------:R-:W-:-:S03]  /*05e0*/  ISETP.GE.AND P1, PT, R0, R11, PT ;  /* 0x0000000b0000720c */ /* 0x000fc60003f26270 */
[----:B------:R0:W1:Y:S10]  /*05f0*/  @!P0 MUFU.COS R5, R9 ;  /* 0x0000000900058308 */ /* 0x0000740000000000 */
[----:B0-----:R-:W-:Y:S05]  /*0600*/  @P1 EXIT ;  /* 0x000000000000194d */ /* 0x001fea0003800000 */
[----:B------:R-:W0:Y:S01]  /*0610*/  LDC.64 R2, c[0x0][0x388] ;  /* 0x0000e200ff027b82 */ /* 0x000e220000000a00 */
[----:B------:R-:W2:Y:S01]  /*0620*/  @!P0 MUFU.SIN R9, R9 ;  /* 0x0000000900098308 */ /* 0x000ea20000000400 */
[----:B------:R-:W-:Y:S02]  /*0630*/  LEA R13, R13, R0, 0x9 ;  /* 0x000000000d0d7211 */ /* 0x000fe400078e48ff */
[----:B------:R-:W-:Y:S02]  /*0640*/  CS2R R6, SRZ ;  /* 0x0000000000067805 */ /* 0x000fe4000001ff00 */
[-C--:B-1----:R-:W-:Y:S01]  /*0650*/  @!P0 FMUL.FTZ R6, R5, R4.reuse ;  /* 0x0000000405068220 */ /* 0x082fe20000410000 */
[----:B--2---:R-:W-:Y:S01]  /*0660*/  @!P0 FMUL.FTZ R7, R9, R4 ;  /* 0x0000000409078220 */ /* 0x004fe20000410000 */
[----:B0-----:R-:W-:-:S05]  /*0670*/  IMAD.WIDE.U32 R2, R13, 0x8, R2 ;  /* 0x000000080d027825 */ /* 0x001fca00078e0002 */
[----:B------:R-:W-:Y:S01]  /*0680*/  STG.E.64 desc[UR4][R2.64], R6 ;  /* 0x0000000602007986 */ /* 0x000fe2000c101b04 */
[----:B------:R-:W-:Y:S05]  /*0690*/  EXIT ;  /* 0x000000000000794d */ /* 0x000fea0003800000 */
.L_x_763:
        /* <DEDUP_REMOVED lines=14> */
.L_x_4660:


//--------------------- .text._ZN2at6native29vectorized_elementwise_kernelILi2EZZZNS0_54_GLOBAL__N__7dbc7496_16_ComplexKernel_cu_1520ed90_295117polar_kernel_cudaERNS_14TensorIteratorEENKUlvE_clEvENKUlvE0_clEvEUlffE_St5arrayIPcLm3EEEEviT0_T1_ --------------------------
	.section	.text._ZN2at6native29vectorized_elementwise_kernelILi2EZZZNS0_54_GLOBAL__N__7dbc7496_16_ComplexKernel_cu_1520ed90_295117polar_kernel_cudaERNS_14TensorIteratorEENKUlvE_clEvENKUlvE0_clEvEUlffE_St5arrayIPcLm3EEEEviT0_T1_,"ax",@progbits
	.align	128
        .global         _ZN2at6native29vectorized_elementwise_kernelILi2EZZZNS0_54_GLOBAL__N__7dbc7496_16_ComplexKernel_cu_1520ed90_295117polar_kernel_cudaERNS_14TensorIteratorEENKUlvE_clEvENKUlvE0_clEvEUlffE_St5arrayIPcLm3EEEEviT0_T1_
        .type           _ZN2at6native29vectorized_elementwise_kernelILi2EZZZNS0_54_GLOBAL__N__7dbc7496_16_ComplexKernel_cu_1520ed90_295117polar_kernel_cudaERNS_14TensorIteratorEENKUlvE_clEvENKUlvE0_clEvEUlffE_St5arrayIPcLm3EEEEviT0_T1_,@function
        .size           _ZN2at6native29vectorized_elementwise_kernelILi2EZZZNS0_54_GLOBAL__N__7dbc7496_16_ComplexKernel_cu_1520ed90_295117polar_kernel_cudaERNS_14TensorIteratorEENKUlvE_clEvENKUlvE0_clEvEUlffE_St5arrayIPcLm3EEEEviT0_T1_,(.L_x_4661 - _ZN2at6native29vectorized_elementwise_kernelILi2EZZZNS0_54_GLOBAL__N__7dbc7496_16_ComplexKernel_cu_1520ed90_295117polar_kernel_cudaERNS_14TensorIteratorEENKUlvE_clEvENKUlvE0_clEvEUlffE_St5arrayIPcLm3EEEEviT0_T1_)
        .other          _ZN2at6native29vectorized_elementwise_kernelILi2EZZZNS0_54_GLOBAL__N__7dbc7496_16_ComplexKernel_cu_1520ed90_295117polar_kernel_cudaERNS_14TensorIteratorEENKUlvE_clEvENKUlvE0_clEvEUlffE_St5arrayIPcLm3EEEEviT0_T1_,@"STO_CUDA_ENTRY STV_DEFAULT"
_ZN2at6native29vectorized_elementwise_kernelILi2EZZZNS0_54_GLOBAL__N__7dbc7496_16_ComplexKernel_cu_1520ed90_295117polar_kernel_cudaERNS_14TensorIteratorEENKUlvE_clEvENKUlvE0_clEvEUlffE_St5arrayIPcLm3EEEEviT0_T1_:
.text._ZN2at6native29vectorized_elementwise_kernelILi2EZZZNS0_54_GLOBAL__N__7dbc7496_16_ComplexKernel_cu_1520ed90_295117polar_kernel_cudaERNS_14TensorIteratorEENKUlvE_clEvENKUlvE0_clEvEUlffE_St5arrayIPcLm3EEEEviT0_T1_:
[----:B------:R-:W-:Y:S01]  /*0000*/  LDC R1, c[0x0][0x37c] ;  /* 0x0000df00ff017b82 */ /* 0x000fe20000000800 */
[----:B------:R-:W0:Y:S01]  /*0010*/  S2R R0, SR_CTAID.X ;  /* 0x0000000000007919 */ /* 0x000e220000002500 */
[----:B------:R-:W1:Y:S01]  /*0020*/  LDCU UR6, c[0x0][0x380] ;  /* 0x00007000ff0677ac */ /* 0x000e620008000800 */
[----:B------:R-:W2:Y:S01]  /*0030*/  LDCU.64 UR4, c[0x0][0x358] ;  /* 0x00006b00ff0477ac */ /* 0x000ea20008000a00 */
[----:B0-----:R-:W-:-:S04]  /*0040*/  SHF.L.U32 R0, R0, 0xa, RZ ;  /* 0x0000000a00007819 */ /* 0x001fc800000006ff */
[----:B-1----:R-:W-:-:S04]  /*0050*/  IADD3 R2, PT, PT, -R0, UR6, RZ ;  /* 0x0000000600027c10 */ /* 0x002fc8000fffe1ff */
[----:B------:R-:W-:-:S13]  /*0060*/  ISETP.GT.U32.AND P0, PT, R2, 0x3ff, PT ;  /* 0x000003ff0200780c */ /* 0x000fda0003f04070 */
[----:B--2---:R-:W-:Y:S05]  /*0070*/  @P0 BRA `(.L_x_764) ;  /* 0x0000000c00400947 */ /* 0x004fea0003800000 */
[----:B------:R-:W0:Y:S01]  /*0080*/  S2R R9, SR_TID.X ;  /* 0x0000000000097919 */ /* 0x000e220000002100 */
[----:B------:R-:W1:Y:S01]  /*0090*/  LDC.64 R12, c[0x0][0x398] ;  /* 0x0000e600ff0c7b82 */ /* 0x000e620000000a00 */
[----:B------:R-:W-:-:S07]  /*00a0*/  HFMA2 R26, -RZ, RZ, 0, 0 ;  /* 0x00000000ff1a7431 */ /* 0x000fce00000001ff */
[----:B------:R-:W2:Y:S08]  /*00b0*/  LDC.64 R6, c[0x0][0x398] ;  /* 0x0000e600ff067b82 */ /* 0x000eb00000000a00 */
[----:B------:R-:W3:Y:S08]  /*00c0*/  LDC.64 R30, c[0x0][0x390] ;  /* 0x0000e400ff1e7b82 */ /* 0x000ef00000000a00 */
[----:B------:R-:W4:Y:S01]  /*00d0*/  LDC.64 R16, c[0x0][0x390] ;  /* 0x0000e400ff107b82 */ /* 0x000f220000000a00 */
[----:B0-----:R-:W-:-:S07]  /*00e0*/  ISETP.GE.U32.AND P0, PT, R9, R2, PT ;  /* 0x000000020900720c */ /* 0x001fce0003f06070 */
[----:B------:R-:W0:Y:S01]  /*00f0*/  LDC.64 R10, c[0x0][0x398] ;  /* 0x0000e600ff0a7b82 */ /* 0x000e220000000a00 */
[----:B------:R-:W-:-:S07]  /*0100*/  MOV R3, R9 ;  /* 0x0000000900037202 */ /* 0x000fce0000000f00 */
[----:B------:R-:W5:Y:S01]  /*0110*/  LDC.64 R28, c[0x0][0x398] ;  /* 0x0000e600ff1c7b82 */ /* 0x000f620000000a00 */
[----:B------:R-:W-:Y:S02]  /*0120*/  @!P0 IADD3 R9, PT, PT, R3, 0x80, RZ ;  /* 0x0000008003098810 */ /* 0x000fe40007ffe0ff */
[----:B------:R-:W-:Y:S02]  /*0130*/  @!P0 IADD3 R19, PT, PT, R0, R3, RZ ;  /* 0x0000000300138210 */ /* 0x000fe40007ffe0ff */
[----:B------:R-:W-:Y:S02]  /*0140*/  ISETP.GE.U32.AND P3, PT, R9, R2, PT ;  /* 0x000000020900720c */ /* 0x000fe40003f66070 */
[----:B------:R-:W-:Y:S01]  /*0150*/  CS2R R24, SRZ ;  /* 0x0000000000187805 */ /* 0x000fe2000001ff00 */
[----:B------:R-:W5:Y:S01]  /*0160*/  LDC.64 R34, c[0x0][0x390] ;  /* 0x0000e400ff227b82 */ /* 0x000f620000000a00 */
[----:B-1----:R-:W-:-:S05]  /*0170*/  @!P0 IMAD.WIDE.U32 R12, R19, 0x4, R12 ;  /* 0x00000004130c8825 */ /* 0x002fca00078e000c */
[----:B------:R1:W5:Y:S02]  /*0180*/  @!P0 LDG.E R26, desc[UR4][R12.64] ;  /* 0x000000040c1a8981 */ /* 0x000364000c1e1900 */
[----:B------:R-:W5:Y:S02]  /*0190*/  LDC.64 R32, c[0x0][0x390] ;  /* 0x0000e400ff207b82 */ /* 0x000f640000000a00 */
[----:B------:R-:W-:Y:S02]  /*01a0*/  @!P3 IADD3 R5, PT, PT, R0, R9, RZ ;  /* 0x000000090005b210 */ /* 0x000fe40007ffe0ff */
[----:B------:R-:W-:-:S04]  /*01b0*/  @!P3 IADD3 R9, PT, PT, R9, 0x80, RZ ;  /* 0x000000800909b810 */ /* 0x000fc80007ffe0ff */
[----:B-1----:R-:W1:Y:S01]  /*01c0*/  LDC.64 R12, c[0x0][0x390] ;  /* 0x0000e400ff0c7b82 */ /* 0x002e620000000a00 */
[----:B------:R-:W-:-:S13]  /*01d0*/  ISETP.GE.U32.AND P4, PT, R9, R2, PT ;  /* 0x000000020900720c */ /* 0x000fda0003f86070 */
[----:B------:R-:W-:Y:S02]  /*01e0*/  @!P4 IADD3 R21, PT, PT, R0, R9, RZ ;  /* 0x000000090015c210 */ /* 0x000fe40007ffe0ff */
[----:B------:R-:W-:-:S04]  /*01f0*/  @!P4 IADD3 R9, PT, PT, R9, 0x80, RZ ;  /* 0x000000800909c810 */ /* 0x000fc80007ffe0ff */
[----:B------:R-:W-:-:S13]  /*0200*/  ISETP.GE.U32.AND P2, PT, R9, R2, PT ;  /* 0x000000020900720c */ /* 0x000fda0003f46070 */
[----:B------:R-:W-:Y:S02]  /*0210*/  @!P2 IADD3 R15, PT, PT, R0, R9, RZ ;  /* 0x00000009000fa210 */ /* 0x000fe40007ffe0ff */
[----:B------:R-:W-:-:S04]  /*0220*/  @!P2 IADD3 R9, PT, PT, R9, 0x80, RZ ;  /* 0x000000800909a810 */ /* 0x000fc80007ffe0ff */
[----:B------:R-:W-:Y:S01]  /*0230*/  ISETP.GE.U32.AND P1, PT, R9, R2, PT ;  /* 0x000000020900720c */ /* 0x000fe20003f26070 */
[----:B--2---:R-:W-:Y:S02]  /*0240*/  @!P3 IMAD.WIDE.U32 R22, R5, 0x4, R6 ;  /* 0x000000040516b825 */ /* 0x004fe400078e0006 */
[----:B------:R-:W2:Y:S02]  /*0250*/  LDC.64 R6, c[0x0][0x398] ;  /* 0x0000e600ff067b82 */ /* 0x000ea40000000a00 */
[----:B---3--:R-:W-:Y:S01]  /*0260*/  @!P0 IMAD.WIDE.U32 R30, R19, 0x4, R30 ;  /* 0x00000004131e8825 */ /* 0x008fe200078e001e */
[----:B------:R-:W-:Y:S01]  /*0270*/  CS2R R18, SRZ ;  /* 0x0000000000127805 */ /* 0x000fe2000001ff00 */
[----:B------:R3:W2:Y:S02]  /*0280*/  @!P3 LDG.E R25, desc[UR4][R22.64] ;  /* 0x000000041619b981 */ /* 0x0006a4000c1e1900 */
[----:B----4-:R-:W-:-:S03]  /*0290*/  @!P3 IMAD.WIDE.U32 R16, R5, 0x4, R16 ;  /* 0x000000040510b825 */ /* 0x010fc600078e0010 */
[----:B------:R4:W2:Y:S01]  /*02a0*/  @!P0 LDG.E R19, desc[UR4][R30.64] ;  /* 0x000000041e138981 */ /* 0x0008a2000c1e1900 */
[----:B------:R-:W-:Y:S02]  /*02b0*/  @!P1 IADD3 R5, PT, PT, R0, R9, RZ ;  /* 0x0000000900059210 */ /* 0x000fe40007ffe0ff */
[----:B------:R-:W-:Y:S01]  /*02c0*/  @!P1 IADD3 R9, PT, PT, R9, 0x80, RZ ;  /* 0x0000008009099810 */ /* 0x000fe20007ffe0ff */
[----:B0-----:R-:W-:Y:S01]  /*02d0*/  @!P4 IMAD.WIDE.U32 R10, R21, 0x4, R10 ;  /* 0x00000004150ac825 */ /* 0x001fe200078e000a */
[----:B------:R-:W-:Y:S01]  /*02e0*/  MOV R20, RZ ;  /* 0x000000ff00147202 */ /* 0x000fe20000000f00 */
[----:B---3--:R-:W0:Y:S01]  /*02f0*/  LDC.64 R22, c[0x0][0x398] ;  /* 0x0000e600ff167b82 */ /* 0x008e220000000a00 */
[----:B------:R-:W-:Y:S02]  /*0300*/  ISETP.GE.U32.AND P0, PT, R9, R2, PT ;  /* 0x000000020900720c */ /* 0x000fe40003f06070 */
[----:B------:R3:W2:Y:S01]  /*0310*/  @!P4 LDG.E R24, desc[UR4][R10.64] ;  /* 0x000000040a18c981 */ /* 0x0006a2000c1e1900 */
[----:B-----5:R-:W-:-:S04]  /*0320*/  @!P2 IMAD.WIDE.U32 R28, R15, 0x4, R28 ;  /* 0x000000040f1ca825 */ /* 0x020fc800078e001c */
[----:B-1----:R-:W-:Y:S01]  /*0330*/  @!P2 IMAD.WIDE.U32 R12, R15, 0x4, R12 ;  /* 0x000000040f0ca825 */ /* 0x002fe200078e000c */
[----:B------:R1:W5:Y:S03]  /*0340*/  @!P2 LDG.E R20, desc[UR4][R28.64] ;  /* 0x000000041c14a981 */ /* 0x000366000c1e1900 */
[----:B------:R-:W-:Y:S01]  /*0350*/  HFMA2 R4, -RZ, RZ, 0, 0 ;  /* 0x00000000ff047431 */ /* 0x000fe200000001ff */
[----:B----4-:R-:W4:Y:S01]  /*0360*/  LDC.64 R30, c[0x0][0x398] ;  /* 0x0000e600ff1e7b82 */ /* 0x010f220000000a00 */
[----:B---3--:R-:W-:Y:S02]  /*0370*/  CS2R R10, SRZ ;  /* 0x00000000000a7805 */ /* 0x008fe4000001ff00 */
[C---:B------:R-:W-:Y:S01]  /*0380*/  @!P0 IADD3 R15, PT, PT, R0.reuse, R9, RZ ;  /* 0x00000009000f8210 */ /* 0x040fe20007ffe0ff */
[----:B------:R-:W-:Y:S02]  /*0390*/  @!P0 VIADD R9, R9, 0x80 ;  /* 0x0000008009098836 */ /* 0x000fe40000000000 */
[----:B--2---:R-:W-:Y:S01]  /*03a0*/  @!P1 IMAD.WIDE.U32 R6, R5, 0x4, R6 ;  /* 0x0000000405069825 */ /* 0x004fe200078e0006 */
[----:B------:R2:W3:Y:S02]  /*03b0*/  @!P3 LDG.E R11, desc[UR4][R16.64] ;  /* 0x00000004100bb981 */ /* 0x0004e4000c1e1900 */
[----:B------:R-:W-:Y:S01]  /*03c0*/  ISETP.GE.U32.AND P3, PT, R9, R2, PT ;  /* 0x000000020900720c */ /* 0x000fe20003f66070 */
[----:B------:R-:W-:Y:S01]  /*03d0*/  @!P4 IMAD.WIDE.U32 R34, R21, 0x4, R34 ;  /* 0x000000041522c825 */ /* 0x000fe200078e0022 */
[----:B-1----:R-:W1:Y:S01]  /*03e0*/  LDC.64 R28, c[0x0][0x390] ;  /* 0x0000e400ff1c7b82 */ /* 0x002e620000000a00 */
[----:B------:R0:W3:Y:S04]  /*03f0*/  @!P1 LDG.E R18, desc[UR4][R6.64] ;  /* 0x0000000406129981 */ /* 0x0000e8000c1e1900 */
[----:B------:R-:W3:Y:S01]  /*0400*/  @!P4 LDG.E R10, desc[UR4][R34.64] ;  /* 0x00000004220ac981 */ /* 0x000ee2000c1e1900 */
[----:B------:R-:W-:Y:S01]  /*0410*/  @!P1 IMAD.WIDE.U32 R32, R5, 0x4, R32 ;  /* 0x0000000405209825 */ /* 0x000fe200078e0020 */
[----:B------:R-:W-:Y:S01]  /*0420*/  MOV R5, RZ ;  /* 0x000000ff00057202 */ /* 0x000fe20000000f00 */
[----:B--2---:R-:W2:Y:S01]  /*0430*/  LDC.64 R16, c[0x0][0x398] ;  /* 0x0000e600ff107b82 */ /* 0x004ea20000000a00 */
[----:B------:R0:W3:Y:S02]  /*0440*/  @!P2 LDG.E R4, desc[UR4][R12.64] ;  /* 0x000000040c04a981 */ /* 0x0000e4000c1e1900 */
[----:B------:R-:W-:-:S02]  /*0450*/  @!P3 IADD3 R21, PT, PT, R0, R9, RZ ;  /* 0x000000090015b210 */ /* 0x000fc40007ffe0ff */
[----:B------:R-:W-:Y:S02]  /*0460*/  @!P3 IADD3 R9, PT, PT, R9, 0x80, RZ ;  /* 0x000000800909b810 */ /* 0x000fe40007ffe0ff */
[----:B0-----:R-:W-:Y:S01]  /*0470*/  CS2R R6, SRZ ;  /* 0x0000000000067805 */ /* 0x001fe2000001ff00 */
[----:B------:R-:W3:Y:S01]  /*0480*/  @!P1 LDG.E R5, desc[UR4][R32.64] ;  /* 0x0000000420059981 */ /* 0x000ee2000c1e1900 */
[----:B------:R-:W-:Y:S01]  /*0490*/  @!P0 IMAD.WIDE.U32 R22, R15, 0x4, R22 ;  /* 0x000000040f168825 */ /* 0x000fe200078e0016 */
[----:B------:R-:W-:Y:S01]  /*04a0*/  ISETP.GE.U32.AND P1, PT, R9, R2, PT ;  /* 0x000000020900720c */ /* 0x000fe20003f26070 */
[----:B------:R-:W0:Y:S03]  /*04b0*/  LDC.64 R12, c[0x0][0x390] ;  /* 0x0000e400ff0c7b82 */ /* 0x000e260000000a00 */
[----:B------:R4:W3:Y:S01]  /*04c0*/  @!P0 LDG.E R6, desc[UR4][R22.64] ;  /* 0x0000000416068981 */ /* 0x0008e2000c1e1900 */
[----:B------:R-:W-:-:S02]  /*04d0*/  HFMA2 R8, -RZ, RZ, 0, 0 ;  /* 0x00000000ff087431 */ /* 0x000fc400000001ff */
[----:B-1----:R-:W-:Y:S02]  /*04e0*/  @!P0 IMAD.WIDE.U32 R28, R15, 0x4, R28 ;  /* 0x000000040f1c8825 */ /* 0x002fe400078e001c */
[----:B------:R-:W1:Y:S04]  /*04f0*/  LDC.64 R14, c[0x0][0x390] ;  /* 0x0000e400ff0e7b82 */ /* 0x000e680000000a00 */
[----:B----4-:R-:W-:Y:S01]  /*0500*/  @!P1 IADD3 R23, PT, PT, R0, R9, RZ ;  /* 0x0000000900179210 */ /* 0x010fe20007ffe0ff */
[----:B------:R-:W-:Y:S01]  /*0510*/  @!P3 IMAD.WIDE.U32 R30, R21, 0x4, R30 ;  /* 0x00000004151eb825 */ /* 0x000fe200078e001e */
[----:B------:R-:W-:Y:S01]  /*0520*/  MOV R9, RZ ;  /* 0x000000ff00097202 */ /* 0x000fe20000000f00 */
[----:B------:R-:W4:Y:S02]  /*0530*/  @!P0 LDG.E R8, desc[UR4][R28.64] ;  /* 0x000000041c088981 */ /* 0x000f24000c1e1900 */
[----:B--2---:R-:W-:-:S02]  /*0540*/  @!P1 IMAD.WIDE.U32 R16, R23, 0x4, R16 ;  /* 0x0000000417109825 */ /* 0x004fc400078e0010 */
[----:B------:R-:W2:Y:S04]  /*0550*/  @!P3 LDG.E R7, desc[UR4][R30.64] ;  /* 0x000000041e07b981 */ /* 0x000ea8000c1e1900 */
[----:B------:R1:W4:Y:S01]  /*0560*/  @!P1 LDG.E R9, desc[UR4][R16.64] ;  /* 0x0000000410099981 */ /* 0x000322000c1e1900 */
[----:B0-----:R-:W-:-:S04]  /*0570*/  @!P3 IMAD.WIDE.U32 R12, R21, 0x4, R12 ;  /* 0x00000004150cb825 */ /* 0x001fc800078e000c */
[----:B------:R-:W-:Y:S01]  /*0580*/  HFMA2 R21, -RZ, RZ, 0, 0 ;  /* 0x00000000ff157431 */ /* 0x000fe200000001ff */
[----:B------:R-:W-:Y:S01]  /*0590*/  MOV R22, RZ ;  /* 0x000000ff00167202 */ /* 0x000fe20000000f00 */
[----:B-1----:R-:W-:-:S04]  /*05a0*/  @!P1 IMAD.WIDE.U32 R14, R23, 0x4, R14 ;  /* 0x00000004170e9825 */ /* 0x002fc800078e000e */
[----:B------:R0:W4:Y:S04]  /*05b0*/  @!P3 LDG.E R21, desc[UR4][R12.64] ;  /* 0x000000040c15b981 */ /* 0x000128000c1e1900 */
[----:B------:R1:W4:Y:S01]  /*05c0*/  @!P1 LDG.E R22, desc[UR4][R14.64] ;  /* 0x000000040e169981 */ /* 0x000322000c1e1900 */
[C---:B------:R-:W-:Y:S02]  /*05d0*/  ISETP.GE.U32.AND P1, PT, R3.reuse, R2, PT ;  /* 0x000000020300720c */ /* 0x040fe40003f26070 */
[C---:B------:R-:W-:Y:S01]  /*05e0*/  IADD3 R23, PT, PT, R3.reuse, 0x80, RZ ;  /* 0x0000008003177810 */ /* 0x040fe20007ffe0ff */
[----:B------:R-:W-:-:S03]  /*05f0*/  VIADD R17, R3, 0x100 ;  /* 0x0000010003117836 */ /* 0x000fc60000000000 */
[-C--:B------:R-:W-:Y:S02]  /*0600*/  ISETP.GE.U32.AND P4, PT, R23, R2.reuse, PT ;  /* 0x000000021700720c */ /* 0x080fe40003f86070 */
[-C--:B------:R-:W-:Y:S02]  /*0610*/  ISETP.GE.U32.AND P5, PT, R17, R2.reuse, PT ;  /* 0x000000021100720c */ /* 0x080fe40003fa6070 */
[C---:B0-----:R-:W-:Y:S02]  /*0620*/  IADD3 R13, PT, PT, R3.reuse, 0x180, RZ ;  /* 0x00000180030d7810 */ /* 0x041fe40007ffe0ff */
[----:B-1----:R-:W-:Y:S02]  /*0630*/  IADD3 R15, PT, PT, R3, 0x200, RZ ;  /* 0x00000200030f7810 */ /* 0x002fe40007ffe0ff */
[-C--:B------:R-:W-:Y:S02]  /*0640*/  ISETP.GE.U32.AND P3, PT, R13, R2.reuse, PT ;  /* 0x000000020d00720c */ /* 0x080fe40003f66070 */
[----:B------:R-:W-:-:S02]  /*0650*/  ISETP.GE.U32.AND P2, PT, R15, R2, PT ;  /* 0x000000020f00720c */ /* 0x000fc40003f46070 */
[----:B------:R-:W-:Y:S02]  /*0660*/  CS2R R12, SRZ ;  /* 0x00000000000c7805 */ /* 0x000fe4000001ff00 */
[----:B------:R-:W-:Y:S01]  /*0670*/  CS2R R14, SRZ ;  /* 0x00000000000e7805 */ /* 0x000fe2000001ff00 */
[----:B------:R-:W-:Y:S04]  /*0680*/  BSSY.RECONVERGENT B0, `(.L_x_765) ;  /* 0x0000067000007945 */ /* 0x000fe80003800200 */
[----:B------:R-:W-:Y:S01]  /*0690*/  BSSY.RELIABLE B1, `(.L_x_766) ;  /* 0x000005f000017945 */ /* 0x000fe20003800100 */
[----:B------:R-:W-:-:S04]  /*06a0*/  @!P1 FMUL.RZ R29, R26, 0.15915493667125701904 ;  /* 0x3e22f9831a1d9820 */ /* 0x000fc8000040c000 */
[----:B------:R-:W0:Y:S08]  /*06b0*/  @!P1 MUFU.COS R30, R29 ;  /* 0x0000001d001e9308 */ /* 0x000e300000000000 */
[----:B------:R-:W1:Y:S01]  /*06c0*/  @!P1 MUFU.SIN R28, R29 ;  /* 0x0000001d001c9308 */ /* 0x000e620000000400 */
[----:B------:R-:W-:-:S07]  /*06d0*/  @!P4 FMUL.RZ R17, R25, 0.15915493667125701904 ;  /* 0x3e22f9831911c820 */ /* 0x000fce000040c000 */
[----:B------:R-:W3:Y:S01]  /*06e0*/  @!P4 MUFU.SIN R16, R17 ;  /* 0x000000110010c308 */ /* 0x000ee20000000400 */
[----:B------:R-:W-:-:S07]  /*06f0*/  @!P5 FMUL.RZ R24, R24, 0.15915493667125701904 ;  /* 0x3e22f9831818d820 */ /* 0x000fce000040c000 */
[----:B------:R1:W3:Y:S08]  /*0700*/  @!P4 MUFU.COS R26, R17 ;  /* 0x00000011001ac308 */ /* 0x0002f00000000000 */
[----:B------:R-:W3:Y:S01]  /*0710*/  @!P5 MUFU.COS R25, R24 ;  /* 0x000000180019d308 */ /* 0x000ee20000000000 */
[-C--:B0-----:R-:W-:Y:S01]  /*0720*/  @!P1 FMUL.FTZ R12, R30, R19.reuse ;  /* 0x000000131e0c9220 */ /* 0x081fe20000410000 */
[----:B-----5:R-:W-:Y:S01]  /*0730*/  @!P3 FMUL.RZ R30, R20, 0.15915493667125701904 ;  /* 0x3e22f983141eb820 */ /* 0x020fe2000040c000 */
[----:B-1----:R-:W-:Y:S01]  /*0740*/  IADD3 R17, PT, PT, R3, 0x280, RZ ;  /* 0x0000028003117810 */ /* 0x002fe20007ffe0ff */
[----:B------:R-:W-:-:S04]  /*0750*/  @!P1 FMUL.FTZ R13, R28, R19 ;  /* 0x000000131c0d9220 */ /* 0x000fc80000410000 */
[----:B------:R0:W1:Y:S01]  /*0760*/  @!P5 MUFU.SIN R27, R24 ;  /* 0x00000018001bd308 */ /* 0x0000620000000400 */
[----:B------:R-:W-:Y:S01]  /*0770*/  ISETP.GE.U32.AND P0, PT, R17, R2, PT ;  /* 0x000000021100720c */ /* 0x000fe20003f06070 */
[-C--:B---3--:R-:W-:Y:S01]  /*0780*/  @!P4 FMUL.FTZ R15, R16, R11.reuse ;  /* 0x0000000b100fc220 */ /* 0x088fe20000410000 */
[----:B------:R-:W-:Y:S01]  /*0790*/  @!P2 FMUL.RZ R28, R18, 0.15915493667125701904 ;  /* 0x3e22f983121ca820 */ /* 0x000fe2000040c000 */
[----:B------:R-:W-:Y:S01]  /*07a0*/  CS2R R16, SRZ ;  /* 0x0000000000107805 */ /* 0x000fe2000001ff00 */
[----:B------:R-:W-:-:S03]  /*07b0*/  @!P4 FMUL.FTZ R14, R26, R11 ;  /* 0x0000000b1a0ec220 */ /* 0x000fc60000410000 */
[----:B------:R-:W3:Y:S01]  /*07c0*/  @!P3 MUFU.COS R19, R30 ;  /* 0x0000001e0013b308 */ /* 0x000ee20000000000 */
[----:B------:R-:W-:Y:S01]  /*07d0*/  @!P5 FMUL.FTZ R16, R25, R10 ;  /* 0x0000000a1910d220 */ /* 0x000fe20000410000 */
[----:B------:R-:W-:-:S06]  /*07e0*/  IADD3 R25, PT, PT, R3, 0x300, RZ ;  /* 0x0000030003197810 */ /* 0x000fcc0007ffe0ff */
[----:B------:R-:W5:Y:S01]  /*07f0*/  @!P2 MUFU.COS R20, R28 ;  /* 0x0000001c0014a308 */ /* 0x000f620000000000 */
[----:B------:R-:W-:Y:S02]  /*0800*/  ISETP.GE.U32.AND P4, PT, R25, R2, PT ;  /* 0x000000021900720c */ /* 0x000fe40003f86070 */
[----:B0-----:R-:W0:Y:S05]  /*0810*/  @!P1 LDC.64 R24, c[0x0][0x388] ;  /* 0x0000e200ff189b82 */ /* 0x001e2a0000000a00 */
[----:B------:R-:W5:Y:S08]  /*0820*/  @!P2 MUFU.SIN R26, R28 ;  /* 0x0000001c001aa308 */ /* 0x000f700000000400 */
[----:B------:R-:W5:Y:S01]  /*0830*/  @!P3 MUFU.SIN R29, R30 ;  /* 0x0000001e001db308 */ /* 0x000f620000000400 */
[----:B-1----:R-:W-:Y:S01]  /*0840*/  @!P5 FMUL.FTZ R17, R27, R10 ;  /* 0x0000000a1b11d220 */ /* 0x002fe20000410000 */
[----:B------:R-:W-:-:S02]  /*0850*/  CS2R R10, SRZ ;  /* 0x00000000000a7805 */ /* 0x000fc4000001ff00 */
[----:B---3--:R-:W-:Y:S01]  /*0860*/  @!P3 FMUL.FTZ R10, R19, R4 ;  /* 0x00000004130ab220 */ /* 0x008fe20000410000 */
[----:B------:R-:W-:Y:S01]  /*0870*/  CS2R R18, SRZ ;  /* 0x0000000000127805 */ /* 0x000fe2000001ff00 */
[----:B------:R-:W-:Y:S01]  /*0880*/  @!P0 FMUL.RZ R6, R6, 0.15915493667125701904 ;  /* 0x3e22f98306068820 */ /* 0x000fe2000040c000 */
[-C--:B-----5:R-:W-:Y:S01]  /*0890*/  @!P2 FMUL.FTZ R18, R20, R5.reuse ;  /* 0x000000051412a220 */ /* 0x0a0fe20000410000 */
[----:B------:R-:W-:Y:S01]  /*08a0*/  @!P2 FMUL.FTZ R19, R26, R5 ;  /* 0x000000051a13a220 */ /* 0x000fe20000410000 */
[----:B------:R-:W-:Y:S01]  /*08b0*/  IADD3 R5, PT, PT, R3, 0x380, RZ ;  /* 0x0000038003057810 */ /* 0x000fe20007ffe0ff */
[----:B------:R-:W1:Y:S03]  /*08c0*/  @!P0 MUFU.SIN R27, R6 ;  /* 0x00000006001b8308 */ /* 0x000e660000000400 */
[----:B------:R-:W-:Y:S01]  /*08d0*/  ISETP.GE.U32.AND P2, PT, R5, R2, PT ;  /* 0x000000020500720c */ /* 0x000fe20003f46070 */
[----:B------:R-:W-:-:S04]  /*08e0*/  @!P3 FMUL.FTZ R11, R29, R4 ;  /* 0x000000041d0bb220 */ /* 0x000fc80000410000 */
[----:B------:R-:W3:Y:S01]  /*08f0*/  @!P0 MUFU.COS R29, R6 ;  /* 0x00000006001d8308 */ /* 0x000ee20000000000 */
[----:B------:R-:W-:Y:S01]  /*0900*/  @!P1 IADD3 R5, PT, PT, R0, R3, RZ ;  /* 0x0000000300059210 */ /* 0x000fe20007ffe0ff */
[----:B------:R-:W-:-:S04]  /*0910*/  HFMA2 R4, -RZ, RZ, 0, 0 ;  /* 0x00000000ff047431 */ /* 0x000fc800000001ff */
[----:B0-----:R-:W-:-:S04]  /*0920*/  @!P1 IMAD.WIDE.U32 R24, R5, 0x8, R24 ;  /* 0x0000000805189825 */ /* 0x001fc800078e0018 */
[----:B--2---:R-:W-:Y:S01]  /*0930*/  @!P4 FMUL.RZ R28, R7, 0.15915493667125701904 ;  /* 0x3e22f983071cc820 */ /* 0x004fe2000040c000 */
[----:B----4-:R-:W-:Y:S01]  /*0940*/  @!P2 FMUL.RZ R30, R9, 0.15915493667125701904 ;  /* 0x3e22f983091ea820 */ /* 0x010fe2000040c000 */
[----:B------:R-:W-:Y:S01]  /*0950*/  MOV R5, RZ ;  /* 0x000000ff00057202 */ /* 0x000fe20000000f00 */
[----:B------:R0:W-:Y:S01]  /*0960*/  @!P1 STG.E.64 desc[UR4][R24.64], R12 ;  /* 0x0000000c18009986 */ /* 0x0001e2000c101b04 */
[----:B------:R-:W-:Y:S01]  /*0970*/  @!P1 MOV R3, R23 ;  /* 0x0000001700039202 */ /* 0x000fe20000000f00 */
[-C--:B-1----:R-:W-:Y:S01]  /*0980*/  @!P0 FMUL.FTZ R5, R27, R8.reuse ;  /* 0x000000081b058220 */ /* 0x082fe20000410000 */
[----:B------:R-:W1:Y:S01]  /*0990*/  @!P4 MUFU.COS R20, R28 ;  /* 0x0000001c0014c308 */ /* 0x000e620000000000 */
[----:B---3--:R-:W-:Y:S01]  /*09a0*/  @!P0 FMUL.FTZ R4, R29, R8 ;  /* 0x000000081d048220 */ /* 0x008fe20000410000 */
[----:B------:R-:W-:-:S06]  /*09b0*/  ISETP.GE.U32.AND P0, PT, R3, R2, PT ;  /* 0x000000020300720c */ /* 0x000fcc0003f06070 */
[----:B------:R-:W2:Y:S08]  /*09c0*/  @!P4 MUFU.SIN R26, R28 ;  /* 0x0000001c001ac308 */ /* 0x000eb00000000400 */
[----:B------:R-:W3:Y:S08]  /*09d0*/  @!P2 MUFU.COS R27, R30 ;  /* 0x0000001e001ba308 */ /* 0x000ef00000000000 */
[----:B------:R-:W4:Y:S01]  /*09e0*/  @!P2 MUFU.SIN R29, R30 ;  /* 0x0000001e001da308 */ /* 0x000f220000000400 */
[----:B------:R-:W-:-:S02]  /*09f0*/  CS2R R6, SRZ ;  /* 0x0000000000067805 */ /* 0x000fc4000001ff00 */
[----:B------:R-:W-:Y:S01]  /*0a00*/  CS2R R8, SRZ ;  /* 0x0000000000087805 */ /* 0x000fe2000001ff00 */
[-C--:B-1----:R-:W-:Y:S01]  /*0a10*/  @!P4 FMUL.FTZ R6, R20, R21.reuse ;  /* 0x000000151406c220 */ /* 0x082fe20000410000 */
[----:B--2---:R-:W-:Y:S01]  /*0a20*/  @!P4 FMUL.FTZ R7, R26, R21 ;  /* 0x000000151a07c220 */ /* 0x004fe20000410000 */
[-C--:B---3--:R-:W-:Y:S01]  /*0a30*/  @!P2 FMUL.FTZ R8, R27, R22.reuse ;  /* 0x000000161b08a220 */ /* 0x088fe20000410000 */
[----:B----4-:R-:W-:Y:S01]  /*0a40*/  @!P2 FMUL.FTZ R9, R29, R22 ;  /* 0x000000161d09a220 */ /* 0x010fe20000410000 */
[----:B0-----:R-:W-:Y:S06]  /*0a50*/  @P0 BRA `(.L_x_767) ;  /* 0x0000000000300947 */ /* 0x001fec0003800000 */
[----:B------:R-:W0:Y:S01]  /*0a60*/  LDC.64 R12, c[0x0][0x388] ;  /* 0x0000e200ff0c7b82 */ /* 0x000e220000000a00 */
[----:B------:R-:W-:Y:S01]  /*0a70*/  IADD3 R21, PT, PT, R0, R3, RZ ;  /* 0x0000000300157210 */ /* 0x000fe20007ffe0ff */
[----:B------:R-:W-:-:S05]  /*0a80*/  VIADD R3, R3, 0x80 ;  /* 0x0000008003037836 */ /* 0x000fca0000000000 */
[----:B------:R-:W-:Y:S01]  /*0a90*/  ISETP.GE.U32.AND P0, PT, R3, R2, PT ;  /* 0x000000020300720c */ /* 0x000fe20003f06070 */
[----:B0-----:R-:W-:-:S05]  /*0aa0*/  IMAD.WIDE.U32 R12, R21, 0x8, R12 ;  /* 0x00000008150c7825 */ /* 0x001fca00078e000c */
[----:B------:R0:W-:Y:S07]  /*0ab0*/  STG.E.64 desc[UR4][R12.64], R14 ;  /* 0x0000000e0c007986 */ /* 0x0001ee000c101b04 */
[----:B------:R-:W-:Y:S05]  /*0ac0*/  @P0 BRA `(.L_x_768) ;  /* 0x0000000000300947 */ /* 0x000fea0003800000 */
[----:B0-----:R-:W0:Y:S01]  /*0ad0*/  LDC.64 R12, c[0x0][0x388] ;  /* 0x0000e200ff0c7b82 */ /* 0x001e220000000a00 */
[----:B------:R-:W-:Y:S02]  /*0ae0*/  IADD3 R15, PT, PT, R0, R3, RZ ;  /* 0x00000003000f7210 */ /* 0x000fe40007ffe0ff */
[----:B------:R-:W-:-:S03]  /*0af0*/  IADD3 R3, PT, PT, R3, 0x80, RZ ;  /* 0x0000008003037810 */ /* 0x000fc60007ffe0ff */
[----:B0-----:R-:W-:-:S05]  /*0b00*/  IMAD.WIDE.U32 R12, R15, 0x8, R12 ;  /* 0x000000080f0c7825 */ /* 0x001fca00078e000c */
[----:B------:R0:W-:Y:S02]  /*0b10*/  STG.E.64 desc[UR4][R12.64], R16 ;  /* 0x000000100c007986 */ /* 0x0001e4000c101b04 */
.L_x_767:
[----:B------:R-:W-:-:S13]  /*0b20*/  ISETP.GE.U32.AND P0, PT, R3, R2, PT ;  /* 0x000000020300720c */ /* 0x000fda0003f06070 */
[----:B------:R-:W-:Y:S05]  /*0b30*/  @P0 BRA `(.L_x_769) ;  /* 0x0000000000300947 */ /* 0x000fea0003800000 */
[----:B0-----:R-:W0:Y:S01]  /*0b40*/  LDC.64 R12, c[0x0][0x388] ;  /* 0x0000e200ff0c7b82 */ /* 0x001e220000000a00 */
[----:B------:R-:W-:Y:S02]  /*0b50*/  IADD3 R15, PT, PT, R0, R3, RZ ;  /* 0x00000003000f7210 */ /* 0x000fe40007ffe0ff */
[----:B------:R-:W-:-:S03]  /*0b60*/  IADD3 R3, PT, PT, R3, 0x80, RZ ;  /* 0x0000008003037810 */ /* 0x000fc60007ffe0ff */
[----:B0-----:R-:W-:-:S05]  /*0b70*/  IMAD.WIDE.U32 R12, R15, 0x8, R12 ;  /* 0x000000080f0c7825 */ /* 0x001fca00078e000c */
[----:B------:R1:W-:Y:S02]  /*0b80*/  STG.E.64 desc[UR4][R12.64], R10 ;  /* 0x0000000a0c007986 */ /* 0x0003e4000c101b04 */
.L_x_768:
[----:B------:R-:W-:-:S13]  /*0b90*/  ISETP.GE.U32.AND P0, PT, R3, R2, PT ;  /* 0x000000020300720c */ /* 0x000fda0003f06070 */
[----:B------:R-:W-:Y:S05]  /*0ba0*/  @P0 BRA `(.L_x_770) ;  /* 0x0000000000340947 */ /* 0x000fea0003800000 */
[----:B-1----:R-:W1:Y:S01]  /*0bb0*/  LDC.64 R10, c[0x0][0x388] ;  /* 0x0000e200ff0a7b82 */ /* 0x002e620000000a00 */
[----:B0-----:R-:W-:Y:S02]  /*0bc0*/  IADD3 R13, PT, PT, R0, R3, RZ ;  /* 0x00000003000d7210 */ /* 0x001fe40007ffe0ff */
[----:B------:R-:W-:-:S03]  /*0bd0*/  IADD3 R3, PT, PT, R3, 0x80, RZ ;  /* 0x0000008003037810 */ /* 0x000fc60007ffe0ff */
[----:B-1----:R-:W-:-:S05]  /*0be0*/  IMAD.WIDE.U32 R10, R13, 0x8, R10 ;  /* 0x000000080d0a7825 */ /* 0x002fca00078e000a */
[----:B------:R1:W-:Y:S02]  /*0bf0*/  STG.E.64 desc[UR4][R10.64], R18 ;  /* 0x000000120a007986 */ /* 0x0003e4000c101b04 */
.L_x_769:
[----:B------:R-:W-:-:S13]  /*0c00*/  ISETP.GE.U32.AND P0, PT, R3, R2, PT ;  /* 0x000000020300720c */ /* 0x000fda0003f06070 */
[----:B------:R-:W-:Y:S05]  /*0c10*/  @P0 BREAK.RELIABLE B1 ;  /* 0x0000000000010942 */ /* 0x000fea0003800100 */
[----:B------:R-:W-:Y:S05]  /*0c20*/  @P0 BRA `(.L_x_771) ;  /* 0x0000000000300947 */ /* 0x000fea0003800000 */
[----:B-1----:R-:W1:Y:S01]  /*0c30*/  LDC.64 R10, c[0x0][0x388] ;  /* 0x0000e200ff0a7b82 */ /* 0x002e620000000a00 */
[----:B0-----:R-:W-:Y:S02]  /*0c40*/  IADD3 R13, PT, PT, R0, R3, RZ ;  /* 0x00000003000d7210 */ /* 0x001fe40007ffe0ff */
[----:B------:R-:W-:-:S03]  /*0c50*/  IADD3 R3, PT, PT, R3, 0x80, RZ ;  /* 0x0000008003037810 */ /* 0x000fc60007ffe0ff */
[----:B-1----:R-:W-:-:S05]  /*0c60*/  IMAD.WIDE.U32 R10, R13, 0x8, R10 ;  /* 0x000000080d0a7825 */ /* 0x002fca00078e000a */
[----:B------:R2:W-:Y:S02]  /*0c70*/  STG.E.64 desc[UR4][R10.64], R4 ;  /* 0x000000040a007986 */ /* 0x0005e4000c101b04 */
.L_x_770:
[----:B------:R-:W-:Y:S05]  /*0c80*/  BSYNC.RELIABLE B1 ;  /* 0x0000000000017941 */ /* 0x000fea0003800100 */
.L_x_766:
[----:B------:R-:W-:-:S13]  /*0c90*/  ISETP.GE.U32.AND P0, PT, R3, R2, PT ;  /* 0x000000020300720c */ /* 0x000fda0003f06070 */
[----:B--2---:R-:W2:Y:S01]  /*0ca0*/  @!P0 LDC.64 R4, c[0x0][0x388] ;  /* 0x0000e200ff048b82 */ /* 0x004ea20000000a00 */
[----:B-1----:R-:W-:Y:S02]  /*0cb0*/  @!P0 IADD3 R11, PT, PT, R0, R3, RZ ;  /* 0x00000003000b8210 */ /* 0x002fe40007ffe0ff */
[----:B------:R-:W-:-:S03]  /*0cc0*/  @!P0 IADD3 R3, PT, PT, R3, 0x80, RZ ;  /* 0x0000008003038810 */ /* 0x000fc60007ffe0ff */
[----:B--2---:R-:W-:-:S05]  /*0cd0*/  @!P0 IMAD.WIDE.U32 R4, R11, 0x8, R4 ;  /* 0x000000080b048825 */ /* 0x004fca00078e0004 */
[----:B------:R2:W-:Y:S02]  /*0ce0*/  @!P0 STG.E.64 desc[UR4][R4.64], R6 ;  /* 0x0000000604008986 */ /* 0x0005e4000c101b04 */
.L_x_771:
[----:B------:R-:W-:Y:S05]  /*0cf0*/  BSYNC.RECONVERGENT B0 ;  /* 0x0000000000007941 */ /* 0x000fea0003800200 */
.L_x_765:
[----:B------:R-:W-:Y:S05]  /*0d00*/  WARPSYNC.ALL ;  /* 0x0000000000007948 */ /* 0x000fea0003800000 */
[----:B------:R-:W-:-:S13]  /*0d10*/  ISETP.GE.U32.AND P0, PT, R3, R2, PT ;  /* 0x000000020300720c */ /* 0x000fda0003f06070 */
[----:B------:R-:W-:Y:S05]  /*0d20*/  @P0 EXIT ;  /* 0x000000000000094d */ /* 0x000fea0003800000 */
[----:B--2---:R-:W2:Y:S01]  /*0d30*/  LDC.64 R4, c[0x0][0x388] ;  /* 0x0000e200ff047b82 */ /* 0x004ea20000000a00 */
[----:B------:R-:W-:-:S05]  /*0d40*/  IADD3 R3, PT, PT, R0, R3, RZ ;  /* 0x0000000300037210 */ /* 0x000fca0007ffe0ff */
[----:B--2---:R-:W-:-:S05]  /*0d50*/  IMAD.WIDE.U32 R2, R3, 0x8, R4 ;  /* 0x0000000803027825 */ /* 0x004fca00078e0004 */
[----:B------:R-:W-:Y:S01]  /*0d60*/  STG.E.64 desc[UR4][R2.64], R8 ;  /* 0x0000000802007986 */ /* 0x000fe2000c101b04 */
[----:B------:R-:W-:Y:S05]  /*0d70*/  EXIT ;  /* 0x000000000000794d */ /* 0x000fea0003800000 */
.L_x_764:
[----:B------:R-:W0:Y:S01]  /*0d80*/  S2R R28, SR_TID.X ;  /* 0x00000000001c7919 */ /* 0x000e220000002100 */
[----:B------:R-:W1:Y:S08]  /*0d90*/  LDC.64 R2, c[0x0][0x398] ;  /* 0x0000e600ff027b82 */ /* 0x000e700000000a00 */
[----:B------:R-:W2:Y:S08]  /*0da0*/  LDC.64 R6, c[0x0][0x390] ;  /* 0x0000e400ff067b82 */ /* 0x000eb00000000a00 */
[----:B------:R-:W3:Y:S01]  /*0db0*/  LDC.64 R30, c[0x0][0x388] ;  /* 0x0000e200ff1e7b82 */ /* 0x000ee20000000a00 */
[----:B-1----:R-:W-:-:S04]  /*0dc0*/  IMAD.WIDE.U32 R2, R0, 0x4, R2 ;  /* 0x0000000400027825 */ /* 0x002fc800078e0002 */
[----:B0-----:R-:W-:-:S05]  /*0dd0*/  IMAD.WIDE.U32 R16, R28, 0x8, R2 ;  /* 0x000000081c107825 */ /* 0x001fca00078e0002 */
[----:B------:R-:W4:Y:S04]  /*0de0*/  LDG.E.64 R8, desc[UR4][R16.64] ;  /* 0x0000000410087981 */ /* 0x000f28000c1e1b00 */
[----:B------:R-:W5:Y:S04]  /*0df0*/  LDG.E.64 R12, desc[UR4][R16.64+0x400] ;  /* 0x00040004100c7981 */ /* 0x000f68000c1e1b00 */
[----:B------:R-:W5:Y:S01]  /*0e00*/  LDG.E.64 R2, desc[UR4][R16.64+0x800] ;  /* 0x0008000410027981 */ /* 0x000f62000c1e1b00 */
[----:B--2---:R-:W-:-:S03]  /*0e10*/  IMAD.WIDE.U32 R6, R0, 0x4, R6 ;  /* 0x0000000400067825 */ /* 0x004fc600078e0006 */
[----:B------:R5:W2:Y:S01]  /*0e20*/  LDG.E.64 R4, desc[UR4][R16.64+0xc00] ;  /* 0x000c000410047981 */ /* 0x000aa2000c1e1b00 */
[----:B------:R-:W-:-:S05]  /*0e30*/  IMAD.WIDE.U32 R14, R28, 0x8, R6 ;  /* 0x000000081c0e7825 */ /* 0x000fca00078e0006 */
[----:B------:R-:W2:Y:S04]  /*0e40*/  LDG.E.64 R6, desc[UR4][R14.64] ;  /* 0x000000040e067981 */ /* 0x000ea8000c1e1b00 */
[----:B------:R-:W2:Y:S04]  /*0e50*/  LDG.E.64 R10, desc[UR4][R14.64+0x400] ;  /* 0x000400040e0a7981 */ /* 0x000ea8000c1e1b00 */
[----:B------:R-:W2:Y:S04]  /*0e60*/  LDG.E.64 R20, desc[UR4][R14.64+0x800] ;  /* 0x000800040e147981 */ /* 0x000ea8000c1e1b00 */
[----:B------:R0:W2:Y:S01]  /*0e70*/  LDG.E.64 R18, desc[UR4][R14.64+0xc00] ;  /* 0x000c00040e127981 */ /* 0x0000a2000c1e1b00 */
[----:B---3--:R-:W-:-:S04]  /*0e80*/  IMAD.WIDE.U32 R30, R0, 0x8, R30 ;  /* 0x00000008001e7825 */ /* 0x008fc800078e001e */
[----:B----4-:R-:W-:Y:S01]  /*0e90*/  FMUL.RZ R26, R8, 0.15915493667125701904 ;  /* 0x3e22f983081a7820 */ /* 0x010fe2000040c000 */
[----:B------:R-:W-:Y:S01]  /*0ea0*/  FMUL.RZ R29, R9, 0.15915493667125701904 ;  /* 0x3e22f983091d7820 */ /* 0x000fe2000040c000 */
[----:B-----5:R-:W-:Y:S02]  /*0eb0*/  FMUL.RZ R17, R12, 0.15915493667125701904 ;  /* 0x3e22f9830c117820 */ /* 0x020fe4000040c000 */
[----:B------:R-:W1:Y:S01]  /*0ec0*/  MUFU.COS R27, R26 ;  /* 0x0000001a001b7308 */ /* 0x000e620000000000 */
[----:B------:R-:W-:Y:S01]  /*0ed0*/  FMUL.RZ R32, R13, 0.15915493667125701904 ;  /* 0x3e22f9830d207820 */ /* 0x000fe2000040c000 */
[----:B------:R-:W-:Y:S01]  /*0ee0*/  FMUL.RZ R33, R3, 0.15915493667125701904 ;  /* 0x3e22f98303217820 */ /* 0x000fe2000040c000 */
[----:B--2---:R-:W-:-:S05]  /*0ef0*/  FMUL.RZ R34, R4, 0.15915493667125701904 ;  /* 0x3e22f98304227820 */ /* 0x004fca000040c000 */
[----:B------:R2:W-:Y:S08]  /*0f00*/  MUFU.SIN R25, R26 ;  /* 0x0000001a00197308 */ /* 0x0005f00000000400 */
[----:B------:R-:W-:Y:S01]  /*0f10*/  MUFU.COS R24, R29 ;  /* 0x0000001d00187308 */ /* 0x000fe20000000000 */
[----:B--2---:R-:W-:Y:S01]  /*0f20*/  FMUL.RZ R26, R2, 0.15915493667125701904 ;  /* 0x3e22f983021a7820 */ /* 0x004fe2000040c000 */
[----:B-1----:R-:W-:-:S06]  /*0f30*/  FMUL.FTZ R4, R6, R27 ;  /* 0x0000001b06047220 */ /* 0x002fcc0000410000 */
[----:B------:R1:W-:Y:S08]  /*0f40*/  MUFU.SIN R8, R29 ;  /* 0x0000001d00087308 */ /* 0x0003f00000000400 */
[----:B------:R-:W-:Y:S01]  /*0f50*/  MUFU.COS R23, R17 ;  /* 0x0000001100177308 */ /* 0x000fe20000000000 */
[----:B-1----:R-:W-:-:S07]  /*0f60*/  IMAD.WIDE.U32 R28, R28, 0x10, R30 ;  /* 0x000000101c1c7825 */ /* 0x002fce00078e001e */
[----:B------:R-:W1:Y:S08]  /*0f70*/  MUFU.SIN R9, R17 ;  /* 0x0000001100097308 */ /* 0x000e700000000400 */
[----:B------:R-:W2:Y:S08]  /*0f80*/  MUFU.COS R22, R32 ;  /* 0x0000002000167308 */ /* 0x000eb00000000000 */
[----:B------:R3:W4:Y:S01]  /*0f90*/  MUFU.SIN R12, R32 ;  /* 0x00000020000c7308 */ /* 0x0007220000000400 */
[----:B-1----:R-:W-:-:S07]  /*0fa0*/  FMUL.FTZ R9, R10, R9 ;  /* 0x000000090a097220 */ /* 0x002fce0000410000 */
[----:B0-----:R-:W0:Y:S01]  /*0fb0*/  MUFU.COS R15, R26 ;  /* 0x0000001a000f7308 */ /* 0x001e220000000000 */
[----:B---3--:R-:W-:Y:S01]  /*0fc0*/  FMUL.RZ R32, R5, 0.15915493667125701904 ;  /* 0x3e22f98305207820 */ /* 0x008fe2000040c000 */
[----:B------:R-:W-:Y:S01]  /*0fd0*/  FMUL.FTZ R5, R6, R25 ;  /* 0x0000001906057220 */ /* 0x000fe20000410000 */
[C---:B------:R-:W-:Y:S01]  /*0fe0*/  FMUL.FTZ R6, R7.reuse, R24 ;  /* 0x0000001807067220 */ /* 0x040fe20000410000 */
[----:B------:R-:W-:Y:S01]  /*0ff0*/  FMUL.FTZ R7, R7, R8 ;  /* 0x0000000807077220 */ /* 0x000fe20000410000 */
[----:B------:R-:W-:Y:S01]  /*1000*/  FMUL.FTZ R8, R10, R23 ;  /* 0x000000170a087220 */ /* 0x000fe20000410000 */
[C---:B--2---:R-:W-:Y:S02]  /*1010*/  FMUL.FTZ R10, R11.reuse, R22 ;  /* 0x000000160b0a7220 */ /* 0x044fe40000410000 */
[----:B------:R-:W1:Y:S01]  /*1020*/  MUFU.SIN R16, R33 ;  /* 0x0000002100107308 */ /* 0x000e620000000400 */
[----:B----4-:R-:W-:Y:S01]  /*1030*/  FMUL.FTZ R11, R11, R12 ;  /* 0x0000000c0b0b7220 */ /* 0x010fe20000410000 */
[----:B------:R-:W-:Y:S04]  /*1040*/  STG.E.128 desc[UR4][R28.64], R4 ;  /* 0x000000041c007986 */ /* 0x000fe8000c101d04 */
[----:B------:R-:W-:Y:S02]  /*1050*/  STG.E.128 desc[UR4][R28.64+0x800], R8 ;  /* 0x000800081c007986 */ /* 0x000fe4000c101d04 */
[----:B------:R-:W2:Y:S01]  /*1060*/  MUFU.COS R3, R34 ;  /* 0x0000002200037308 */ /* 0x000ea20000000000 */
[----:B0-----:R-:W-:-:S07]  /*1070*/  FMUL.FTZ R12, R20, R15 ;  /* 0x0000000f140c7220 */ /* 0x001fce0000410000 */
[----:B------:R-:W0:Y:S01]  /*1080*/  MUFU.SIN R17, R34 ;  /* 0x0000002200117308 */ /* 0x000e220000000400 */
[----:B-1----:R-:W-:-:S07]  /*1090*/  FMUL.FTZ R15, R21, R16 ;  /* 0x00000010150f7220 */ /* 0x002fce0000410000 */
[----:B------:R-:W1:Y:S01]  /*10a0*/  MUFU.COS R2, R32 ;  /* 0x0000002000027308 */ /* 0x000e620000000000 */
[----:B--2---:R-:W-:-:S07]  /*10b0*/  FMUL.FTZ R16, R18, R3 ;  /* 0x0000000312107220 */ /* 0x004fce0000410000 */
[----:B------:R-:W2:Y:S01]  /*10c0*/  MUFU.SIN R13, R26 ;  /* 0x0000001a000d7308 */ /* 0x000ea20000000400 */
[----:B0-----:R-:W-:-:S07]  /*10d0*/  FMUL.FTZ R17, R18, R17 ;  /* 0x0000001112117220 */ /* 0x001fce0000410000 */
[----:B------:R-:W0:Y:S01]  /*10e0*/  MUFU.COS R14, R33 ;  /* 0x00000021000e7308 */ /* 0x000e220000000000 */
[----:B-1----:R-:W-:-:S07]  /*10f0*/  FMUL.FTZ R18, R19, R2 ;  /* 0x0000000213127220 */ /* 0x002fce0000410000 */
[----:B------:R-:W1:Y:S01]  /*1100*/  MUFU.SIN R0, R32 ;  /* 0x0000002000007308 */ /* 0x000e620000000400 */
[----:B--2---:R-:W-:Y:S01]  /*1110*/  FMUL.FTZ R13, R20, R13 ;  /* 0x0000000d140d7220 */ /* 0x004fe20000410000 */
[----:B0-----:R-:W-:-:S05]  /*1120*/  FMUL.FTZ R14, R21, R14 ;  /* 0x0000000e150e7220 */ /* 0x001fca0000410000 */
[----:B------:R-:W-:Y:S01]  /*1130*/  STG.E.128 desc[UR4][R28.64+0x1000], R12 ;  /* 0x0010000c1c007986 */ /* 0x000fe2000c101d04 */
[----:B-1----:R-:W-:-:S05]  /*1140*/  FMUL.FTZ R19, R19, R0 ;  /* 0x0000000013137220 */ /* 0x002fca0000410000 */
[----:B------:R-:W-:Y:S01]  /*1150*/  STG.E.128 desc[UR4][R28.64+0x1800], R16 ;  /* 0x001800101c007986 */ /* 0x000fe2000c101d04 */
[----:B------:R-:W-:Y:S05]  /*1160*/  EXIT ;  /* 0x000000000000794d */ /* 0x000fea0003800000 */
.L_x_772:
        /* <DEDUP_REMOVED lines=9> */
.L_x_4661:


//--------------------- .text._ZN2at6native29vectorized_elementwise_kernelILi4EZZZNS0_54_GLOBAL__N__7dbc7496_16_ComplexKernel_cu_1520ed90_295117polar_kernel_cudaERNS_14TensorIteratorEENKUlvE_clEvENKUlvE0_clEvEUlffE_St5arrayIPcLm3EEEEviT0_T1_ --------------------------
	.section	.text._ZN2at6native29vectorized_elementwise_kernelILi4EZZZNS0_54_GLOBAL__N__7dbc7496_16_ComplexKernel_cu_1520ed90_295117polar_kernel_cudaERNS_14TensorIteratorEENKUlvE_clEvENKUlvE0_clEvEUlffE_St5arrayIPcLm3EEEEviT0_T1_,"ax",@progbits
	.align	128
        .global         _ZN2at6native29vectorized_elementwise_kernelILi4EZZZNS0_54_GLOBAL__N__7dbc7496_16_ComplexKernel_cu_1520ed90_295117polar_kernel_cudaERNS_14TensorIteratorEENKUlvE_clEvENKUlvE0_clEvEUlffE_St5arrayIPcLm3EEEEviT0_T1_
        .type           _ZN2at6native29vectorized_elementwise_kernelILi4EZZZNS0_54_GLOBAL__N__7dbc7496_16_ComplexKernel_cu_1520ed90_295117polar_kernel_cudaERNS_14TensorIteratorEENKUlvE_clEvENKUlvE0_clEvEUlffE_St5arrayIPcLm3EEEEviT0_T1_,@function
        .size           _ZN2at6native29vectorized_elementwise_kernelILi4EZZZNS0_54_GLOBAL__N__7dbc7496_16_ComplexKernel_cu_1520ed90_295117polar_kernel_cudaERNS_14TensorIteratorEENKUlvE_clEvENKUlvE0_clEvEUlffE_St5arrayIPcLm3EEEEviT0_T1_,(.L_x_4662 - _ZN2at6native29vectorized_elementwise_kernelILi4EZZZNS0_54_GLOBAL__N__7dbc7496_16_ComplexKernel_cu_1520ed90_295117polar_kernel_cudaERNS_14TensorIteratorEENKUlvE_clEvENKUlvE0_clEvEUlffE_St5arrayIPcLm3EEEEviT0_T1_)
        .other          _ZN2at6native29vectorized_elementwise_kernelILi4EZZZNS0_54_GLOBAL__N__7dbc7496_16_ComplexKernel_cu_1520ed90_295117polar_kernel_cudaERNS_14TensorIteratorEENKUlvE_clEvENKUlvE0_clEvEUlffE_St5arrayIPcLm3EEEEviT0_T1_,@"STO_CUDA_ENTRY STV_DEFAULT"
_ZN2at6native29vectorized_elementwise_kernelILi4EZZZNS0_54_GLOBAL__N__7dbc7496_16_ComplexKernel_cu_1520ed90_295117polar_kernel_cudaERNS_14TensorIteratorEENKUlvE_clEvENKUlvE0_clEvEUlffE_St5arrayIPcLm3EEEEviT0_T1_:
.text._ZN2at6native29vectorized_elementwise_kernelILi4EZZZNS0_54_GLOBAL__N__7dbc7496_16_ComplexKernel_cu_1520ed90_295117polar_kernel_cudaERNS_14TensorIteratorEENKUlvE_clEvENKUlvE0_clEvEUlffE_St5arrayIPcLm3EEEEviT0_T1_:
        /* <DEDUP_REMOVED lines=178> */
.L_x_776:
[----:B------:R-:W-:-:S13]  /*0b20*/  ISETP.GE.U32.AND P0, PT, R3, R0, PT ;  /* 0x000000000300720c */ /* 0x000fda0003f06070 */
[----:B------:R-:W-:Y:S05]  /*0b30*/  @P0 BRA `(.L_x_778) ;  /* 0x0000000000300947 */ /* 0x000fea0003800000 */
[----:B0-----:R-:W0:Y:S01]  /*0b40*/  LDC.64 R12, c[0x0][0x388] ;  /* 0x0000e200ff0c7b82 */ /* 0x001e220000000a00 */
[----:B------:R-:W-:Y:S02]  /*0b50*/  IADD3 R15, PT, PT, R2, R3, RZ ;  /* 0x00000003020f7210 */ /* 0x000fe40007ffe0ff */
[----:B------:R-:W-:-:S03]  /*0b60*/  IADD3 R3, PT, PT, R3, 0x80, RZ ;  /* 0x0000008003037810 */ /* 0x000fc60007ffe0ff */
[----:B0-----:R-:W-:-:S05]  /*0b70*/  IMAD.WIDE.U32 R12, R15, 0x8, R12 ;  /* 0x000000080f0c7825 */ /* 0x001fca00078e000c */
[----:B------:R1:W-:Y:S02]  /*0b80*/  STG.E.64 desc[UR4][R12.64], R10 ;  /* 0x0000000a0c007986 */ /* 0x0003e4000c101b04 */
.L_x_777:
[----:B------:R-:W-:-:S13]  /*0b90*/  ISETP.GE.U32.AND P0, PT, R3, R0, PT ;  /* 0x000000000300720c */ /* 0x000fda0003f06070 */
[----:B------:R-:W-:Y:S05]  /*0ba0*/  @P0 BRA `(.L_x_779) ;  /* 0x0000000000340947 */ /* 0x000fea0003800000 */
[----:B-1----:R-:W1:Y:S01]  /*0bb0*/  LDC.64 R10, c[0x0][0x388] ;  /* 0x0000e200ff0a7b82 */ /* 0x002e620000000a00 */
[----:B0-----:R-:W-:Y:S02]  /*0bc0*/  IADD3 R13, PT, PT, R2, R3, RZ ;  /* 0x00000003020d7210 */ /* 0x001fe40007ffe0ff */
[----:B------:R-:W-:-:S03]  /*0bd0*/  IADD3 R3, PT, PT, R3, 0x80, RZ ;  /* 0x0000008003037810 */ /* 0x000fc60007ffe0ff */
[----:B-1----:R-:W-:-:S05]  /*0be0*/  IMAD.WIDE.U32 R10, R13, 0x8, R10 ;  /* 0x000000080d0a7825 */ /* 0x002fca00078e000a */
[----:B------:R1:W-:Y:S02]  /*0bf0*/  STG.E.64 desc[UR4][R10.64], R18 ;  /* 0x000000120a007986 */ /* 0x0003e4000c101b04 */
.L_x_778:
        /* <DEDUP_REMOVED lines=8> */
.L_x_779:
[----:B------:R-:W-:Y:S05]  /*0c80*/  BSYNC.RELIABLE B1 ;  /* 0x0000000000017941 */ /* 0x000fea0003800100 */
.L_x_775:
[----:B------:R-:W-:-:S13]  /*0c90*/  ISETP.GE.U32.AND P0, PT, R3, R0, PT ;  /* 0x000000000300720c */ /* 0x000fda0003f06070 */
[----:B--2---:R-:W2:Y:S01]  /*0ca0*/  @!P0 LDC.64 R4, c[0x0][0x388] ;  /* 0x0000e200ff048b82 */ /* 0x004ea20000000a00 */
[----:B-1----:R-:W-:Y:S02]  /*0cb0*/  @!P0 IADD3 R11, PT, PT, R2, R3, RZ ;  /* 0x00000003020b8210 */ /* 0x002fe40007ffe0ff */
[----:B------:R-:W-:-:S03]  /*0cc0*/  @!P0 IADD3 R3, PT, PT, R3, 0x80, RZ ;  /* 0x0000008003038810 */ /* 0x000fc60007ffe0ff */
[----:B--2---:R-:W-:-:S05]  /*0cd0*/  @!P0 IMAD.WIDE.U32 R4, R11, 0x8, R4 ;  /* 0x000000080b048825 */ /* 0x004fca00078e0004 */
[----:B------:R2:W-:Y:S02]  /*0ce0*/  @!P0 STG.E.64 desc[UR4][R4.64], R6 ;  /* 0x0000000604008986 */ /* 0x0005e4000c101b04 */
.L_x_780:
[----:B------:R-:W-:Y:S05]  /*0cf0*/  BSYNC.RECONVERGENT B0 ;  /* 0x0000000000007941 */ /* 0x000fea0003800200 */
.L_x_774:
        /* <DEDUP_REMOVED lines=8> */
.L_x_773:
[----:B------:R-:W0:Y:S01]  /*0d80*/  S2R R0, SR_TID.X ;  /* 0x0000000000007919 */ /* 0x000e220000002100 */
[----:B------:R-:W1:Y:S08]  /*0d90*/  LDC.64 R4, c[0x0][0x398] ;  /* 0x0000e600ff047b82 */ /* 0x000e700000000a00 */
[----:B------:R-:W2:Y:S01]  /*0da0*/  LDC.64 R12, c[0x0][0x390] ;  /* 0x0000e400ff0c7b82 */ /* 0x000ea20000000a00 */
[----:B-1----:R-:W-:-:S04]  /*0db0*/  IMAD.WIDE.U32 R4, R2, 0x4, R4 ;  /* 0x0000000402047825 */ /* 0x002fc800078e0004 */
[----:B0-----:R-:W-:-:S05]  /*0dc0*/  IMAD.WIDE.U32 R22, R0, 0x10, R4 ;  /* 0x0000001000167825 */ /* 0x001fca00078e0004 */
[----:B------:R-:W3:Y:S04]  /*0dd0*/  LDG.E.128 R8, desc[UR4][R22.64] ;  /* 0x0000000416087981 */ /* 0x000ee8000c1e1d00 */
[----:B------:R-:W4:Y:S01]  /*0de0*/  LDG.E.128 R4, desc[UR4][R22.64+0x800] ;  /* 0x0008000416047981 */ /* 0x000f22000c1e1d00 */
[----:B--2---:R-:W-:-:S04]  /*0df0*/  IMAD.WIDE.U32 R12, R2, 0x4, R12 ;  /* 0x00000004020c7825 */ /* 0x004fc800078e000c */
[----:B------:R-:W-:-:S05]  /*0e00*/  IMAD.WIDE.U32 R20, R0, 0x10, R12 ;  /* 0x0000001000147825 */ /* 0x000fca00078e000c */
[----:B------:R-:W2:Y:S04]  /*0e10*/  LDG.E.128 R12, desc[UR4][R20.64] ;  /* 0x00000004140c7981 */ /* 0x000ea8000c1e1d00 */
[----:B------:R-:W5:Y:S01]  /*0e20*/  LDG.E.128 R16, desc[UR4][R20.64+0x800] ;  /* 0x0008000414107981 */ /* 0x000f62000c1e1d00 */
[----:B---3--:R-:W-:Y:S01]  /*0e30*/  FMUL.RZ R3, R8, 0.15915493667125701904 ;  /* 0x3e22f98308037820 */ /* 0x008fe2000040c000 */
[----:B------:R-:W-:Y:S01]  /*0e40*/  FMUL.RZ R32, R9, 0.15915493667125701904 ;  /* 0x3e22f98309207820 */ /* 0x000fe2000040c000 */
[----:B------:R-:W-:Y:S01]  /*0e50*/  FMUL.RZ R10, R10, 0.15915493667125701904 ;  /* 0x3e22f9830a0a7820 */ /* 0x000fe2000040c000 */
[----:B------:R-:W0:Y:S01]  /*0e60*/  LDC.64 R8, c[0x0][0x388] ;  /* 0x0000e200ff087b82 */ /* 0x000e220000000a00 */
[----:B----4-:R-:W-:Y:S01]  /*0e70*/  FMUL.RZ R4, R4, 0.15915493667125701904 ;  /* 0x3e22f98304047820 */ /* 0x010fe2000040c000 */
[----:B------:R-:W-:Y:S01]  /*0e80*/  FMUL.RZ R5, R5, 0.15915493667125701904 ;  /* 0x3e22f98305057820 */ /* 0x000fe2000040c000 */
[----:B------:R-:W-:Y:S01]  /*0e90*/  FMUL.RZ R6, R6, 0.15915493667125701904 ;  /* 0x3e22f98306067820 */ /* 0x000fe2000040c000 */
[----:B------:R-:W-:Y:S01]  /*0ea0*/  FMUL.RZ R11, R11, 0.15915493667125701904 ;  /* 0x3e22f9830b0b7820 */ /* 0x000fe2000040c000 */
[----:B------:R-:W-:Y:S01]  /*0eb0*/  FMUL.RZ R7, R7, 0.15915493667125701904 ;  /* 0x3e22f98307077820 */ /* 0x000fe2000040c000 */
[----:B------:R-:W2:Y:S08]  /*0ec0*/  MUFU.COS R33, R3 ;  /* 0x0000000300217308 */ /* 0x000eb00000000000 */
[----:B------:R-:W1:Y:S08]  /*0ed0*/  MUFU.SIN R31, R3 ;  /* 0x00000003001f7308 */ /* 0x000e700000000400 */
[----:B------:R-:W-:Y:S01]  /*0ee0*/  MUFU.COS R30, R32 ;  /* 0x00000020001e7308 */ /* 0x000fe20000000000 */
[----:B0-----:R-:W-:-:S07]  /*0ef0*/  IMAD.WIDE.U32 R8, R2, 0x8, R8 ;  /* 0x0000000802087825 */ /* 0x001fce00078e0008 */
[----:B------:R-:W-:Y:S01]  /*0f00*/  MUFU.SIN R28, R32 ;  /* 0x00000020001c7308 */ /* 0x000fe20000000400 */
[----:B------:R-:W-:-:S04]  /*0f10*/  IMAD.WIDE.U32 R34, R0, 0x20, R8 ;  /* 0x0000002000227825 */ /* 0x000fc800078e0008 */
[C---:B--2---:R-:W-:Y:S01]  /*0f20*/  FMUL.FTZ R8, R12.reuse, R33 ;  /* 0x000000210c087220 */ /* 0x044fe20000410000 */
[----:B-1----:R-:W-:Y:S02]  /*0f30*/  FMUL.FTZ R9, R12, R31 ;  /* 0x0000001f0c097220 */ /* 0x002fe40000410000 */
[----:B------:R-:W5:Y:S08]  /*0f40*/  MUFU.COS R25, R4 ;  /* 0x0000000400197308 */ /* 0x000f700000000000 */
[----:B------:R5:W0:Y:S08]  /*0f50*/  MUFU.SIN R23, R4 ;  /* 0x0000000400177308 */ /* 0x000a300000000400 */
[----:B------:R-:W-:Y:S01]  /*0f60*/  MUFU.COS R22, R5 ;  /* 0x0000000500167308 */ /* 0x000fe20000000000 */
[----:B-----5:R-:W-:-:S07]  /*0f70*/  FMUL.FTZ R4, R16, R25 ;  /* 0x0000001910047220 */ /* 0x020fce0000410000 */
[----:B------:R0:W-:Y:S08]  /*0f80*/  MUFU.SIN R20, R5 ;  /* 0x0000000500147308 */ /* 0x0001f00000000400 */
[----:B------:R-:W1:Y:S01]  /*0f90*/  MUFU.COS R29, R10 ;  /* 0x0000000a001d7308 */ /* 0x000e620000000000 */
[----:B0-----:R-:W-:-:S07]  /*0fa0*/  FMUL.FTZ R5, R16, R23 ;  /* 0x0000001710057220 */ /* 0x001fce0000410000 */
[----:B------:R0:W-:Y:S08]  /*0fb0*/  MUFU.SIN R27, R10 ;  /* 0x0000000a001b7308 */ /* 0x0001f00000000400 */
[----:B------:R-:W2:Y:S01]  /*0fc0*/  MUFU.COS R21, R6 ;  /* 0x0000000600157308 */ /* 0x000ea20000000000 */
[----:B0-----:R-:W-:Y:S01]  /*0fd0*/  FMUL.FTZ R10, R13, R30 ;  /* 0x0000001e0d0a7220 */ /* 0x001fe20000410000 */
[----:B-1----:R-:W-:-:S06]  /*0fe0*/  FMUL.FTZ R12, R14, R29 ;  /* 0x0000001d0e0c7220 */ /* 0x002fcc0000410000 */
[----:B------:R0:W-:Y:S08]  /*0ff0*/  MUFU.SIN R3, R6 ;  /* 0x0000000600037308 */ /* 0x0001f00000000400 */
[----:B------:R-:W1:Y:S01]  /*1000*/  MUFU.COS R26, R11 ;  /* 0x0000000b001a7308 */ /* 0x000e620000000000 */
[----:B0-----:R-:W-:Y:S01]  /*1010*/  FMUL.FTZ R6, R17, R22 ;  /* 0x0000001611067220 */ /* 0x001fe20000410000 */
[----:B--2---:R-:W-:-:S06]  /*1020*/  FMUL.FTZ R16, R18, R21 ;  /* 0x0000001512107220 */ /* 0x004fcc0000410000 */
[----:B------:R-:W0:Y:S08]  /*1030*/  MUFU.COS R2, R7 ;  /* 0x0000000700027308 */ /* 0x000e300000000000 */
[----:B------:R2:W3:Y:S08]  /*1040*/  MUFU.SIN R24, R11 ;  /* 0x0000000b00187308 */ /* 0x0004f00000000400 */
[----:B------:R4:W5:Y:S01]  /*1050*/  MUFU.SIN R0, R7 ;  /* 0x0000000700007308 */ /* 0x0009620000000400 */
[----:B--2---:R-:W-:Y:S01]  /*1060*/  FMUL.FTZ R11, R13, R28 ;  /* 0x0000001c0d0b7220 */ /* 0x004fe20000410000 */
[----:B------:R-:W-:Y:S01]  /*1070*/  FMUL.FTZ R13, R14, R27 ;  /* 0x0000001b0e0d7220 */ /* 0x000fe20000410000 */
[----:B-1----:R-:W-:Y:S01]  /*1080*/  FMUL.FTZ R14, R15, R26 ;  /* 0x0000001a0f0e7220 */ /* 0x002fe20000410000 */
[----:B----4-:R-:W-:Y:S01]  /*1090*/  FMUL.FTZ R7, R17, R20 ;  /* 0x0000001411077220 */ /* 0x010fe20000410000 */
[----:B------:R-:W-:Y:S01]  /*10a0*/  FMUL.FTZ R17, R18, R3 ;  /* 0x0000000312117220 */ /* 0x000fe20000410000 */
[----:B0-----:R-:W-:Y:S01]  /*10b0*/  FMUL.FTZ R18, R19, R2 ;  /* 0x0000000213127220 */ /* 0x001fe20000410000 */
[----:B---3--:R-:W-:Y:S01]  /*10c0*/  FMUL.FTZ R15, R15, R24 ;  /* 0x000000180f0f7220 */ /* 0x008fe20000410000 */
[----:B-----5:R-:W-:-:S04]  /*10d0*/  FMUL.FTZ R19, R19, R0 ;  /* 0x0000000013137220 */ /* 0x020fc80000410000 */
[----:B------:R-:W-:Y:S04]  /*10e0*/  STG.E.ENL2.256 desc[UR4][R34.64], R8, R12 ;  /* 0xf8000008220c797f */ /* 0x000fe8000f121804 */
[----:B------:R-:W-:Y:S01]  /*10f0*/  STG.E.ENL2.256 desc[UR4][R34.64+0x1000], R4, R16 ;  /* 0xf80080042210797f */ /* 0x000fe2000f121804 */
[----:B------:R-:W-:Y:S05]  /*1100*/  EXIT ;  /* 0x000000000000794d */ /* 0x000fea0003800000 */
.L_x_781:
        /* <DEDUP_REMOVED lines=15> */
.L_x_4662:


//--------------------- .text._ZN2at6native29vectorized_elementwise_kernelILi8EZZZNS0_54_GLOBAL__N__7dbc7496_16_ComplexKernel_cu_1520ed90_295117polar_kernel_cudaERNS_14TensorIteratorEENKUlvE_clEvENKUlvE0_clEvEUlffE_St5arrayIPcLm3EEEEviT0_T1_ --------------------------
	.section	.text._ZN2at6native29vectorized_elementwise_kernelILi8EZZZNS0_54_GLOBAL__N__7dbc7496_16_ComplexKernel_cu_1520ed90_295117polar_kernel_cudaERNS_14TensorIteratorEENKUlvE_clEvENKUlvE0_clEvEUlffE_St5arrayIPcLm3EEEEviT0_T1_,"ax",@progbits
	.align	128
        .global         _ZN2at6native29vectorized_elementwise_kernelILi8EZZZNS0_54_GLOBAL__N__7dbc7496_16_ComplexKernel_cu_1520ed90_295117polar_kernel_cudaERNS_14TensorIteratorEENKUlvE_clEvENKUlvE0_clEvEUlffE_St5arrayIPcLm3EEEEviT0_T1_
        .type           _ZN2at6native29vectorized_elementwise_kernelILi8EZZZNS0_54_GLOBAL__N__7dbc7496_16_ComplexKernel_cu_1520ed90_295117polar_kernel_cudaERNS_14TensorIteratorEENKUlvE_clEvENKUlvE0_clEvEUlffE_St5arrayIPcLm3EEEEviT0_T1_,@function
        .size           _ZN2at6native29vectorized_elementwise_kernelILi8EZZZNS0_54_GLOBAL__N__7dbc7496_16_ComplexKernel_cu_1520ed90_295117polar_kernel_cudaERNS_14TensorIteratorEENKUlvE_clEvENKUlvE0_clEvEUlffE_St5arrayIPcLm3EEEEviT0_T1_,(.L_x_4663 - _ZN2at6native29vectorized_elementwise_kernelILi8EZZZNS0_54_GLOBAL__N__7dbc7496_16_ComplexKernel_cu_1520ed90_295117polar_kernel_cudaERNS_14TensorIteratorEENKUlvE_clEvENKUlvE0_clEvEUlffE_St5arrayIPcLm3EEEEviT0_T1_)
        .other          _ZN2at6native29vectorized_elementwise_kernelILi8EZZZNS0_54_GLOBAL__N__7dbc7496_16_ComplexKernel_cu_1520ed90_295117polar_kernel_cudaERNS_14TensorIteratorEENKUlvE_clEvENKUlvE0_clEvEUlffE_St5arrayIPcLm3EEEEviT0_T1_,@"STO_CUDA_ENTRY STV_DEFAULT"
_ZN2at6native29vectorized_elementwise_kernelILi8EZZZNS0_54_GLOBAL__N__7dbc7496_16_ComplexKernel_cu_1520ed90_295117polar_kernel_cudaERNS_14TensorIteratorEENKUlvE_clEvENKUlvE0_clEvEUlffE_St5arrayIPcLm3EEEEviT0_T1_:
.text._ZN2at6native29vectorized_elementwise_kernelILi8EZZZNS0_54_GLOBAL__N__7dbc7496_16_ComplexKernel_cu_1520ed90_295117polar_kernel_cudaERNS_14TensorIteratorEENKUlvE_clEvENKUlvE0_clEvEUlffE_St5arrayIPcLm3EEEEviT0_T1_:
        /* <DEDUP_REMOVED lines=178> */
.L_x_785:
[----:B------:R-:W-:-:S13]  /*0b20*/  ISETP.GE.U32.AND P0, PT, R3, R0, PT ;  /* 0x000000000300720c */ /* 0x000fda0003f06070 */
[----:B------:R-:W-:Y:S05]  /*0b30*/  @P0 BRA `(.L_x_787) ;  /* 0x0000000000300947 */ /* 0x000fea0003800000 */
[----:B0-----:R-:W0:Y:S01]  /*0b40*/  LDC.64 R12, c[0x0][0x388] ;  /* 0x0000e200ff0c7b82 */ /* 0x001e220000000a00 */
[----:B------:R-:W-:Y:S02]  /*0b50*/  IADD3 R15, PT, PT, R2, R3, RZ ;  /* 0x00000003020f7210 */ /* 0x000fe40007ffe0ff */
[----:B------:R-:W-:-:S03]  /*0b60*/  IADD3 R3, PT, PT, R3, 0x80, RZ ;  /* 0x0000008003037810 */ /* 0x000fc60007ffe0ff */
[----:B0-----:R-:W-:-:S05]  /*0b70*/  IMAD.WIDE.U32 R12, R15, 0x8, R12 ;  /* 0x000000080f0c7825 */ /* 0x001fca00078e000c */
[----:B------:R1:W-:Y:S02]  /*0b80*/  STG.E.64 desc[UR4][R12.64], R10 ;  /* 0x0000000a0c007986 */ /* 0x0003e4000c101b04 */
.L_x_786:
[----:B------:R-:W-:-:S13]  /*0b90*/  ISETP.GE.U32.AND P0, PT, R3, R0, PT ;  /* 0x000000000300720c */ /* 0x000fda0003f06070 */
[----:B------:R-:W-:Y:S05]  /*0ba0*/  @P0 BRA `(.L_x_788) ;  /* 0x0000000000340947 */ /* 0x000fea0003800000 */
[----:B-1----:R-:W1:Y:S01]  /*0bb0*/  LDC.64 R10, c[0x0][0x388] ;  /* 0x0000e200ff0a7b82 */ /* 0x002e620000000a00 */
[----:B0-----:R-:W-:Y:S02]  /*0bc0*/  IADD3 R13, PT, PT, R2, R3, RZ ;  /* 0x00000003020d7210 */ /* 0x001fe40007ffe0ff */
[----:B------:R-:W-:-:S03]  /*0bd0*/  IADD3 R3, PT, PT, R3, 0x80, RZ ;  /* 0x0000008003037810 */ /* 0x000fc60007ffe0ff */
[----:B-1----:R-:W-:-:S05]  /*0be0*/  IMAD.WIDE.U32 R10, R13, 0x8, R10 ;  /* 0x000000080d0a7825 */ /* 0x002fca00078e000a */
[----:B------:R1:W-:Y:S02]  /*0bf0*/  STG.E.64 desc[UR4][R10.64], R18 ;  /* 0x000000120a007986 */ /* 0x0003e4000c101b04 */
.L_x_787:
        /* <DEDUP_REMOVED lines=8> */
.L_x_788:
[----:B------:R-:W-:Y:S05]  /*0c80*/  BSYNC.RELIABLE B1 ;  /* 0x0000000000017941 */ /* 0x000fea0003800100 */
.L_x_784:
[----:B------:R-:W-:-:S13]  /*0c90*/  ISETP.GE.U32.AND P0, PT, R3, R0, PT ;  /* 0x000000000300720c */ /* 0x000fda0003f06070 */
[----:B--2---:R-:W2:Y:S01]  /*0ca0*/  @!P0 LDC.64 R4, c[0x0][0x388] ;  /* 0x0000e200ff048b82 */ /* 0x004ea20000000a00 */
[----:B-1----:R-:W-:Y:S02]  /*0cb0*/  @!P0 IADD3 R11, PT, PT, R2, R3, RZ ;  /* 0x00000003020b8210 */ /* 0x002fe40007ffe0ff */
[----:B------:R-:W-:-:S03]  /*0cc0*/  @!P0 IADD3 R3, PT, PT, R3, 0x80, RZ ;  /* 0x0000008003038810 */ /* 0x000fc60007ffe0ff */
[----:B--2---:R-:W-:-:S05]  /*0cd0*/  @!P0 IMAD.WIDE.U32 R4, R11, 0x8, R4 ;  /* 0x000000080b048825 */ /* 0x004fca00078e0004 */
[----:B------:R2:W-:Y:S02]  /*0ce0*/  @!P0 STG.E.64 desc[UR4][R4.64], R6 ;  /* 0x0000000604008986 */ /* 0x0005e4000c101b04 */
.L_x_789:
[----:B------:R-:W-:Y:S05]  /*0cf0*/  BSYNC.RECONVERGENT B0 ;  /* 0x0000000000007941 */ /* 0x000fea0003800200 */
.L_x_783:
        /* <DEDUP_REMOVED lines=8> */
.L_x_782:
[----:B------:R-:W0:Y:S01]  /*0d80*/  S2R R0, SR_TID.X ;  /* 0x0000000000007919 */ /* 0x000e220000002100 */
[----:B------:R-:W1:Y:S08]  /*0d90*/  LDC.64 R4, c[0x0][0x398] ;  /* 0x0000e600ff047b82 */ /* 0x000e700000000a00 */
[----:B------:R-:W2:Y:S01]  /*0da0*/  LDC.64 R12, c[0x0][0x390] ;  /* 0x0000e400ff0c7b82 */ /* 0x000ea20000000a00 */
[----:B-1----:R-:W-:-:S04]  /*0db0*/  IMAD.WIDE.U32 R4, R2, 0x4, R4 ;  /* 0x0000000402047825 */ /* 0x002fc800078e0004 */
[----:B0-----:R-:W-:-:S06]  /*0dc0*/  IMAD.WIDE.U32 R4, R0, 0x20, R4 ;  /* 0x0000002000047825 */ /* 0x001fcc00078e0004 */
[----:B------:R-:W3:Y:S01]  /*0dd0*/  LDG.E.ENL2.256 R4, R8, desc[UR4][R4.64] ;  /* 0xfe0000040408797e */ /* 0x000ee20008121904 */
[----:B--2---:R-:W-:-:S04]  /*0de0*/  IMAD.WIDE.U32 R12, R2, 0x4, R12 ;  /* 0x00000004020c7825 */ /* 0x004fc800078e000c */
[----:B------:R-:W-:-:S06]  /*0df0*/  IMAD.WIDE.U32 R12, R0, 0x20, R12 ;  /* 0x00000020000c7825 */ /* 0x000fcc00078e000c */
[----:B------:R-:W2:Y:S01]  /*0e00*/  LDG.E.ENL2.256 R16, R12, desc[UR4][R12.64] ;  /* 0xfe0000040c0c797e */ /* 0x000ea20008121910 */
[----:B---3--:R-:W-:Y:S01]  /*0e10*/  FMUL.RZ R3, R8, 0.15915493667125701904 ;  /* 0x3e22f98308037820 */ /* 0x008fe2000040c000 */
[----:B------:R-:W-:Y:S01]  /*0e20*/  FMUL.RZ R20, R9, 0.15915493667125701904 ;  /* 0x3e22f98309147820 */ /* 0x000fe2000040c000 */
[----:B------:R-:W-:Y:S01]  /*0e30*/  FMUL.RZ R4, R4, 0.15915493667125701904 ;  /* 0x3e22f98304047820 */ /* 0x000fe2000040c000 */
[----:B------:R-:W0:Y:S01]  /*0e40*/  LDC.64 R8, c[0x0][0x388] ;  /* 0x0000e200ff087b82 */ /* 0x000e220000000a00 */
[----:B------:R-:W-:Y:S01]  /*0e50*/  FMUL.RZ R5, R5, 0.15915493667125701904 ;  /* 0x3e22f98305057820 */ /* 0x000fe2000040c000 */
[----:B------:R-:W-:Y:S01]  /*0e60*/  FMUL.RZ R10, R10, 0.15915493667125701904 ;  /* 0x3e22f9830a0a7820 */ /* 0x000fe2000040c000 */
[----:B------:R-:W-:Y:S01]  /*0e70*/  FMUL.RZ R6, R6, 0.15915493667125701904 ;  /* 0x3e22f98306067820 */ /* 0x000fe2000040c000 */
[----:B------:R-:W-:Y:S01]  /*0e80*/  FMUL.RZ R11, R11, 0.15915493667125701904 ;  /* 0x3e22f9830b0b7820 */ /* 0x000fe2000040c000 */
[----:B------:R-:W-:Y:S01]  /*0e90*/  FMUL.RZ R7, R7, 0.15915493667125701904 ;  /* 0x3e22f98307077820 */ /* 0x000fe2000040c000 */
[----:B------:R-:W-:Y:S08]  /*0ea0*/  MUFU.COS R30, R20 ;  /* 0x00000014001e7308 */ /* 0x000ff00000000000 */
[----:B------:R-:W-:Y:S08]  /*0eb0*/  MUFU.SIN R28, R20 ;  /* 0x00000014001c7308 */ /* 0x000ff00000000400 */
[----:B------:R-:W2:Y:S01]  /*0ec0*/  MUFU.COS R33, R3 ;  /* 0x0000000300217308 */ /* 0x000ea20000000000 */
[----:B0-----:R-:W-:-:S07]  /*0ed0*/  IMAD.WIDE.U32 R8, R2, 0x8, R8 ;  /* 0x0000000802087825 */ /* 0x001fce00078e0008 */
[----:B------:R-:W0:Y:S01]  /*0ee0*/  MUFU.SIN R31, R3 ;  /* 0x00000003001f7308 */ /* 0x000e220000000400 */
[----:B------:R-:W-:-:S07]  /*0ef0*/  IMAD.WIDE.U32 R34, R0, 0x40, R8 ;  /* 0x0000004000227825 */ /* 0x000fce00078e0008 */
[----:B------:R-:W1:Y:S01]  /*0f00*/  MUFU.COS R25, R4 ;  /* 0x0000000400197308 */ /* 0x000e620000000000 */
[----:B--2---:R-:W-:-:S07]  /*0f10*/  FMUL.FTZ R8, R12, R33 ;  /* 0x000000210c087220 */ /* 0x004fce0000410000 */
[----:B------:R1:W2:Y:S01]  /*0f20*/  MUFU.SIN R23, R4 ;  /* 0x0000000400177308 */ /* 0x0002a20000000400 */
[----:B0-----:R-:W-:-:S07]  /*0f30*/  FMUL.FTZ R9, R12, R31 ;  /* 0x0000001f0c097220 */ /* 0x001fce0000410000 */
[----:B------:R-:W-:Y:S01]  /*0f40*/  MUFU.COS R22, R5 ;  /* 0x0000000500167308 */ /* 0x000fe20000000000 */
[----:B-1----:R-:W-:-:S07]  /*0f50*/  FMUL.FTZ R4, R16, R25 ;  /* 0x0000001910047220 */ /* 0x002fce0000410000 */
[----:B------:R2:W-:Y:S08]  /*0f60*/  MUFU.SIN R20, R5 ;  /* 0x0000000500147308 */ /* 0x0005f00000000400 */
[----:B------:R-:W0:Y:S01]  /*0f70*/  MUFU.COS R29, R10 ;  /* 0x0000000a001d7308 */ /* 0x000e220000000000 */
[----:B--2---:R-:W-:-:S07]  /*0f80*/  FMUL.FTZ R5, R16, R23 ;  /* 0x0000001710057220 */ /* 0x004fce0000410000 */
[----:B------:R1:W-:Y:S08]  /*0f90*/  MUFU.SIN R27, R10 ;  /* 0x0000000a001b7308 */ /* 0x0003f00000000400 */
[----:B------:R-:W2:Y:S01]  /*0fa0*/  MUFU.COS R21, R6 ;  /* 0x0000000600157308 */ /* 0x000ea20000000000 */
[----:B-1----:R-:W-:Y:S01]  /*0fb0*/  FMUL.FTZ R10, R13, R30 ;  /* 0x0000001e0d0a7220 */ /* 0x002fe20000410000 */
[----:B0-----:R-:W-:-:S06]  /*0fc0*/  FMUL.FTZ R12, R14, R29 ;  /* 0x0000001d0e0c7220 */ /* 0x001fcc0000410000 */
        /* <DEDUP_REMOVED lines=18> */
.L_x_790:
        /* <DEDUP_REMOVED lines=9> */
.L_x_4663:


//--------------------- .text._ZN2at6native18elementwise_kernelILi128ELi4EZNS0_15gpu_kernel_implIZZZNS0_54_GLOBAL__N__7dbc7496_16_ComplexKernel_cu_1520ed90_295117polar_kernel_cudaERNS_14TensorIteratorEENKUlvE_clEvENKUlvE_clEvEUlddE_EEvRNS_18TensorIteratorBaseERKT_EUliE_EEviT1_ --------------------------
	.section	.text._ZN2at6native18elementwise_kernelILi128ELi4EZNS0_15gpu_kernel_implIZZZNS0_54_GLOBAL__N__7dbc7496_16_ComplexKernel_cu_1520ed90_295117polar_kernel_cudaERNS_14TensorIteratorEENKUlvE_clEvENKUlvE_clEvEUlddE_EEvRNS_18TensorIteratorBaseERKT_EUliE_EEviT1_,"ax",@progbits
	.align	128
        .global         _ZN2at6native18elementwise_kernelILi128ELi4EZNS0_15gpu_kernel_implIZZZNS0_54_GLOBAL__N__7dbc7496_16_ComplexKernel_cu_1520ed90_295117polar_kernel_cudaERNS_14TensorIteratorEENKUlvE_clEvENKUlvE_clEvEUlddE_EEvRNS_18TensorIteratorBaseERKT_EUliE_EEviT1_
        .type           _ZN2at6native18elementwise_kernelILi128ELi4EZNS0_15gpu_kernel_implIZZZNS0_54_GLOBAL__N__7dbc7496_16_ComplexKernel_cu_1520ed90_295117polar_kernel_cudaERNS_14TensorIteratorEENKUlvE_clEvENKUlvE_clEvEUlddE_EEvRNS_18TensorIteratorBaseERKT_EUliE_EEviT1_,@function
        .size           _ZN2at6native18elementwise_kernelILi128ELi4EZNS0_15gpu_kernel_implIZZZNS0_54_GLOBAL__N__7dbc7496_16_ComplexKernel_cu_1520ed90_295117polar_kernel_cudaERNS_14TensorIteratorEENKUlvE_clEvENKUlvE_clEvEUlddE_EEvRNS_18TensorIteratorBaseERKT_EUliE_EEviT1_,(.L_x_4650 - _ZN2at6native18elementwise_kernelILi128ELi4EZNS0_15gpu_kernel_implIZZZNS0_54_GLOBAL__N__7dbc7496_16_ComplexKernel_cu_1520ed90_295117polar_kernel_cudaERNS_14TensorIteratorEENKUlvE_clEvENKUlvE_clEvEUlddE_EEvRNS_18TensorIteratorBaseERKT_EUliE_EEviT1_)
        .other          _ZN2at6native18elementwise_kernelILi128ELi4EZNS0_15gpu_kernel_implIZZZNS0_54_GLOBAL__N__7dbc7496_16_ComplexKernel_cu_1520ed90_295117polar_kernel_cudaERNS_14TensorIteratorEENKUlvE_clEvENKUlvE_clEvEUlddE_EEvRNS_18TensorIteratorBaseERKT_EUliE_EEviT1_,@"STO_CUDA_ENTRY STV_DEFAULT"
_ZN2at6native18elementwise_kernelILi128ELi4EZNS0_15gpu_kernel_implIZZZNS0_54_GLOBAL__N__7dbc7496_16_ComplexKernel_cu_1520ed90_295117polar_kernel_cudaERNS_14TensorIteratorEENKUlvE_clEvENKUlvE_clEvEUlddE_EEvRNS_18TensorIteratorBaseERKT_EUliE_EEviT1_:
.text._ZN2at6native18elementwise_kernelILi128ELi4EZNS0_15gpu_kernel_implIZZZNS0_54_GLOBAL__N__7dbc7496_16_ComplexKernel_cu_1520ed90_295117polar_kernel_cudaERNS_14TensorIteratorEENKUlvE_clEvENKUlvE_clEvEUlddE_EEvRNS_18TensorIteratorBaseERKT_EUliE_EEviT1_:
[----:B------:R-:W0:Y:S01]  /*0000*/  LDC R1, c[0x0][0x37c] ;  /* 0x0000df00ff017b82 */ /* 0x000e220000000800 */
[----:B------:R-:W1:Y:S07]  /*0010*/  S2R R19, SR_TID.X ;  /* 0x0000000000137919 */ /* 0x000e6e0000002100 */
[----:B------:R-:W2:Y:S01]  /*0020*/  S2UR UR4, SR_CTAID.X ;  /* 0x00000000000479c3 */ /* 0x000ea20000002500 */
[----:B------:R-:W3:Y:S01]  /*0030*/  LDCU UR40, c[0x0][0x388] ;  /* 0x00007100ff2877ac */ /* 0x000ee20008000800 */
[----:B------:R-:W-:Y:S01]  /*0040*/  BSSY.RECONVERGENT B6, `(.L_x_791) ;  /* 0x00004d8000067945 */ /* 0x000fe20003800200 */
[----:B0-----:R-:W-:Y:S01]  /*0050*/  VIADD R1, R1, 0xffffffd8 ;  /* 0xffffffd801017836 */ /* 0x001fe20000000000 */
[----:B------:R-:W0:Y:S01]  /*0060*/  LDCU UR5, c[0x0][0x380] ;  /* 0x00007000ff0577ac */ /* 0x000e220008000800 */
[----:B------:R-:W4:Y:S01]  /*0070*/  LDCU.64 UR36, c[0x0][0x358] ;  /* 0x00006b00ff2477ac */ /* 0x000f220008000a00 */
[----:B------:R-:W4:Y:S01]  /*0080*/  LDCU.U8 UR39, c[0x0][0x602] ;  /* 0x0000c040ff2777ac */ /* 0x000f220008000000 */
[----:B------:R-:W4:Y:S01]  /*0090*/  LDCU.U8 UR42, c[0x0][0x603] ;  /* 0x0000c060ff2a77ac */ /* 0x000f220008000000 */
[----:B---3--:R-:W-:Y:S01]  /*00a0*/  UIADD3 UR41, UPT, UPT, UR40, -0x1, URZ ;  /* 0xffffffff28297890 */ /* 0x008fe2000fffe0ff */
[----:B------:R-:W3:Y:S01]  /*00b0*/  LDCU.U8 UR43, c[0x0][0x601] ;  /* 0x0000c020ff2b77ac */ /* 0x000ee20008000000 */
[----:B--2---:R-:W-:-:S02]  /*00c0*/  USHF.L.U32 UR4, UR4, 0x9, URZ ;  /* 0x0000000904047899 */ /* 0x004fc400080006ff */
[----:B------:R-:W-:-:S04]  /*00d0*/  UISETP.LT.U32.AND UP0, UPT, UR41, 0x18, UPT ;  /* 0x000000182900788c */ /* 0x000fc8000bf01070 */
[----:B-1----:R-:W-:Y:S01]  /*00e0*/  LOP3.LUT R19, R19, UR4, RZ, 0xfc, !PT ;  /* 0x0000000413137c12 */ /* 0x002fe2000f8efcff */
[----:B------:R-:W-:-:S03]  /*00f0*/  USEL UR38, UR41, 0x18, UP0 ;  /* 0x0000001829267887 */ /* 0x000fc60008000000 */
[----:B0-----:R-:W-:Y:S01]  /*0100*/  ISETP.GE.AND P0, PT, R19, UR5, PT ;  /* 0x0000000513007c0c */ /* 0x001fe2000bf06270 */
[----:B------:R-:W-:-:S12]  /*0110*/  UIADD3 UR38, UPT, UPT, UR38, 0x1, URZ ;  /* 0x0000000126267890 */ /* 0x000fd8000fffe0ff */
[----:B---34-:R-:W-:Y:S05]  /*0120*/  @P0 BRA `(.L_x_792) ;  /* 0x0000004c00240947 */ /* 0x018fea0003800000 */
        /* <DEDUP_REMOVED lines=353> */
.L_x_793:
        /* <DEDUP_REMOVED lines=16> */
[----:B--2---:R0:W1:Y:S01]  /*1840*/  I2F.F64.S16 R16, R2 ;  /* 0x0000000200107312 */ /* 0x0040620000101c00 */
[----:B------:R-:W-:Y:S05]  /*1850*/  BRA `(.L_x_800) ;  /* 0x0000000c006c7947 */ /* 0x000fea0003800000 */
.L_x_798:
[----:B------:R-:W2:Y:S02]  /*1860*/  LDG.E.U8 R2, desc[UR36][R2.64] ;  /* 0x0000002402027981 */ /* 0x000ea4000c1e1100 */
[----:B--2---:R0:W1:Y:S01]  /*1870*/  I2F.F64.U16 R16, R2 ;  /* 0x0000000200107312 */ /* 0x0040620000101800 */
[----:B------:R-:W-:Y:S05]  /*1880*/  BRA `(.L_x_800) ;  /* 0x0000000c00607947 */ /* 0x000fea0003800000 */
.L_x_797:
[----:B------:R-:W-:-:S09]  /*1890*/  UISETP.NE.AND UP0, UPT, UR4, 0x2, UPT ;  /* 0x000000020400788c */ /* 0x000fd2000bf05270 */
[----:B------:R-:W-:Y:S05]  /*18a0*/  BRA.U !UP0, `(.L_x_801) ;  /* 0x0000000108287547 */ /* 0x000fea000b800000 */
[----:B------:R-:W-:-:S09]  /*18b0*/  UISETP.NE.AND UP0, UPT, UR4, 0x3, UPT ;  /* 0x000000030400788c */ /* 0x000fd2000bf05270 */
[----:B------:R-:W-:Y:S05]  /*18c0*/  BRA.U !UP0, `(.L_x_802) ;  /* 0x0000000108147547 */ /* 0x000fea000b800000 */
[----:B------:R-:W-:-:S09]  /*18d0*/  UISETP.NE.AND UP0, UPT, UR4, 0x4, UPT ;  /* 0x000000040400788c */ /* 0x000fd2000bf05270 */
[----:B------:R-:W-:Y:S05]  /*18e0*/  BRA.U UP0, `(.L_x_799) ;  /* 0x0000000900bc7547 */ /* 0x000fea000b800000 */
[----:B------:R-:W2:Y:S02]  /*18f0*/  LDG.E.64 R16, desc[UR36][R2.64] ;  /* 0x0000002402107981 */ /* 0x000ea4000c1e1b00 */
[----:B--2---:R-:W0:Y:S01]  /*1900*/  I2F.F64.S64 R16, R16 ;  /* 0x0000001000107312 */ /* 0x004e220000301c00 */
[----:B------:R-:W-:Y:S05]  /*1910*/  BRA `(.L_x_800) ;  /* 0x0000000c003c7947 */ /* 0x000fea0003800000 */
.L_x_802:
[----:B------:R-:W2:Y:S02]  /*1920*/  LDG.E R2, desc[UR36][R2.64] ;  /* 0x0000002402027981 */ /* 0x000ea4000c1e1900 */
[----:B--2---:R0:W1:Y:S01]  /*1930*/  I2F.F64 R16, R2 ;  /* 0x0000000200107312 */ /* 0x0040620000201c00 */
[----:B------:R-:W-:Y:S05]  /*1940*/  BRA `(.L_x_800) ;  /* 0x0000000c00307947 */ /* 0x000fea0003800000 */
.L_x_801:
[----:B------:R-:W2:Y:S02]  /*1950*/  LDG.E.U16 R2, desc[UR36][R2.64] ;  /* 0x0000002402027981 */ /* 0x000ea4000c1e1500 */
[----:B--2---:R0:W1:Y:S01]  /*1960*/  I2F.F64.S16 R16, R2 ;  /* 0x0000000200107312 */ /* 0x0040620000101c00 */
[----:B------:R-:W-:Y:S05]  /*1970*/  BRA `(.L_x_800) ;  /* 0x0000000c00247947 */ /* 0x000fea0003800000 */
.L_x_796:
[----:B------:R-:W-:-:S09]  /*1980*/  UISETP.GT.AND UP0, UPT, UR4, 0x6, UPT ;  /* 0x000000060400788c */ /* 0x000fd2000bf04270 */
[----:B------:R-:W-:Y:S05]  /*1990*/  BRA.U UP0, `(.L_x_803) ;  /* 0x0000000100347547 */ /* 0x000fea000b800000 */
[----:B------:R-:W-:-:S09]  /*19a0*/  UISETP.NE.AND UP0, UPT, UR4, 0x5, UPT ;  /* 0x000000050400788c */ /* 0x000fd2000bf05270 */
[----:B------:R-:W-:Y:S05]  /*19b0*/  BRA.U !UP0, `(.L_x_804) ;  /* 0x0000000108187547 */ /* 0x000fea000b800000 */
[----:B------:R-:W-:-:S09]  /*19c0*/  UISETP.NE.AND UP0, UPT, UR4, 0x6, UPT ;  /* 0x000000060400788c */ /* 0x000fd2000bf05270 */
[----:B------:R-:W-:Y:S05]  /*19d0*/  BRA.U UP0, `(.L_x_799) ;  /* 0x0000000900807547 */ /* 0x000fea000b800000 */
[----:B------:R-:W2:Y:S02]  /*19e0*/  LDG.E R16, desc[UR36][R2.64] ;  /* 0x0000002402107981 */ /* 0x000ea4000c1e1900 */
[----:B--2---:R-:W-:-:S06]  /*19f0*/  FMUL.FTZ R16, R16, 1 ;  /* 0x3f80000010107820 */ /* 0x004fcc0000410000 */
[----:B------:R-:W0:Y:S01]  /*1a00*/  F2F.F64.F32 R16, R16 ;  /* 0x0000001000107310 */ /* 0x000e220000201800 */
[----:B------:R-:W-:Y:S05]  /*1a10*/  BRA `(.L_x_800) ;  /* 0x0000000800fc7947 */ /* 0x000fea0003800000 */
.L_x_804:
[----:B------:R-:W2:Y:S02]  /*1a20*/  LDG.E.U16 R0, desc[UR36][R2.64] ;  /* 0x0000002402007981 */ /* 0x000ea4000c1e1500 */
[----:B--2---:R-:W-:-:S05]  /*1a30*/  HADD2.F32 R0, -RZ, R0.H0_H0 ;  /* 0x20000000ff007230 */ /* 0x004fca0000004100 */
[----:B------:R-:W-:-:S04]  /*1a40*/  FMUL.FTZ R0, R0, 1 ;  /* 0x3f80000000007820 */ /* 0x000fc80000410000 */
[----:B------:R0:W1:Y:S01]  /*1a50*/  F2F.F64.F32 R16, R0 ;  /* 0x0000000000107310 */ /* 0x0000620000201800 */
[----:B------:R-:W-:Y:S05]  /*1a60*/  BRA `(.L_x_800) ;  /* 0x0000000800e87947 */ /* 0x000fea0003800000 */
.L_x_803:
[----:B------:R-:W-:-:S09]  /*1a70*/  UISETP.NE.AND UP0, UPT, UR4, 0x7, UPT ;  /* 0x000000070400788c */ /* 0x000fd2000bf05270 */
[----:B------:R-:W-:Y:S05]  /*1a80*/  BRA.U !UP0, `(.L_x_805) ;  /* 0x0000000108347547 */ /* 0x000fea000b800000 */
        /* <DEDUP_REMOVED lines=8> */
.L_x_806:
[----:B------:R-:W2:Y:S02]  /*1b10*/  LDG.E.U16 R2, desc[UR36][R2.64] ;  /* 0x0000002402027981 */ /* 0x000ea4000c1e1500 */
[----:B--2---:R-:W-:-:S05]  /*1b20*/  HADD2.F32 R0, -RZ, R2.H0_H0 ;  /* 0x20000002ff007230 */ /* 0x004fca0000004100 */
[----:B------:R-:W-:-:S04]  /*1b30*/  FMUL.FTZ R0, R0, 1 ;  /* 0x3f80000000007820 */ /* 0x000fc80000410000 */
[----:B------:R0:W1:Y:S01]  /*1b40*/  F2F.F64.F32 R16, R0 ;  /* 0x0000000000107310 */ /* 0x0000620000201800 */
[----:B------:R-:W-:Y:S05]  /*1b50*/  BRA `(.L_x_800) ;  /* 0x0000000800ac7947 */ /* 0x000fea0003800000 */
.L_x_805:
[----:B------:R0:W5:Y:S01]  /*1b60*/  LDG.E.64 R16, desc[UR36][R2.64] ;  /* 0x0000002402107981 */ /* 0x000162000c1e1b00 */
[----:B------:R-:W-:Y:S05]  /*1b70*/  BRA `(.L_x_800) ;  /* 0x0000000800a47947 */ /* 0x000fea0003800000 */
.L_x_795:
        /* <DEDUP_REMOVED lines=8> */
[----:B------:R-:W2:Y:S01]  /*1c00*/  LDG.E.U8 R2, desc[UR36][R2.64] ;  /* 0x0000002402027981 */ /* 0x000ea2000c1e1100 */
[----:B------:R-:W-:Y:S01]  /*1c10*/  IMAD.MOV.U32 R16, RZ, RZ, RZ ;  /* 0x000000ffff107224 */ /* 0x000fe200078e00ff */
[----:B--2---:R-:W-:-:S04]  /*1c20*/  ISETP.NE.AND P0, PT, R2, RZ, PT ;  /* 0x000000ff0200720c */ /* 0x004fc80003f05270 */
[----:B------:R-:W-:Y:S01]  /*1c30*/  FSEL R17, RZ, 1.875, !P0 ;  /* 0x3ff00000ff117808 */ /* 0x000fe20004000000 */
[----:B------:R-:W-:Y:S08]  /*1c40*/  BRA `(.L_x_800) ;  /* 0x0000000800707947 */ /* 0x000ff00003800000 */
.L_x_809:
[----:B------:R0:W5:Y:S01]  /*1c50*/  LDG.E.64 R16, desc[UR36][R2.64] ;  /* 0x0000002402107981 */ /* 0x000162000c1e1b00 */
[----:B------:R-:W-:Y:S05]  /*1c60*/  BRA `(.L_x_800) ;  /* 0x0000000800687947 */ /* 0x000fea0003800000 */
.L_x_808:
        /* <DEDUP_REMOVED lines=23> */
[----:B------:R-:W-:-:S05]  /*1de0*/  LOP3.LUT R5, R5, 0x80000000, R0, 0xf8, !PT ;  /* 0x8000000005057812 */ /* 0x000fca00078ef800 */
[----:B------:R-:W-:-:S04]  /*1df0*/  FMUL.FTZ R5, R5, 1 ;  /* 0x3f80000005057820 */ /* 0x000fc80000410000 */
[----:B------:R0:W1:Y:S01]  /*1e00*/  F2F.F64.F32 R16, R5 ;  /* 0x0000000500107310 */ /* 0x0000620000201800 */
[----:B------:R-:W-:Y:S05]  /*1e10*/  BRA `(.L_x_800) ;  /* 0x0000000400fc7947 */ /* 0x000fea0003800000 */
.L_x_811:
        /* <DEDUP_REMOVED lines=10> */
[----:B------:R-:W-:-:S05]  /*1ec0*/  LOP3.LUT R0, R0, 0x80000000, R5, 0xf8, !PT ;  /* 0x8000000000007812 */ /* 0x000fca00078ef805 */
[----:B------:R-:W-:-:S04]  /*1ed0*/  FMUL.FTZ R0, R0, 1 ;  /* 0x3f80000000007820 */ /* 0x000fc80000410000 */
[----:B------:R0:W1:Y:S01]  /*1ee0*/  F2F.F64.F32 R16, R0 ;  /* 0x0000000000107310 */ /* 0x0000620000201800 */
[----:B------:R-:W-:Y:S05]  /*1ef0*/  BRA `(.L_x_800) ;  /* 0x0000000400c47947 */ /* 0x000fea0003800000 */
.L_x_810:
[----:B------:R-:W2:Y:S02]  /*1f00*/  LDG.E.U16 R0, desc[UR36][R2.64] ;  /* 0x0000002402007981 */ /* 0x000ea4000c1e1500 */
[----:B--2---:R-:W-:-:S04]  /*1f10*/  IMAD.U32 R0, R0, 0x10000, RZ ;  /* 0x0001000000007824 */ /* 0x004fc800078e00ff */
[----:B------:R-:W-:-:S04]  /*1f20*/  FMUL.FTZ R0, R0, 1 ;  /* 0x3f80000000007820 */ /* 0x000fc80000410000 */
[----:B------:R0:W1:Y:S01]  /*1f30*/  F2F.F64.F32 R16, R0 ;  /* 0x0000000000107310 */ /* 0x0000620000201800 */
[----:B------:R-:W-:Y:S05]  /*1f40*/  BRA `(.L_x_800) ;  /* 0x0000000400b07947 */ /* 0x000fea0003800000 */
.L_x_807:
        /* <DEDUP_REMOVED lines=9> */
[----:B--2---:R0:W1:Y:S01]  /*1fe0*/  I2F.F64.U16 R16, R2 ;  /* 0x0000000200107312 */ /* 0x0040620000101800 */
[----:B------:R-:W-:Y:S05]  /*1ff0*/  BRA `(.L_x_800) ;  /* 0x0000000400847947 */ /* 0x000fea0003800000 */
.L_x_814:
[----:B------:R-:W2:Y:S01]  /*2000*/  LDG.E.U8 R3, desc[UR36][R2.64] ;  /* 0x0000002402037981 */ /* 0x000ea2000c1e1100 */
[----:B------:R-:W-:Y:S02]  /*2010*/  CS2R R16, SRZ ;  /* 0x0000000000107805 */ /* 0x000fe4000001ff00 */
[----:B--2---:R-:W-:-:S13]  /*2020*/  ISETP.NE.AND P0, PT, R3, RZ, PT ;  /* 0x000000ff0300720c */ /* 0x004fda0003f05270 */
[----:B------:R-:W-:Y:S05]  /*2030*/  @!P0 BRA `(.L_x_800) ;  /* 0x0000000400748947 */ /* 0x000fea0003800000 */
[----:B------:R-:W-:-:S13]  /*2040*/  ISETP.NE.AND P0, PT, R3, 0x80, PT ;  /* 0x000000800300780c */ /* 0x000fda0003f05270 */
[----:B------:R-:W-:Y:S01]  /*2050*/  @!P0 MOV R16, 0x20000000 ;  /* 0x2000000000108802 */ /* 0x000fe20000000f00 */
        /* <DEDUP_REMOVED lines=15> */
.L_x_816:
[----:B------:R-:W-:Y:S05]  /*2150*/  BSYNC.RECONVERGENT B0 ;  /* 0x0000000000007941 */ /* 0x000fea0003800200 */
.L_x_815:
[----:B------:R-:W-:Y:S01]  /*2160*/  IMAD.SHL.U32 R0, R0, 0x100000, RZ ;  /* 0x0010000000007824 */ /* 0x000fe200078e00ff */
[----:B------:R-:W-:-:S04]  /*2170*/  LEA R2, R2, 0x3b800000, 0x17 ;  /* 0x3b80000002027811 */ /* 0x000fc800078eb8ff */
[----:B------:R-:W-:-:S05]  /*2180*/  LOP3.LUT R0, R2, R0, R7, 0xfe, !PT ;  /* 0x0000000002007212 */ /* 0x000fca00078efe07 */
[----:B------:R-:W-:-:S04]  /*2190*/  FMUL.FTZ R0, R0, 1 ;  /* 0x3f80000000007820 */ /* 0x000fc80000410000 */
[----:B------:R0:W1:Y:S01]  /*21a0*/  F2F.F64.F32 R16, R0 ;  /* 0x0000000000107310 */ /* 0x0000620000201800 */
[----:B------:R-:W-:Y:S05]  /*21b0*/  BRA `(.L_x_800) ;  /* 0x0000000400147947 */ /* 0x000fea0003800000 */
.L_x_813:
[----:B------:R-:W2:Y:S01]  /*21c0*/  LDG.E.U8 R3, desc[UR36][R2.64] ;  /* 0x0000002402037981 */ /* 0x000ea2000c1e1100 */
[----:B------:R-:W-:Y:S02]  /*21d0*/  CS2R R16, SRZ ;  /* 0x0000000000107805 */ /* 0x000fe4000001ff00 */
[----:B--2---:R-:W-:-:S13]  /*21e0*/  ISETP.NE.AND P0, PT, R3, RZ, PT ;  /* 0x000000ff0300720c */ /* 0x004fda0003f05270 */
[----:B------:R-:W-:Y:S05]  /*21f0*/  @!P0 BRA `(.L_x_800) ;  /* 0x0000000400048947 */ /* 0x000fea0003800000 */
[----:B------:R-:W-:-:S13]  /*2200*/  ISETP.NE.AND P0, PT, R3, 0x80, PT ;  /* 0x000000800300780c */ /* 0x000fda0003f05270 */
[----:B------:R-:W-:Y:S01]  /*2210*/  @!P0 IMAD.MOV.U32 R16, RZ, RZ, 0x20000000 ;  /* 0x20000000ff108424 */ /* 0x000fe200078e00ff */
        /* <DEDUP_REMOVED lines=15> */
.L_x_818:
[----:B------:R-:W-:Y:S05]  /*2310*/  BSYNC.RECONVERGENT B0 ;  /* 0x0000000000007941 */ /* 0x000fea0003800200 */
.L_x_817:
[----:B------:R-:W-:Y:S02]  /*2320*/  SHF.L.U32 R0, R0, 0x15, RZ ;  /* 0x0000001500007819 */ /* 0x000fe400000006ff */
[----:B------:R-:W-:-:S04]  /*2330*/  LEA R2, R2, 0x37800000, 0x17 ;  /* 0x3780000002027811 */ /* 0x000fc800078eb8ff */
[----:B------:R-:W-:-:S05]  /*2340*/  LOP3.LUT R0, R2, R0, R7, 0xfe, !PT ;  /* 0x0000000002007212 */ /* 0x000fca00078efe07 */
[----:B------:R-:W-:-:S04]  /*2350*/  FMUL.FTZ R0, R0, 1 ;  /* 0x3f80000000007820 */ /* 0x000fc80000410000 */
[----:B------:R0:W1:Y:S01]  /*2360*/  F2F.F64.F32 R16, R0 ;  /* 0x0000000000107310 */ /* 0x0000620000201800 */
[----:B------:R-:W-:Y:S05]  /*2370*/  BRA `(.L_x_800) ;  /* 0x0000000000a47947 */ /* 0x000fea0003800000 */
.L_x_812:
[----:B------:R-:W-:-:S09]  /*2380*/  UISETP.NE.AND UP0, UPT, UR4, 0x1c, UPT ;  /* 0x0000001c0400788c */ /* 0x000fd2000bf05270 */
[----:B------:R-:W-:Y:S05]  /*2390*/  BRA.U !UP0, `(.L_x_819) ;  /* 0x0000000108947547 */ /* 0x000fea000b800000 */
[----:B------:R-:W-:-:S09]  /*23a0*/  UISETP.NE.AND UP0, UPT, UR4, 0x1d, UPT ;  /* 0x0000001d0400788c */ /* 0x000fd2000bf05270 */
[----:B------:R-:W-:Y:S05]  /*23b0*/  BRA.U !UP0, `(.L_x_820) ;  /* 0x0000000108807547 */ /* 0x000fea000b800000 */
[----:B------:R-:W-:-:S09]  /*23c0*/  UISETP.NE.AND UP0, UPT, UR4, 0x2c, UPT ;  /* 0x0000002c0400788c */ /* 0x000fd2000bf05270 */
[----:B------:R-:W-:Y:S05]  /*23d0*/  BRA.U !UP0, `(.L_x_821) ;  /* 0x0000000108487547 */ /* 0x000fea000b800000 */
.L_x_799:
        /* <DEDUP_REMOVED lines=16> */
.L_x_822:
[----:B------:R-:W-:Y:S01]  /*24e0*/  CS2R R16, SRZ ;  /* 0x0000000000107805 */ /* 0x000fe2000001ff00 */
[----:B------:R-:W-:Y:S06]  /*24f0*/  BRA `(.L_x_800) ;  /* 0x0000000000447947 */ /* 0x000fec0003800000 */
.L_x_821:
[----:B------:R-:W2:Y:S01]  /*2500*/  LDG.E.U8 R0, desc[UR36][R2.64] ;  /* 0x0000002402007981 */ /* 0x000ea2000c1e1100 */
[----:B------:R-:W-:Y:S02]  /*2510*/  IMAD.MOV.U32 R16, RZ, RZ, 0x0 ;  /* 0x00000000ff107424 */ /* 0x000fe400078e00ff */
[----:B------:R-:W-:Y:S01]  /*2520*/  IMAD.MOV.U32 R17, RZ, RZ, 0x38000000 ;  /* 0x38000000ff117424 */ /* 0x000fe200078e00ff */
[----:B--2---:R-:W-:-:S13]  /*2530*/  ISETP.NE.AND P0, PT, R0, RZ, PT ;  /* 0x000000ff0000720c */ /* 0x004fda0003f05270 */
[----:B------:R-:W-:Y:S05]  /*2540*/  @!P0 BRA `(.L_x_800) ;  /* 0x0000000000308947 */ /* 0x000fea0003800000 */
[----:B------:R-:W-:-:S13]  /*2550*/  ISETP.NE.AND P0, PT, R0, 0xff, PT ;  /* 0x000000ff0000780c */ /* 0x000fda0003f05270 */
[----:B------:R-:W-:Y:S01]  /*2560*/  @P0 SHF.L.U32 R0, R0, 0x17, RZ ;  /* 0x0000001700000819 */ /* 0x000fe200000006ff */
[----:B------:R-:W-:Y:S02]  /*2570*/  @!P0 IMAD.MOV.U32 R16, RZ, RZ, 0x20000000 ;  /* 0x20000000ff108424 */ /* 0x000fe400078e00ff */
[----:B------:R-:W-:Y:S02]  /*2580*/  @!P0 IMAD.MOV.U32 R17, RZ, RZ, 0x7ff80000 ;  /* 0x7ff80000ff118424 */ /* 0x000fe400078e00ff */
[----:B------:R-:W-:-:S04]  /*2590*/  @P0 FMUL.FTZ R0, R0, 1 ;  /* 0x3f80000000000820 */ /* 0x000fc80000410000 */
[----:B------:R2:W3:Y:S01]  /*25a0*/  @P0 F2F.F64.F32 R16, R0 ;  /* 0x0000000000100310 */ /* 0x0004e20000201800 */
[----:B------:R-:W-:Y:S05]  /*25b0*/  BRA `(.L_x_800) ;  /* 0x0000000000147947 */ /* 0x000fea0003800000 */
.L_x_820:
[----:B------:R-:W2:Y:S02]  /*25c0*/  LDG.E.64 R16, desc[UR36][R2.64] ;  /* 0x0000002402107981 */ /* 0x000ea4000c1e1b00 */
[----:B--2---:R-:W4:Y:S01]  /*25d0*/  I2F.F64.U64 R16, R16 ;  /* 0x0000001000107312 */ /* 0x004f220000301800 */
[----:B------:R-:W-:Y:S05]  /*25e0*/  BRA `(.L_x_800) ;  /* 0x0000000000087947 */ /* 0x000fea0003800000 */
.L_x_819:
[----:B------:R-:W2:Y:S02]  /*25f0*/  LDG.E R2, desc[UR36][R2.64] ;  /* 0x0000002402027981 */ /* 0x000ea4000c1e1900 */
[----:B--2---:R0:W1:Y:S02]  /*2600*/  I2F.F64.U32 R16, R2 ;  /* 0x0000000200107312 */ /* 0x0040640000201800 */
.L_x_800:
[----:B------:R-:W-:Y:S05]  /*2610*/  BSYNC.RECONVERGENT B7 ;  /* 0x0000000000077941 */ /* 0x000fea0003800200 */
.L_x_794:
[----:B------:R-:W2:Y:S01]  /*2620*/  LDCU.64 UR6, c[0x0][0x5f8] ;  /* 0x0000bf00ff0677ac */ /* 0x000ea20008000a00 */
[----:B------:R-:W-:Y:S01]  /*2630*/  BSSY.RECONVERGENT B7, `(.L_x_823) ;  /* 0x00000ec000077945 */ /* 0x000fe20003800200 */
[----:B------:R-:W-:-:S04]  /*2640*/  UPRMT UR4, UR42, 0x9910, URZ ;  /* 0x000099102a047896 */ /* 0x000fc800080000ff */
[----:B------:R-:W-:Y:S01]  /*2650*/  UISETP.GT.AND UP0, UPT, UR4, 0x9, UPT ;  /* 0x000000090400788c */ /* 0x000fe2000bf04270 */
[----:B--2---:R-:W-:-:S04]  /*2660*/  IADD3 R22, P0, PT, R22, UR6, RZ ;  /* 0x0000000616167c10 */ /* 0x004fc8000ff1e0ff */
        /* <DEDUP_REMOVED lines=11> */
[----:B--2---:R2:W0:Y:S01]  /*2720*/  I2F.F64.S16 R24, R22 ;  /* 0x0000001600187312 */ /* 0x0044220000101c00 */
[----:B------:R-:W-:Y:S05]  /*2730*/  BRA `(.L_x_829) ;  /* 0x0000000c006c7947 */ /* 0x000fea0003800000 */
.L_x_827:
[----:B------:R-:W2:Y:S02]  /*2740*/  LDG.E.U8 R22, desc[UR36][R22.64] ;  /* 0x0000002416167981 */ /* 0x000ea4000c1e1100 */
[----:B--2---:R2:W0:Y:S01]  /*2750*/  I2F.F64.U16 R24, R22 ;  /* 0x0000001600187312 */ /* 0x0044220000101800 */
[----:B------:R-:W-:Y:S05]  /*2760*/  BRA `(.L_x_829) ;  /* 0x0000000c00607947 */ /* 0x000fea0003800000 */
.L_x_826:
[----:B------:R-:W-:-:S09]  /*2770*/  UISETP.NE.AND UP0, UPT, UR4, 0x2, UPT ;  /* 0x000000020400788c */ /* 0x000fd2000bf05270 */
[----:B------:R-:W-:Y:S05]  /*2780*/  BRA.U !UP0, `(.L_x_830) ;  /* 0x0000000108287547 */ /* 0x000fea000b800000 */
[----:B------:R-:W-:-:S09]  /*2790*/  UISETP.NE.AND UP0, UPT, UR4, 0x3, UPT ;  /* 0x000000030400788c */ /* 0x000fd2000bf05270 */
[----:B------:R-:W-:Y:S05]  /*27a0*/  BRA.U !UP0, `(.L_x_831) ;  /* 0x0000000108147547 */ /* 0x000fea000b800000 */
[----:B------:R-:W-:-:S09]  /*27b0*/  UISETP.NE.AND UP0, UPT, UR4, 0x4, UPT ;  /* 0x000000040400788c */ /* 0x000fd2000bf05270 */
[----:B------:R-:W-:Y:S05]  /*27c0*/  BRA.U UP0, `(.L_x_828) ;  /* 0x0000000900bc7547 */ /* 0x000fea000b800000 */
[----:B------:R-:W2:Y:S02]  /*27d0*/  LDG.E.64 R24, desc[UR36][R22.64] ;  /* 0x0000002416187981 */ /* 0x000ea4000c1e1b00 */
[----:B--2---:R-:W2:Y:S01]  /*27e0*/  I2F.F64.S64 R24, R24 ;  /* 0x0000001800187312 */ /* 0x004ea20000301c00 */
[----:B------:R-:W-:Y:S05]  /*27f0*/  BRA `(.L_x_829) ;  /* 0x0000000c003c7947 */ /* 0x000fea0003800000 */
.L_x_831:
[----:B------:R-:W2:Y:S02]  /*2800*/  LDG.E R22, desc[UR36][R22.64] ;  /* 0x0000002416167981 */ /* 0x000ea4000c1e1900 */
[----:B--2---:R2:W0:Y:S01]  /*2810*/  I2F.F64 R24, R22 ;  /* 0x0000001600187312 */ /* 0x0044220000201c00 */
[----:B------:R-:W-:Y:S05]  /*2820*/  BRA `(.L_x_829) ;  /* 0x0000000c00307947 */ /* 0x000fea0003800000 */
.L_x_830:
[----:B------:R-:W2:Y:S02]  /*2830*/  LDG.E.U16 R22, desc[UR36][R22.64] ;  /* 0x0000002416167981 */ /* 0x000ea4000c1e1500 */
[----:B--2---:R2:W0:Y:S01]  /*2840*/  I2F.F64.S16 R24, R22 ;  /* 0x0000001600187312 */ /* 0x0044220000101c00 */
[----:B------:R-:W-:Y:S05]  /*2850*/  BRA `(.L_x_829) ;  /* 0x0000000c00247947 */ /* 0x000fea0003800000 */
.L_x_825:
        /* <DEDUP_REMOVED lines=8> */
[----:B------:R-:W2:Y:S01]  /*28e0*/  F2F.F64.F32 R24, R24 ;  /* 0x0000001800187310 */ /* 0x000ea20000201800 */
[----:B------:R-:W-:Y:S05]  /*28f0*/  BRA `(.L_x_829) ;  /* 0x0000000800fc7947 */ /* 0x000fea0003800000 */
.L_x_833:
[----:B0-----:R-:W2:Y:S02]  /*2900*/  LDG.E.U16 R0, desc[UR36][R22.64] ;  /* 0x0000002416007981 */ /* 0x001ea4000c1e1500 */
[----:B--2---:R-:W-:-:S05]  /*2910*/  HADD2.F32 R0, -RZ, R0.H0_H0 ;  /* 0x20000000ff007230 */ /* 0x004fca0000004100 */
[----:B------:R-:W-:-:S04]  /*2920*/  FMUL.FTZ R0, R0, 1 ;  /* 0x3f80000000007820 */ /* 0x000fc80000410000 */
[----:B------:R0:W2:Y:S01]  /*2930*/  F2F.F64.F32 R24, R0 ;  /* 0x0000000000187310 */ /* 0x0000a20000201800 */
[----:B------:R-:W-:Y:S05]  /*2940*/  BRA `(.L_x_829) ;  /* 0x0000000800e87947 */ /* 0x000fea0003800000 */
.L_x_832:
        /* <DEDUP_REMOVED lines=10> */
.L_x_835:
[----:B------:R-:W0:Y:S02]  /*29f0*/  LDG.E.U16 R22, desc[UR36][R22.64] ;  /* 0x0000002416167981 */ /* 0x000e24000c1e1500 */
[----:B0-----:R-:W-:-:S05]  /*2a00*/  HADD2.F32 R0, -RZ, R22.H0_H0 ;  /* 0x20000016ff007230 */ /* 0x001fca0000004100 */
[----:B------:R-:W-:-:S04]  /*2a10*/  FMUL.FTZ R0, R0, 1 ;  /* 0x3f80000000007820 */ /* 0x000fc80000410000 */
[----:B------:R0:W2:Y:S01]  /*2a20*/  F2F.F64.F32 R24, R0 ;  /* 0x0000000000187310 */ /* 0x0000a20000201800 */
[----:B------:R-:W-:Y:S05]  /*2a30*/  BRA `(.L_x_829) ;  /* 0x0000000800ac7947 */ /* 0x000fea0003800000 */
.L_x_834:
[----:B------:R2:W5:Y:S01]  /*2a40*/  LDG.E.64 R24, desc[UR36][R22.64] ;  /* 0x0000002416187981 */ /* 0x000562000c1e1b00 */
[----:B------:R-:W-:Y:S05]  /*2a50*/  BRA `(.L_x_829) ;  /* 0x0000000800a47947 */ /* 0x000fea0003800000 */
.L_x_824:
        /* <DEDUP_REMOVED lines=13> */
.L_x_838:
[----:B------:R2:W5:Y:S01]  /*2b30*/  LDG.E.64 R24, desc[UR36][R22.64] ;  /* 0x0000002416187981 */ /* 0x000562000c1e1b00 */
[----:B------:R-:W-:Y:S05]  /*2b40*/  BRA `(.L_x_829) ;  /* 0x0000000800687947 */ /* 0x000fea0003800000 */
.L_x_837:
[----:B------:R-:W-:-:S09]  /*2b50*/  UISETP.NE.AND UP0, UPT, UR4, 0xf, UPT ;  /* 0x0000000f0400788c */ /* 0x000fd2000bf05270 */
[----:B------:R-:W-:Y:S05]  /*2b60*/  BRA.U !UP0, `(.L_x_839) ;  /* 0x00000001089c7547 */ /* 0x000fea000b800000 */
[----:B------:R-:W-:-:S09]  /*2b70*/  UISETP.NE.AND UP0, UPT, UR4, 0x17, UPT ;  /* 0x000000170400788c */ /* 0x000fd2000bf05270 */
[----:B------:R-:W-:Y:S05]  /*2b80*/  BRA.U !UP0, `(.L_x_840) ;  /* 0x00000001085c7547 */ /* 0x000fea000b800000 */
[----:B------:R-:W-:-:S09]  /*2b90*/  UISETP.NE.AND UP0, UPT, UR4, 0x18, UPT ;  /* 0x000000180400788c */ /* 0x000fd2000bf05270 */
[----:B------:R-:W-:Y:S05]  /*2ba0*/  BRA.U UP0, `(.L_x_828) ;  /* 0x0000000500c47547 */ /* 0x000fea000b800000 */
[----:B0-----:R-:W2:Y:S01]  /*2bb0*/  LDG.E.U8 R0, desc[UR36][R22.64] ;  /* 0x0000002416007981 */ /* 0x001ea2000c1e1100 */
        /* <DEDUP_REMOVED lines=18> */
[----:B------:R0:W2:Y:S01]  /*2ce0*/  F2F.F64.F32 R24, R3 ;  /* 0x0000000300187310 */ /* 0x0000a20000201800 */
[----:B------:R-:W-:Y:S05]  /*2cf0*/  BRA `(.L_x_829) ;  /* 0x0000000400fc7947 */ /* 0x000fea0003800000 */
.L_x_840:
[----:B0-----:R-:W2:Y:S02]  /*2d00*/  LDG.E.U8 R3, desc[UR36][R22.64] ;  /* 0x0000002416037981 */ /* 0x001ea4000c1e1100 */
        /* <DEDUP_REMOVED lines=11> */
[----:B------:R0:W2:Y:S01]  /*2dc0*/  F2F.F64.F32 R24, R0 ;  /* 0x0000000000187310 */ /* 0x0000a20000201800 */
[----:B------:R-:W-:Y:S05]  /*2dd0*/  BRA `(.L_x_829) ;  /* 0x0000000400c47947 */ /* 0x000fea0003800000 */
.L_x_839:
[----:B0-----:R-:W2:Y:S02]  /*2de0*/  LDG.E.U16 R0, desc[UR36][R22.64] ;  /* 0x0000002416007981 */ /* 0x001ea4000c1e1500 */
[----:B--2---:R-:W-:-:S04]  /*2df0*/  IMAD.U32 R0, R0, 0x10000, RZ ;  /* 0x0001000000007824 */ /* 0x004fc800078e00ff */
[----:B------:R-:W-:-:S04]  /*2e00*/  FMUL.FTZ R0, R0, 1 ;  /* 0x3f80000000007820 */ /* 0x000fc80000410000 */
[----:B------:R0:W2:Y:S01]  /*2e10*/  F2F.F64.F32 R24, R0 ;  /* 0x0000000000187310 */ /* 0x0000a20000201800 */
[----:B------:R-:W-:Y:S05]  /*2e20*/  BRA `(.L_x_829) ;  /* 0x0000000400b07947 */ /* 0x000fea0003800000 */
.L_x_836:
        /* <DEDUP_REMOVED lines=9> */
[----:B--2---:R2:W0:Y:S01]  /*2ec0*/  I2F.F64.U16 R24, R22 ;  /* 0x0000001600187312 */ /* 0x0044220000101800 */
[----:B------:R-:W-:Y:S05]  /*2ed0*/  BRA `(.L_x_829) ;  /* 0x0000000400847947 */ /* 0x000fea0003800000 */
.L_x_843:
        /* <DEDUP_REMOVED lines=8> */
[--C-:B0-----:R-:W-:Y:S01]  /*2f60*/  SHF.R.U32.HI R0, RZ, 0x3, R22.reuse ;  /* 0x00000003ff007819 */ /* 0x101fe20000011616 */
        /* <DEDUP_REMOVED lines=12> */
.L_x_845:
[----:B------:R-:W-:Y:S05]  /*3030*/  BSYNC.RECONVERGENT B0 ;  /* 0x0000000000007941 */ /* 0x000fea0003800200 */
.L_x_844:
[----:B------:R-:W-:Y:S01]  /*3040*/  IMAD.SHL.U32 R0, R0, 0x100000, RZ ;  /* 0x0010000000007824 */ /* 0x000fe200078e00ff */
[----:B------:R-:W-:-:S04]  /*3050*/  LEA R2, R2, 0x3b800000, 0x17 ;  /* 0x3b80000002027811 */ /* 0x000fc800078eb8ff */
[----:B------:R-:W-:-:S05]  /*3060*/  LOP3.LUT R0, R2, R0, R7, 0xfe, !PT ;  /* 0x0000000002007212 */ /* 0x000fca00078efe07 */
[----:B------:R-:W-:-:S04]  /*3070*/  FMUL.FTZ R0, R0, 1 ;  /* 0x3f80000000007820 */ /* 0x000fc80000410000 */
[----:B------:R0:W2:Y:S01]  /*3080*/  F2F.F64.F32 R24, R0 ;  /* 0x0000000000187310 */ /* 0x0000a20000201800 */
[----:B------:R-:W-:Y:S05]  /*3090*/  BRA `(.L_x_829) ;  /* 0x0000000400147947 */ /* 0x000fea0003800000 */
.L_x_842:
        /* <DEDUP_REMOVED lines=21> */
.L_x_847:
[----:B------:R-:W-:Y:S05]  /*31f0*/  BSYNC.RECONVERGENT B0 ;  /* 0x0000000000007941 */ /* 0x000fea0003800200 */
.L_x_846:
[----:B------:R-:W-:Y:S02]  /*3200*/  SHF.L.U32 R0, R0, 0x15, RZ ;  /* 0x0000001500007819 */ /* 0x000fe400000006ff */
[----:B------:R-:W-:-:S04]  /*3210*/  LEA R2, R2, 0x37800000, 0x17 ;  /* 0x3780000002027811 */ /* 0x000fc800078eb8ff */
[----:B------:R-:W-:-:S05]  /*3220*/  LOP3.LUT R0, R2, R0, R7, 0xfe, !PT ;  /* 0x0000000002007212 */ /* 0x000fca00078efe07 */
[----:B------:R-:W-:-:S04]  /*3230*/  FMUL.FTZ R0, R0, 1 ;  /* 0x3f80000000007820 */ /* 0x000fc80000410000 */
[----:B------:R0:W2:Y:S01]  /*3240*/  F2F.F64.F32 R24, R0 ;  /* 0x0000000000187310 */ /* 0x0000a20000201800 */
[----:B------:R-:W-:Y:S05]  /*3250*/  BRA `(.L_x_829) ;  /* 0x0000000000a47947 */ /* 0x000fea0003800000 */
.L_x_841:
[----:B------:R-:W-:-:S09]  /*3260*/  UISETP.NE.AND UP0, UPT, UR4, 0x1c, UPT ;  /* 0x0000001c0400788c */ /* 0x000fd2000bf05270 */
[----:B------:R-:W-:Y:S05]  /*3270*/  BRA.U !UP0, `(.L_x_848) ;  /* 0x0000000108947547 */ /* 0x000fea000b800000 */
[----:B------:R-:W-:-:S09]  /*3280*/  UISETP.NE.AND UP0, UPT, UR4, 0x1d, UPT ;  /* 0x0000001d0400788c */ /* 0x000fd2000bf05270 */
[----:B------:R-:W-:Y:S05]  /*3290*/  BRA.U !UP0, `(.L_x_849) ;  /* 0x0000000108807547 */ /* 0x000fea000b800000 */
[----:B------:R-:W-:-:S09]  /*32a0*/  UISETP.NE.AND UP0, UPT, UR4, 0x2c, UPT ;  /* 0x0000002c0400788c */ /* 0x000fd2000bf05270 */
[----:B------:R-:W-:Y:S05]  /*32b0*/  BRA.U !UP0, `(.L_x_850) ;  /* 0x0000000108487547 */ /* 0x000fea000b800000 */
.L_x_828:
[----:B0-----:R-:W-:Y:S01]  /*32c0*/  MOV R0, 0x0 ;  /* 0x0000000000007802 */ /* 0x001fe20000000f00 */
[----:B------:R-:W0:Y:S01]  /*32d0*/  LDCU.64 UR4, c[0x4][0x118] ;  /* 0x01002300ff0477ac */ /* 0x000e220008000a00 */
[----:B------:R-:W-:Y:S02]  /*32e0*/  HFMA2 R13, -RZ, RZ, 0, 0 ;  /* 0x00000000ff0d7431 */ /* 0x000fe400000001ff */
[----:B------:R-:W-:Y:S01]  /*32f0*/  IMAD.MOV.U32 R8, RZ, RZ, 0x4e ;  /* 0x0000004eff087424 */ /* 0x000fe200078e00ff */
[----:B------:R2:W1:Y:S01]  /*3300*/  LDC.64 R2, c[0x4][R0] ;  /* 0x0100000000027b82 */ /* 0x0004620000000a00 */
        /* <DEDUP_REMOVED lines=8> */
[----:B--2---:R-:W-:-:S07]  /*3390*/  MOV R11, UR9 ;  /* 0x00000009000b7c02 */ /* 0x004fce0008000f00 */
[----:B------:R-:W-:-:S07]  /*33a0*/  LEPC R20, `(.L_x_851) ;  /* 0x000000001014794e */ /* 0x000fce0000000000 */
[----:B-1---5:R-:W-:Y:S05]  /*33b0*/  CALL.ABS.NOINC R2 ;  /* 0x0000000002007343 */ /* 0x022fea0003c00000 */
.L_x_851:
[----:B------:R-:W-:Y:S01]  /*33c0*/  CS2R R24, SRZ ;  /* 0x0000000000187805 */ /* 0x000fe2000001ff00 */
[----:B------:R-:W-:Y:S06]  /*33d0*/  BRA `(.L_x_829) ;  /* 0x0000000000447947 */ /* 0x000fec0003800000 */
.L_x_850:
[----:B0-----:R-:W2:Y:S01]  /*33e0*/  LDG.E.U8 R0, desc[UR36][R22.64] ;  /* 0x0000002416007981 */ /* 0x001ea2000c1e1100 */
        /* <DEDUP_REMOVED lines=9> */
[----:B------:R0:W2:Y:S01]  /*3480*/  @P0 F2F.F64.F32 R24, R0 ;  /* 0x0000000000180310 */ /* 0x0000a20000201800 */
[----:B------:R-:W-:Y:S05]  /*3490*/  BRA `(.L_x_829) ;  /* 0x0000000000147947 */ /* 0x000fea0003800000 */
.L_x_849:
[----:B------:R-:W2:Y:S02]  /*34a0*/  LDG.E.64 R24, desc[UR36][R22.64] ;  /* 0x0000002416187981 */ /* 0x000ea4000c1e1b00 */
[----:B--2---:R-:W2:Y:S01]  /*34b0*/  I2F.F64.U64 R24, R24 ;  /* 0x0000001800187312 */ /* 0x004ea20000301800 */
[----:B------:R-:W-:Y:S05]  /*34c0*/  BRA `(.L_x_829) ;  /* 0x0000000000087947 */ /* 0x000fea0003800000 */
.L_x_848:
[----:B------:R-:W2:Y:S02]  /*34d0*/  LDG.E R22, desc[UR36][R22.64] ;  /* 0x0000002416167981 */ /* 0x000ea4000c1e1900 */
[----:B--2---:R2:W0:Y:S02]  /*34e0*/  I2F.F64.U32 R24, R22 ;  /* 0x0000001600187312 */ /* 0x0044240000201800 */
.L_x_829:
[----:B------:R-:W-:Y:S05]  /*34f0*/  BSYNC.RECONVERGENT B7 ;  /* 0x0000000000077941 */ /* 0x000fea0003800200 */
.L_x_823:
[----:B0-2--5:R-:W-:Y:S01]  /*3500*/  DSETP.NEU.AND P0, PT, |R24|, +INF , PT ;  /* 0x7ff000001800742a */ /* 0x025fe20003f0d200 */
[----:B------:R-:W-:-:S13]  /*3510*/  BSSY.RECONVERGENT B2, `(.L_x_852) ;  /* 0x000001e000027945 */ /* 0x000fda0003800200 */
[----:B------:R-:W-:Y:S01]  /*3520*/  @!P0 DMUL R2, RZ, R24 ;  /* 0x00000018ff028228 */ /* 0x000fe20000000000 */
[----:B------:R-:W-:Y:S01]  /*3530*/  @!P0 MOV R0, 0x1 ;  /* 0x0000000100008802 */ /* 0x000fe20000000f00 */
[----:B------:R-:W-:Y:S09]  /*3540*/  @!P0 BRA `(.L_x_853) ;  /* 0x0000000000688947 */ /* 0x000ff20003800000 */
[----:B------:R-:W-:Y:S01]  /*3550*/  UMOV UR4, 0x6dc9c883 ;  /* 0x6dc9c88300047882 */ /* 0x000fe20000000000 */
[----:B------:R-:W-:Y:S01]  /*3560*/  UMOV UR5, 0x3fe45f30 ;  /* 0x3fe45f3000057882 */ /* 0x000fe20000000000 */
[C---:B------:R-:W-:Y:S01]  /*3570*/  DSETP.GE.AND P0, PT, |R24|.reuse, 2.14748364800000000000e+09, PT ;  /* 0x41e000001800742a */ /* 0x040fe20003f06200 */
[----:B------:R-:W-:Y:S01]  /*3580*/  BSSY.RECONVERGENT B3, `(.L_x_854) ;  /* 0x0000015000037945 */ /* 0x000fe20003800200 */
[----:B------:R-:W-:Y:S01]  /*3590*/  DMUL R4, R24, UR4 ;  /* 0x0000000418047c28 */ /* 0x000fe20008000000 */
[----:B------:R-:W-:Y:S01]  /*35a0*/  UMOV UR4, 0x54442d18 ;  /* 0x54442d1800047882 */ /* 0x000fe20000000000 */
[----:B------:R-:W-:-:S04]  /*35b0*/  UMOV UR5, 0x3ff921fb ;  /* 0x3ff921fb00057882 */ /* 0x000fc80000000000 */
[----:B------:R-:W0:Y:S08]  /*35c0*/  F2I.F64 R0, R4 ;  /* 0x0000000400007311 */ /* 0x000e300000301100 */
[----:B0-----:R-:W0:Y:S02]  /*35d0*/  I2F.F64 R2, R0 ;  /* 0x0000000000027312 */ /* 0x001e240000201c00 */
[----:B0-----:R-:W-:Y:S01]  /*35e0*/  DFMA R6, R2, -UR4, R24 ;  /* 0x8000000402067c2b */ /* 0x001fe20008000018 */
[----:B------:R-:W-:Y:S01]  /*35f0*/  UMOV UR4, 0x33145c00 ;  /* 0x33145c0000047882 */ /* 0x000fe20000000000 */
[----:B------:R-:W-:-:S06]  /*3600*/  UMOV UR5, 0x3c91a626 ;  /* 0x3c91a62600057882 */ /* 0x000fcc0000000000 */
[----:B------:R-:W-:Y:S01]  /*3610*/  DFMA R6, R2, -UR4, R6 ;  /* 0x8000000402067c2b */ /* 0x000fe20008000006 */
[----:B------:R-:W-:Y:S01]  /*3620*/  UMOV UR4, 0x252049c0 ;  /* 0x252049c000047882 */ /* 0x000fe20000000000 */
[----:B------:R-:W-:-:S06]  /*3630*/  UMOV UR5, 0x397b839a ;  /* 0x397b839a00057882 */ /* 0x000fcc0000000000 */
[----:B------:R-:W-:Y:S01]  /*3640*/  DFMA R2, R2, -UR4, R6 ;  /* 0x8000000402027c2b */ /* 0x000fe20008000006 */
[----:B------:R-:W-:Y:S10]  /*3650*/  @!P0 BRA `(.L_x_855) ;  /* 0x00000000001c8947 */ /* 0x000ff40003800000 */
[----:B------:R-:W-:Y:S01]  /*3660*/  IMAD.MOV.U32 R4, RZ, RZ, R24 ;  /* 0x000000ffff047224 */ /* 0x000fe200078e0018 */
[----:B------:R-:W-:Y:S01]  /*3670*/  MOV R14, 0x36a0 ;  /* 0x000036a0000e7802 */ /* 0x000fe20000000f00 */
[----:B------:R-:W-:-:S07]  /*3680*/  IMAD.MOV.U32 R21, RZ, RZ, R25 ;  /* 0x000000ffff157224 */ /* 0x000fce00078e0019 */
[----:B-1-34-:R-:W-:Y:S05]  /*3690*/  CALL.REL.NOINC `($_ZN2at6native18elementwise_kernelILi128ELi4EZNS0_15gpu_kernel_implIZZZNS0_54_GLOBAL__N__7dbc7496_16_ComplexKernel_cu_1520ed90_295117polar_kernel_cudaERNS_14TensorIteratorEENKUlvE_clEvENKUlvE_clEvEUlddE_EEvRNS_18TensorIteratorBaseERKT_EUliE_EEviT1_$__internal_trig_reduction_slowpathd) ;  /* 0x000000fc00807944 */ /* 0x01afea0003c00000 */
[----:B------:R-:W-:Y:S01]  /*36a0*/  MOV R0, R2 ;  /* 0x0000000200007202 */ /* 0x000fe20000000f00 */
[----:B------:R-:W-:Y:S02]  /*36b0*/  IMAD.MOV.U32 R2, RZ, RZ, R4 ;  /* 0x000000ffff027224 */ /* 0x000fe400078e0004 */
[----:B------:R-:W-:-:S07]  /*36c0*/  IMAD.MOV.U32 R3, RZ, RZ, R5 ;  /* 0x000000ffff037224 */ /* 0x000fce00078e0005 */
.L_x_855:
[----:B------:R-:W-:Y:S05]  /*36d0*/  BSYNC.RECONVERGENT B3 ;  /* 0x0000000000037941 */ /* 0x000fea0003800200 */
.L_x_854:
[----:B------:R-:W-:-:S07]  /*36e0*/  IADD3 R0, PT, PT, R0, 0x1, RZ ;  /* 0x0000000100007810 */ /* 0x000fce0007ffe0ff */
.L_x_853:
[----:B------:R-:W-:Y:S05]  /*36f0*/  BSYNC.RECONVERGENT B2 ;  /* 0x0000000000027941 */ /* 0x000fea0003800200 */
.L_x_852:
[----:B------:R-:W0:Y:S01]  /*3700*/  LDCU.64 UR4, c[0x4][0x130] ;  /* 0x01002600ff0477ac */ /* 0x000e220008000a00 */
[----:B------:R-:W-:-:S05]  /*3710*/  IMAD.SHL.U32 R4, R0, 0x40, RZ ;  /* 0x0000004000047824 */ /* 0x000fca00078e00ff */
[----:B------:R-:W-:-:S04]  /*3720*/  LOP3.LUT R4, R4, 0x40, RZ, 0xc0, !PT ;  /* 0x0000004004047812 */ /* 0x000fc800078ec0ff */
[----:B0-----:R-:W-:-:S05]  /*3730*/  IADD3 R22, P0, PT, R4, UR4, RZ ;  /* 0x0000000404167c10 */ /* 0x001fca000ff1e0ff */
[----:B------:R-:W-:-:S05]  /*3740*/  IMAD.X R23, RZ, RZ, UR5, P0 ;  /* 0x00000005ff177e24 */ /* 0x000fca00080e06ff */
[----:B------:R-:W2:Y:S04]  /*3750*/  LDG.E.128.CONSTANT R12, desc[UR36][R22.64] ;  /* 0x00000024160c7981 */ /* 0x000ea8000c1e9d00 */
[----:B------:R-:W5:Y:S04]  /*3760*/  LDG.E.128.CONSTANT R8, desc[UR36][R22.64+0x10] ;  /* 0x0000102416087981 */ /* 0x000f68000c1e9d00 */
[----:B------:R-:W3:Y:S01]  /*3770*/  LDG.E.128.CONSTANT R4, desc[UR36][R22.64+0x20] ;  /* 0x0000202416047981 */ /* 0x000ee2000c1e9d00 */
[----:B------:R-:W-:Y:S01]  /*3780*/  HFMA2 R26, -RZ, RZ, 0.00974273681640625, -2.12192535400390625e-05 ;  /* 0x20fd8164ff1a7431 */ /* 0x000fe200000001ff */
[----:B------:R-:W-:Y:S01]  /*3790*/  LOP3.LUT R20, R0, 0x1, RZ, 0xc0, !PT ;  /* 0x0000000100147812 */ /* 0x000fe200078ec0ff */
[----:B------:R-:W-:Y:S01]  /*37a0*/  IMAD.MOV.U32 R27, RZ, RZ, 0x3da8ff83 ;  /* 0x3da8ff83ff1b7424 */ /* 0x000fe200078e00ff */
[----:B------:R-:W-:Y:S01]  /*37b0*/  DSETP.NEU.AND P1, PT, |R24|, +INF , PT ;  /* 0x7ff000001800742a */ /* 0x000fe20003f2d200 */
[----:B------:R-:W-:Y:S01]  /*37c0*/  BSSY.RECONVERGENT B2, `(.L_x_856) ;  /* 0x000002e000027945 */ /* 0x000fe20003800200 */
[----:B------:R-:W-:Y:S01]  /*37d0*/  ISETP.NE.U32.AND P0, PT, R20, 0x1, PT ;  /* 0x000000011400780c */ /* 0x000fe20003f05070 */
[----:B------:R-:W-:-:S03]  /*37e0*/  DMUL R20, R2, R2 ;  /* 0x0000000202147228 */ /* 0x000fc60000000000 */
[----:B------:R-:W-:Y:S02]  /*37f0*/  FSEL R27, -R27, 0.11223486810922622681, !P0 ;  /* 0x3de5db651b1b7808 */ /* 0x000fe40004000100 */
[----:B------:R-:W-:-:S06]  /*3800*/  FSEL R26, R26, -8.06006814911005101289e+34, !P0 ;  /* 0xf9785eba1a1a7808 */ /* 0x000fcc0004000000 */
[----:B--2---:R-:W-:-:S08]  /*3810*/  DFMA R12, R20, R26, R12 ;  /* 0x0000001a140c722b */ /* 0x004fd0000000000c */
[----:B------:R-:W-:-:S08]  /*3820*/  DFMA R12, R20, R12, R14 ;  /* 0x0000000c140c722b */ /* 0x000fd0000000000e */
[----:B-----5:R-:W-:-:S08]  /*3830*/  DFMA R8, R20, R12, R8 ;  /* 0x0000000c1408722b */ /* 0x020fd00000000008 */
[----:B------:R-:W-:-:S08]  /*3840*/  DFMA R8, R20, R8, R10 ;  /* 0x000000081408722b */ /* 0x000fd0000000000a */
[----:B---3--:R-:W-:-:S08]  /*3850*/  DFMA R4, R20, R8, R4 ;  /* 0x000000081404722b */ /* 0x008fd00000000004 */
[----:B------:R-:W-:-:S08]  /*3860*/  DFMA R4, R20, R4, R6 ;  /* 0x000000041404722b */ /* 0x000fd00000000006 */
[----:B------:R-:W-:Y:S02]  /*3870*/  DFMA R2, R4, R2, R2 ;  /* 0x000000020402722b */ /* 0x000fe40000000002 */
[----:B------:R-:W-:-:S10]  /*3880*/  DFMA R4, R20, R4, 1 ;  /* 0x3ff000001404742b */ /* 0x000fd40000000004 */
[----:B------:R-:W-:Y:S02]  /*3890*/  FSEL R4, R4, R2, !P0 ;  /* 0x0000000204047208 */ /* 0x000fe40004000000 */
[----:B------:R-:W-:Y:S02]  /*38a0*/  FSEL R5, R5, R3, !P0 ;  /* 0x0000000305057208 */ /* 0x000fe40004000000 */
[----:B------:R-:W-:Y:S01]  /*38b0*/  LOP3.LUT P0, RZ, R0, 0x2, RZ, 0xc0, !PT ;  /* 0x0000000200ff7812 */ /* 0x000fe2000780c0ff */
[----:B------:R-:W-:-:S03]  /*38c0*/  @!P1 IMAD.MOV.U32 R0, RZ, RZ, RZ ;  /* 0x000000ffff009224 */ /* 0x000fc600078e00ff */
[----:B------:R-:W-:-:S10]  /*38d0*/  DADD R2, RZ, -R4 ;  /* 0x00000000ff027229 */ /* 0x000fd40000000804 */
[----:B------:R-:W-:Y:S02]  /*38e0*/  FSEL R8, R4, R2, !P0 ;  /* 0x0000000204087208 */ /* 0x000fe40004000000 */
[----:B------:R-:W-:Y:S01]  /*38f0*/  FSEL R9, R5, R3, !P0 ;  /* 0x0000000305097208 */ /* 0x000fe20004000000 */
[----:B------:R-:W-:-:S05]  /*3900*/  @!P1 DMUL R2, RZ, R24 ;  /* 0x00000018ff029228 */ /* 0x000fca0000000000 */
[----:B-1--4-:R-:W-:Y:S01]  /*3910*/  DMUL R8, R16, R8 ;  /* 0x0000000810087228 */ /* 0x012fe20000000000 */
[----:B------:R-:W-:Y:S10]  /*3920*/  @!P1 BRA `(.L_x_857) ;  /* 0x00000000005c9947 */ /* 0x000ff40003800000 */
[----:B------:R-:W-:Y:S01]  /*3930*/  UMOV UR4, 0x6dc9c883 ;  /* 0x6dc9c88300047882 */ /* 0x000fe20000000000 */
[----:B------:R-:W-:Y:S01]  /*3940*/  UMOV UR5, 0x3fe45f30 ;  /* 0x3fe45f3000057882 */ /* 0x000fe20000000000 */
[C---:B------:R-:W-:Y:S02]  /*3950*/  DSETP.GE.AND P0, PT, |R24|.reuse, 2.14748364800000000000e+09, PT ;  /* 0x41e000001800742a */ /* 0x040fe40003f06200 */
        /* <DEDUP_REMOVED lines=13> */
[----:B------:R-:W-:Y:S01]  /*3a30*/  MOV R4, R24 ;  /* 0x0000001800047202 */ /* 0x000fe20000000f00 */
[----:B------:R-:W-:Y:S01]  /*3a40*/  IMAD.MOV.U32 R21, RZ, RZ, R25 ;  /* 0x000000ffff157224 */ /* 0x000fe200078e0019 */
[----:B------:R-:W-:-:S07]  /*3a50*/  MOV R14, 0x3a70 ;  /* 0x00003a70000e7802 */ /* 0x000fce0000000f00 */
[----:B------:R-:W-:Y:S05]  /*3a60*/  CALL.REL.NOINC `($_ZN2at6native18elementwise_kernelILi128ELi4EZNS0_15gpu_kernel_implIZZZNS0_54_GLOBAL__N__7dbc7496_16_ComplexKernel_cu_1520ed90_295117polar_kernel_cudaERNS_14TensorIteratorEENKUlvE_clEvENKUlvE_clEvEUlddE_EEvRNS_18TensorIteratorBaseERKT_EUliE_EEviT1_$__internal_trig_reduction_slowpathd) ;  /* 0x000000f8008c7944 */ /* 0x000fea0003c00000 */
[----:B------:R-:W-:Y:S01]  /*3a70*/  IMAD.MOV.U32 R0, RZ, RZ, R2 ;  /* 0x000000ffff007224 */ /* 0x000fe200078e0002 */
[----:B------:R-:W-:Y:S01]  /*3a80*/  MOV R2, R4 ;  /* 0x0000000400027202 */ /* 0x000fe20000000f00 */
[----:B------:R-:W-:-:S07]  /*3a90*/  IMAD.MOV.U32 R3, RZ, RZ, R5 ;  /* 0x000000ffff037224 */ /* 0x000fce00078e0005 */
.L_x_857:
[----:B------:R-:W-:Y:S05]  /*3aa0*/  BSYNC.RECONVERGENT B2 ;  /* 0x0000000000027941 */ /* 0x000fea0003800200 */
.L_x_856:
[----:B------:R-:W0:Y:S01]  /*3ab0*/  LDCU.64 UR4, c[0x4][0x130] ;  /* 0x01002600ff0477ac */ /* 0x000e220008000a00 */
[C---:B------:R-:W-:Y:S01]  /*3ac0*/  IMAD.SHL.U32 R4, R0.reuse, 0x40, RZ ;  /* 0x0000004000047824 */ /* 0x040fe200078e00ff */
[----:B------:R-:W-:Y:S01]  /*3ad0*/  LOP3.LUT R10, R0, 0x1, RZ, 0xc0, !PT ;  /* 0x00000001000a7812 */ /* 0x000fe200078ec0ff */
[----:B------:R-:W-:Y:S01]  /*3ae0*/  IMAD.MOV.U32 R26, RZ, RZ, 0x20fd8164 ;  /* 0x20fd8164ff1a7424 */ /* 0x000fe200078e00ff */
[----:B------:R-:W1:Y:S02]  /*3af0*/  LDCU.64 UR6, c[0x0][0x5e8] ;  /* 0x0000bd00ff0677ac */ /* 0x000e640008000a00 */
[----:B------:R-:W-:-:S04]  /*3b00*/  LOP3.LUT R4, R4, 0x40, RZ, 0xc0, !PT ;  /* 0x0000004004047812 */ /* 0x000fc800078ec0ff */
[----:B0-----:R-:W-:-:S04]  /*3b10*/  IADD3 R24, P0, PT, R4, UR4, RZ ;  /* 0x0000000404187c10 */ /* 0x001fc8000ff1e0ff */
[----:B------:R-:W-:-:S05]  /*3b20*/  IADD3.X R25, PT, PT, RZ, UR5, RZ, P0, !PT ;  /* 0x00000005ff197c10 */ /* 0x000fca00087fe4ff */
[----:B------:R-:W2:Y:S04]  /*3b30*/  LDG.E.128.CONSTANT R4, desc[UR36][R24.64] ;  /* 0x0000002418047981 */ /* 0x000ea8000c1e9d00 */
[----:B------:R-:W3:Y:S04]  /*3b40*/  LDG.E.128.CONSTANT R12, desc[UR36][R24.64+0x10] ;  /* 0x00001024180c7981 */ /* 0x000ee8000c1e9d00 */
[----:B------:R-:W4:Y:S01]  /*3b50*/  LDG.E.128.CONSTANT R20, desc[UR36][R24.64+0x20] ;  /* 0x0000202418147981 */ /* 0x000f22000c1e9d00 */
[----:B------:R-:W-:Y:S01]  /*3b60*/  IMAD.MOV.U32 R27, RZ, RZ, 0x3da8ff83 ;  /* 0x3da8ff83ff1b7424 */ /* 0x000fe200078e00ff */
[----:B------:R-:W-:Y:S01]  /*3b70*/  ISETP.NE.U32.AND P0, PT, R10, 0x1, PT ;  /* 0x000000010a00780c */ /* 0x000fe20003f05070 */
[----:B------:R-:W-:Y:S01]  /*3b80*/  DMUL R10, R2, R2 ;  /* 0x00000002020a7228 */ /* 0x000fe20000000000 */
[----:B------:R-:W-:-:S02]  /*3b90*/  UPRMT UR4, UR43, 0x9910, URZ ;  /* 0x000099102b047896 */ /* 0x000fc400080000ff */
[----:B------:R-:W-:Y:S02]  /*3ba0*/  FSEL R26, R26, -8.06006814911005101289e+34, !P0 ;  /* 0xf9785eba1a1a7808 */ /* 0x000fe40004000000 */
[----:B------:R-:W-:Y:S01]  /*3bb0*/  FSEL R27, -R27, 0.11223486810922622681, !P0 ;  /* 0x3de5db651b1b7808 */ /* 0x000fe20004000100 */
[----:B------:R-:W-:-:S05]  /*3bc0*/  UISETP.GT.AND UP0, UPT, UR4, 0x9, UPT ;  /* 0x000000090400788c */ /* 0x000fca000bf04270 */
[----:B--2---:R-:W-:-:S08]  /*3bd0*/  DFMA R4, R10, R26, R4 ;  /* 0x0000001a0a04722b */ /* 0x004fd00000000004 */
[----:B------:R-:W-:-:S08]  /*3be0*/  DFMA R4, R10, R4, R6 ;  /* 0x000000040a04722b */ /* 0x000fd00000000006 */
[----:B---3--:R-:W-:-:S08]  /*3bf0*/  DFMA R4, R10, R4, R12 ;  /* 0x000000040a04722b */ /* 0x008fd0000000000c */
[----:B------:R-:W-:-:S08]  /*3c00*/  DFMA R4, R10, R4, R14 ;  /* 0x000000040a04722b */ /* 0x000fd0000000000e */
[----:B----4-:R-:W-:-:S08]  /*3c10*/  DFMA R4, R10, R4, R20 ;  /* 0x000000040a04722b */ /* 0x010fd00000000014 */
[----:B------:R-:W-:-:S08]  /*3c20*/  DFMA R4, R10, R4, R22 ;  /* 0x000000040a04722b */ /* 0x000fd00000000016 */
[----:B------:R-:W-:Y:S02]  /*3c30*/  DFMA R2, R4, R2, R2 ;  /* 0x000000020402722b */ /* 0x000fe40000000002 */
[----:B------:R-:W-:-:S10]  /*3c40*/  DFMA R4, R10, R4, 1 ;  /* 0x3ff000000a04742b */ /* 0x000fd40000000004 */
[----:B------:R-:W-:Y:S02]  /*3c50*/  FSEL R4, R4, R2, !P0 ;  /* 0x0000000204047208 */ /* 0x000fe40004000000 */
[----:B------:R-:W-:Y:S02]  /*3c60*/  FSEL R5, R5, R3, !P0 ;  /* 0x0000000305057208 */ /* 0x000fe40004000000 */
[----:B------:R-:W-:-:S04]  /*3c70*/  LOP3.LUT P0, RZ, R0, 0x2, RZ, 0xc0, !PT ;  /* 0x0000000200ff7812 */ /* 0x000fc8000780c0ff */
[----:B------:R-:W-:-:S10]  /*3c80*/  DADD R2, RZ, -R4 ;  /* 0x00000000ff027229 */ /* 0x000fd40000000804 */
[----:B------:R-:W-:Y:S02]  /*3c90*/  FSEL R10, R4, R2, !P0 ;  /* 0x00000002040a7208 */ /* 0x000fe40004000000 */
[----:B------:R-:W-:Y:S02]  /*3ca0*/  FSEL R11, R5, R3, !P0 ;  /* 0x00000003050b7208 */ /* 0x000fe40004000000 */
[----:B-1----:R-:W-:-:S04]  /*3cb0*/  IADD3 R2, P0, PT, R18, UR6, RZ ;  /* 0x0000000612027c10 */ /* 0x002fc8000ff1e0ff */
[----:B------:R-:W-:Y:S01]  /*3cc0*/  DMUL R10, R16, R10 ;  /* 0x0000000a100a7228 */ /* 0x000fe20000000000 */
[----:B------:R-:W-:Y:S01]  /*3cd0*/  IADD3.X R3, PT, PT, RZ, UR7, RZ, P0, !PT ;  /* 0x00000007ff037c10 */ /* 0x000fe200087fe4ff */
[----:B------:R-:W-:Y:S09]  /*3ce0*/  BRA.U UP0, `(.L_x_858) ;  /* 0x0000000500407547 */ /* 0x000ff2000b800000 */
        /* <DEDUP_REMOVED lines=8> */
[----:B------:R-:W0:Y:S02]  /*3d70*/  F2I.F64.TRUNC R9, R8 ;  /* 0x0000000800097311 */ /* 0x000e24000030d100 */
[----:B0-----:R0:W-:Y:S01]  /*3d80*/  STG.E.U8 desc[UR36][R2.64], R9 ;  /* 0x0000000902007986 */ /* 0x0011e2000c101124 */
[----:B------:R-:W-:Y:S05]  /*3d90*/  BRA `(.L_x_863) ;  /* 0x0000001000047947 */ /* 0x000fea0003800000 */
.L_x_861:
[----:B------:R-:W0:Y:S02]  /*3da0*/  F2I.S64.F64.TRUNC R8, R8 ;  /* 0x0000000800087311 */ /* 0x000e24000030d900 */
[----:B0-----:R-:W-:-:S05]  /*3db0*/  IMAD.MOV.U32 R5, RZ, RZ, R8 ;  /* 0x000000ffff057224 */ /* 0x001fca00078e0008 */
[----:B------:R0:W-:Y:S01]  /*3dc0*/  STG.E.U8 desc[UR36][R2.64], R5 ;  /* 0x0000000502007986 */ /* 0x0001e2000c101124 */
[----:B------:R-:W-:Y:S05]  /*3dd0*/  BRA `(.L_x_863) ;  /* 0x0000000c00f47947 */ /* 0x000fea0003800000 */
.L_x_860:
[----:B------:R-:W-:-:S09]  /*3de0*/  UISETP.NE.AND UP0, UPT, UR4, 0x2, UPT ;  /* 0x000000020400788c */ /* 0x000fd2000bf05270 */
[----:B------:R-:W-:Y:S05]  /*3df0*/  BRA.U !UP0, `(.L_x_864) ;  /* 0x0000000108287547 */ /* 0x000fea000b800000 */
[----:B------:R-:W-:-:S09]  /*3e00*/  UISETP.NE.AND UP0, UPT, UR4, 0x3, UPT ;  /* 0x000000030400788c */ /* 0x000fd2000bf05270 */
[----:B------:R-:W-:Y:S05]  /*3e10*/  BRA.U !UP0, `(.L_x_865) ;  /* 0x0000000108147547 */ /* 0x000fea000b800000 */
[----:B------:R-:W-:-:S09]  /*3e20*/  UISETP.NE.AND UP0, UPT, UR4, 0x4, UPT ;  /* 0x000000040400788c */ /* 0x000fd2000bf05270 */
[----:B------:R-:W-:Y:S05]  /*3e30*/  BRA.U UP0, `(.L_x_862) ;  /* 0x0000000d00347547 */ /* 0x000fea000b800000 */
[----:B------:R-:W0:Y:S02]  /*3e40*/  F2I.S64.F64.TRUNC R8, R8 ;  /* 0x0000000800087311 */ /* 0x000e24000030d900 */
[----:B0-----:R0:W-:Y:S01]  /*3e50*/  STG.E.64 desc[UR36][R2.64], R8 ;  /* 0x0000000802007986 */ /* 0x0011e2000c101b24 */
[----:B------:R-:W-:Y:S05]  /*3e60*/  BRA `(.L_x_863) ;  /* 0x0000000c00d07947 */ /* 0x000fea0003800000 */
.L_x_865:
[----:B------:R-:W0:Y:S02]  /*3e70*/  F2I.F64.TRUNC R9, R8 ;  /* 0x0000000800097311 */ /* 0x000e24000030d100 */
[----:B0-----:R0:W-:Y:S01]  /*3e80*/  STG.E desc[UR36][R2.64], R9 ;  /* 0x0000000902007986 */ /* 0x0011e2000c101924 */
[----:B------:R-:W-:Y:S05]  /*3e90*/  BRA `(.L_x_863) ;  /* 0x0000000c00c47947 */ /* 0x000fea0003800000 */
.L_x_864:
[----:B------:R-:W0:Y:S02]  /*3ea0*/  F2I.F64.TRUNC R9, R8 ;  /* 0x0000000800097311 */ /* 0x000e24000030d100 */
[----:B0-----:R0:W-:Y:S01]  /*3eb0*/  STG.E.U16 desc[UR36][R2.64], R9 ;  /* 0x0000000902007986 */ /* 0x0011e2000c101524 */
[----:B------:R-:W-:Y:S05]  /*3ec0*/  BRA `(.L_x_863) ;  /* 0x0000000c00b87947 */ /* 0x000fea0003800000 */
.L_x_859:
[----:B------:R-:W-:-:S09]  /*3ed0*/  UISETP.GT.AND UP0, UPT, UR4, 0x6, UPT ;  /* 0x000000060400788c */ /* 0x000fd2000bf04270 */
[----:B------:R-:W-:Y:S05]  /*3ee0*/  BRA.U UP0, `(.L_x_866) ;  /* 0x00000001004c7547 */ /* 0x000fea000b800000 */
[----:B------:R-:W-:-:S09]  /*3ef0*/  UISETP.NE.AND UP0, UPT, UR4, 0x5, UPT ;  /* 0x000000050400788c */ /* 0x000fd2000bf05270 */
[----:B------:R-:W-:Y:S05]  /*3f00*/  BRA.U !UP0, `(.L_x_867) ;  /* 0x0000000108247547 */ /* 0x000fea000b800000 */
[----:B------:R-:W-:-:S09]  /*3f10*/  UISETP.NE.AND UP0, UPT, UR4, 0x6, UPT ;  /* 0x000000060400788c */ /* 0x000fd2000bf05270 */
[----:B------:R-:W-:Y:S05]  /*3f20*/  BRA.U UP0, `(.L_x_862) ;  /* 0x0000000900f87547 */ /* 0x000fea000b800000 */
[----:B------:R-:W-:Y:S01]  /*3f30*/  UMOV UR4, 0xf0000000 ;  /* 0xf000000000047882 */ /* 0x000fe20000000000 */
[----:B------:R-:W-:Y:S01]  /*3f40*/  UMOV UR5, 0x380fffff ;  /* 0x380fffff00057882 */ /* 0x000fe20000000000 */
[----:B------:R-:W0:Y:S01]  /*3f50*/  F2F.F32.F64 R5, R8 ;  /* 0x0000000800057310 */ /* 0x000e220000301000 */
[----:B------:R-:W-:-:S14]  /*3f60*/  DSETP.GEU.AND P0, PT, |R8|, UR4, PT ;  /* 0x0000000408007e2a */ /* 0x000fdc000bf0e200 */
[----:B0-----:R-:W-:-:S05]  /*3f70*/  @!P0 FMUL R5, R5, 1.175494350822287508e-38 ;  /* 0x0080000005058820 */ /* 0x001fca0000400000 */
[----:B------:R0:W-:Y:S01]  /*3f80*/  STG.E desc[UR36][R2.64], R5 ;  /* 0x0000000502007986 */ /* 0x0001e2000c101924 */
[----:B------:R-:W-:Y:S05]  /*3f90*/  BRA `(.L_x_863) ;  /* 0x0000000c00847947 */ /* 0x000fea0003800000 */
.L_x_867:
[----:B------:R-:W-:Y:S01]  /*3fa0*/  UMOV UR4, 0xf0000000 ;  /* 0xf000000000047882 */ /* 0x000fe20000000000 */
[----:B------:R-:W-:Y:S01]  /*3fb0*/  UMOV UR5, 0x380fffff ;  /* 0x380fffff00057882 */ /* 0x000fe20000000000 */
[----:B------:R-:W0:Y:S01]  /*3fc0*/  F2F.F32.F64 R0, R8 ;  /* 0x0000000800007310 */ /* 0x000e220000301000 */
[----:B------:R-:W-:-:S14]  /*3fd0*/  DSETP.GEU.AND P0, PT, |R8|, UR4, PT ;  /* 0x0000000408007e2a */ /* 0x000fdc000bf0e200 */
[----:B0-----:R-:W-:-:S05]  /*3fe0*/  @!P0 FMUL R0, R0, 1.175494350822287508e-38 ;  /* 0x0080000000008820 */ /* 0x001fca0000400000 */
[----:B------:R-:W-:-:S05]  /*3ff0*/  F2FP.F16.F32.PACK_AB R0, RZ, R0 ;  /* 0x00000000ff00723e */ /* 0x000fca00000000ff */
[----:B------:R0:W-:Y:S01]  /*4000*/  STG.E.U16 desc[UR36][R2.64], R0 ;  /* 0x0000000002007986 */ /* 0x0001e2000c101524 */
[----:B------:R-:W-:Y:S05]  /*4010*/  BRA `(.L_x_863) ;  /* 0x0000000c00647947 */ /* 0x000fea0003800000 */
.L_x_866:
[----:B------:R-:W-:-:S09]  /*4020*/  UISETP.NE.AND UP0, UPT, UR4, 0x7, UPT ;  /* 0x000000070400788c */ /* 0x000fd2000bf05270 */
[----:B------:R-:W-:Y:S05]  /*4030*/  BRA.U !UP0, `(.L_x_868) ;  /* 0x0000000108647547 */ /* 0x000fea000b800000 */
[----:B------:R-:W-:-:S09]  /*4040*/  UISETP.NE.AND UP0, UPT, UR4, 0x8, UPT ;  /* 0x000000080400788c */ /* 0x000fd2000bf05270 */
[----:B------:R-:W-:Y:S05]  /*4050*/  BRA.U !UP0, `(.L_x_869) ;  /* 0x0000000108307547 */ /* 0x000fea000b800000 */
[----:B------:R-:W-:-:S09]  /*4060*/  UISETP.NE.AND UP0, UPT, UR4, 0x9, UPT ;  /* 0x000000090400788c */ /* 0x000fd2000bf05270 */
[----:B------:R-:W-:Y:S05]  /*4070*/  BRA.U UP0, `(.L_x_862) ;  /* 0x0000000900a47547 */ /* 0x000fea000b800000 */
[----:B------:R-:W-:Y:S01]  /*4080*/  UMOV UR4, 0xf0000000 ;  /* 0xf000000000047882 */ /* 0x000fe20000000000 */
[----:B------:R-:W-:Y:S01]  /*4090*/  UMOV UR5, 0x380fffff ;  /* 0x380fffff00057882 */ /* 0x000fe20000000000 */
[----:B------:R-:W0:Y:S01]  /*40a0*/  F2F.F32.F64 R4, R8 ;  /* 0x0000000800047310 */ /* 0x000e220000301000 */
[----:B------:R-:W-:Y:S02]  /*40b0*/  DSETP.GEU.AND P1, PT, |R8|, UR4, PT ;  /* 0x0000000408007e2a */ /* 0x000fe4000bf2e200 */
[----:B------:R-:W-:-:S05]  /*40c0*/  DSETP.GEU.AND P0, PT, |R10|, UR4, PT ;  /* 0x000000040a007e2a */ /* 0x000fca000bf0e200 */
[----:B------:R-:W1:Y:S07]  /*40d0*/  F2F.F32.F64 R5, R10 ;  /* 0x0000000a00057310 */ /* 0x000e6e0000301000 */
[----:B0-----:R-:W-:Y:S02]  /*40e0*/  @!P1 FMUL R4, R4, 1.175494350822287508e-38 ;  /* 0x0080000004049820 */ /* 0x001fe40000400000 */
[----:B-1----:R-:W-:-:S05]  /*40f0*/  @!P0 FMUL R5, R5, 1.175494350822287508e-38 ;  /* 0x0080000005058820 */ /* 0x002fca0000400000 */
[----:B------:R0:W-:Y:S01]  /*4100*/  STG.E.64 desc[UR36][R2.64], R4 ;  /* 0x0000000402007986 */ /* 0x0001e2000c101b24 */
[----:B------:R-:W-:Y:S05]  /*4110*/  BRA `(.L_x_863) ;  /* 0x0000000c00247947 */ /* 0x000fea0003800000 */
.L_x_869:
        /* <DEDUP_REMOVED lines=8> */
[----:B------:R-:W-:-:S05]  /*41a0*/  F2FP.F16.F32.PACK_AB R5, R0, R5 ;  /* 0x000000050005723e */ /* 0x000fca00000000ff */
[----:B------:R0:W-:Y:S01]  /*41b0*/  STG.E desc[UR36][R2.64], R5 ;  /* 0x0000000502007986 */ /* 0x0001e2000c101924 */
[----:B------:R-:W-:Y:S05]  /*41c0*/  BRA `(.L_x_863) ;  /* 0x0000000800f87947 */ /* 0x000fea0003800000 */
.L_x_868:
[----:B------:R0:W-:Y:S01]  /*41d0*/  STG.E.64 desc[UR36][R2.64], R8 ;  /* 0x0000000802007986 */ /* 0x0001e2000c101b24 */
[----:B------:R-:W-:Y:S05]  /*41e0*/  BRA `(.L_x_863) ;  /* 0x0000000800f07947 */ /* 0x000fea0003800000 */
.L_x_858:
        /* <DEDUP_REMOVED lines=8> */
[----:B------:R-:W-:-:S06]  /*4270*/  DSETP.NEU.AND P0, PT, R10, RZ, PT ;  /* 0x000000ff0a00722a */ /* 0x000fcc0003f0d000 */
[----:B------:R-:W-:-:S06]  /*4280*/  DSETP.NEU.OR P0, PT, R8, RZ, P0 ;  /* 0x000000ff0800722a */ /* 0x000fcc000070d400 */
[----:B------:R-:W-:-:S05]  /*4290*/  SEL R5, RZ, 0x1, !P0 ;  /* 0x00000001ff057807 */ /* 0x000fca0004000000 */
[----:B------:R4:W-:Y:S01]  /*42a0*/  STG.E.U8 desc[UR36][R2.64], R5 ;  /* 0x0000000502007986 */ /* 0x0009e2000c101124 */
[----:B------:R-:W-:Y:S05]  /*42b0*/  BRA `(.L_x_863) ;  /* 0x0000000800bc7947 */ /* 0x000fea0003800000 */
.L_x_872:
[----:B------:R3:W-:Y:S01]  /*42c0*/  STG.E.128 desc[UR36][R2.64], R8 ;  /* 0x0000000802007986 */ /* 0x0007e2000c101d24 */
[----:B------:R-:W-:Y:S05]  /*42d0*/  BRA `(.L_x_863) ;  /* 0x0000000800b47947 */ /* 0x000fea0003800000 */
.L_x_871:
        /* <DEDUP_REMOVED lines=9> */
[----:B------:R-:W-:Y:S01]  /*4370*/  DSETP.GEU.AND P0, PT, |R8|, UR4, PT ;  /* 0x0000000408007e2a */ /* 0x000fe2000bf0e200 */
[----:B------:R-:W-:Y:S01]  /*4380*/  BSSY.RECONVERGENT B0, `(.L_x_875) ;  /* 0x000000d000007945 */ /* 0x000fe20003800200 */
[----:B------:R-:W-:-:S12]  /*4390*/  IMAD.MOV.U32 R0, RZ, RZ, 0x7f ;  /* 0x0000007fff007424 */ /* 0x000fd800078e00ff */
[----:B0-----:R-:W-:-:S05]  /*43a0*/  @!P0 FMUL R7, R7, 1.175494350822287508e-38 ;  /* 0x0080000007078820 */ /* 0x001fca0000400000 */
[----:B------:R-:W-:Y:S02]  /*43b0*/  LOP3.LUT R6, R7, 0x7fffffff, RZ, 0xc0, !PT ;  /* 0x7fffffff07067812 */ /* 0x000fe400078ec0ff */
[----:B------:R-:W-:Y:S02]  /*43c0*/  SHF.R.U32.HI R5, RZ, 0x18, R7 ;  /* 0x00000018ff057819 */ /* 0x000fe40000011607 */
        /* <DEDUP_REMOVED lines=8> */
.L_x_876:
[----:B------:R-:W-:Y:S05]  /*4450*/  BSYNC.RECONVERGENT B0 ;  /* 0x0000000000007941 */ /* 0x000fea0003800200 */
.L_x_875:
[----:B------:R-:W-:-:S05]  /*4460*/  LOP3.LUT R5, R0, 0x80, R5, 0xf8, !PT ;  /* 0x0000008000057812 */ /* 0x000fca00078ef805 */
[----:B------:R0:W-:Y:S01]  /*4470*/  STG.E.U8 desc[UR36][R2.64], R5 ;  /* 0x0000000502007986 */ /* 0x0001e2000c101124 */
[----:B------:R-:W-:Y:S05]  /*4480*/  BRA `(.L_x_863) ;  /* 0x0000000800487947 */ /* 0x000fea0003800000 */
.L_x_874:
[----:B------:R-:W-:Y:S01]  /*4490*/  UMOV UR4, 0xf0000000 ;  /* 0xf000000000047882 */ /* 0x000fe20000000000 */
[----:B------:R-:W-:Y:S01]  /*44a0*/  UMOV UR5, 0x380fffff ;  /* 0x380fffff00057882 */ /* 0x000fe20000000000 */
[----:B------:R-:W0:Y:S01]  /*44b0*/  F2F.F32.F64 R7, R8 ;  /* 0x0000000800077310 */ /* 0x000e220000301000 */
[----:B------:R-:W-:Y:S01]  /*44c0*/  DSETP.GEU.AND P0, PT, |R8|, UR4, PT ;  /* 0x0000000408007e2a */ /* 0x000fe2000bf0e200 */
[----:B------:R-:W-:-:S13]  /*44d0*/  BSSY.RECONVERGENT B0, `(.L_x_877) ;  /* 0x000000f000007945 */ /* 0x000fda0003800200 */
[----:B0-----:R-:W-:-:S05]  /*44e0*/  @!P0 FMUL R7, R7, 1.175494350822287508e-38 ;  /* 0x0080000007078820 */ /* 0x001fca0000400000 */
[----:B------:R-:W-:Y:S02]  /*44f0*/  LOP3.LUT R6, R7, 0x7fffffff, RZ, 0xc0, !PT ;  /* 0x7fffffff07067812 */ /* 0x000fe400078ec0ff */
[----:B------:R-:W-:Y:S02]  /*4500*/  SHF.R.U32.HI R5, RZ, 0x18, R7 ;  /* 0x00000018ff057819 */ /* 0x000fe40000011607 */
[----:B------:R-:W-:-:S13]  /*4510*/  ISETP.GE.U32.AND P1, PT, R6, 0x47800000, PT ;  /* 0x478000000600780c */ /* 0x000fda0003f26070 */
[----:B------:R-:W-:Y:S02]  /*4520*/  @P1 ISETP.GT.U32.AND P0, PT, R6, 0x7f800000, PT ;  /* 0x7f8000000600180c */ /* 0x000fe40003f04070 */
[----:B------:R-:W-:-:S04]  /*4530*/  @P1 MOV R0, 0x7f ;  /* 0x0000007f00001802 */ /* 0x000fc80000000f00 */
[----:B------:R-:W-:Y:S01]  /*4540*/  @P1 SEL R0, R0, 0x7c, P0 ;  /* 0x0000007c00001807 */ /* 0x000fe20000000000 */
[----:B------:R-:W-:Y:S06]  /*4550*/  @P1 BRA `(.L_x_878) ;  /* 0x0000000000181947 */ /* 0x000fec0003800000 */
[----:B------:R-:W-:-:S13]  /*4560*/  ISETP.GT.U32.AND P0, PT, R6, 0x387fffff, PT ;  /* 0x387fffff0600780c */ /* 0x000fda0003f04070 */
[----:B------:R-:W-:-:S04]  /*4570*/  @P0 SHF.R.U32.HI R0, RZ, 0x15, R7 ;  /* 0x00000015ff000819 */ /* 0x000fc80000011607 */
[----:B------:R-:W-:Y:S01]  /*4580*/  @P0 LOP3.LUT R4, R0, 0x1, RZ, 0xc0, !PT ;  /* 0x0000000100040812 */ /* 0x000fe200078ec0ff */
[----:B------:R-:W-:-:S03]  /*4590*/  @!P0 FADD.FTZ R0, R6, 128 ;  /* 0x4300000006008421 */ /* 0x000fc60000010000 */
[----:B------:R-:W-:-:S04]  /*45a0*/  @P0 IADD3 R4, PT, PT, R7, 0x80fffff, R4 ;  /* 0x080fffff07040810 */ /* 0x000fc80007ffe004 */
[----:B------:R-:W-:-:S07]  /*45b0*/  @P0 SHF.R.U32.HI R0, RZ, 0x15, R4 ;  /* 0x00000015ff000819 */ /* 0x000fce0000011604 */
.L_x_878:
[----:B------:R-:W-:Y:S05]  /*45c0*/  BSYNC.RECONVERGENT B0 ;  /* 0x0000000000007941 */ /* 0x000fea0003800200 */
.L_x_877:
[----:B------:R-:W-:-:S05]  /*45d0*/  LOP3.LUT R5, R0, 0x80, R5, 0xf8, !PT ;  /* 0x0000008000057812 */ /* 0x000fca00078ef805 */
[----:B------:R1:W-:Y:S01]  /*45e0*/  STG.E.U8 desc[UR36][R2.64], R5 ;  /* 0x0000000502007986 */ /* 0x0003e2000c101124 */
[----:B------:R-:W-:Y:S05]  /*45f0*/  BRA `(.L_x_863) ;  /* 0x0000000400ec7947 */ /* 0x000fea0003800000 */
.L_x_873:
[----:B------:R-:W-:Y:S01]  /*4600*/  UMOV UR4, 0xf0000000 ;  /* 0xf000000000047882 */ /* 0x000fe20000000000 */
[----:B------:R-:W-:Y:S01]  /*4610*/  UMOV UR5, 0x380fffff ;  /* 0x380fffff00057882 */ /* 0x000fe20000000000 */
[----:B------:R-:W0:Y:S01]  /*4620*/  F2F.F32.F64 R0, R8 ;  /* 0x0000000800007310 */ /* 0x000e220000301000 */
[----:B------:R-:W-:-:S14]  /*4630*/  DSETP.GEU.AND P0, PT, |R8|, UR4, PT ;  /* 0x0000000408007e2a */ /* 0x000fdc000bf0e200 */
[----:B0-----:R-:W-:-:S05]  /*4640*/  @!P0 FMUL R0, R0, 1.175494350822287508e-38 ;  /* 0x0080000000008820 */ /* 0x001fca0000400000 */
[----:B------:R-:W-:-:S05]  /*4650*/  F2FP.BF16.F32.PACK_AB R0, RZ, R0 ;  /* 0x00000000ff00723e */ /* 0x000fca00000010ff */
[----:B------:R2:W-:Y:S01]  /*4660*/  STG.E.U16 desc[UR36][R2.64], R0 ;  /* 0x0000000002007986 */ /* 0x0005e2000c101524 */
[----:B------:R-:W-:Y:S05]  /*4670*/  BRA `(.L_x_863) ;  /* 0x0000000400cc7947 */ /* 0x000fea0003800000 */
.L_x_870:
        /* <DEDUP_REMOVED lines=8> */
[----:B------:R-:W0:Y:S02]  /*4700*/  F2I.U32.F64.TRUNC R9, R8 ;  /* 0x0000000800097311 */ /* 0x000e24000030d000 */
[----:B0-----:R0:W-:Y:S01]  /*4710*/  STG.E.U16 desc[UR36][R2.64], R9 ;  /* 0x0000000902007986 */ /* 0x0011e2000c101524 */
[----:B------:R-:W-:Y:S05]  /*4720*/  BRA `(.L_x_863) ;  /* 0x0000000400a07947 */ /* 0x000fea0003800000 */
.L_x_881:
[----:B------:R-:W-:Y:S01]  /*4730*/  UMOV UR4, 0xf0000000 ;  /* 0xf000000000047882 */ /* 0x000fe20000000000 */
[----:B------:R-:W-:Y:S01]  /*4740*/  UMOV UR5, 0x380fffff ;  /* 0x380fffff00057882 */ /* 0x000fe20000000000 */
[----:B------:R-:W0:Y:S01]  /*4750*/  F2F.F32.F64 R5, R8 ;  /* 0x0000000800057310 */ /* 0x000e220000301000 */
[----:B------:R-:W-:Y:S01]  /*4760*/  DSETP.GEU.AND P0, PT, |R8|, UR4, PT ;  /* 0x0000000408007e2a */ /* 0x000fe2000bf0e200 */
[----:B------:R-:W-:Y:S01]  /*4770*/  BSSY.RECONVERGENT B0, `(.L_x_882) ;  /* 0x0000015000007945 */ /* 0x000fe20003800200 */
[----:B------:R-:W-:-:S12]  /*4780*/  IMAD.MOV.U32 R0, RZ, RZ, 0x80 ;  /* 0x00000080ff007424 */ /* 0x000fd800078e00ff */
[----:B0-----:R-:W-:-:S05]  /*4790*/  @!P0 FMUL R5, R5, 1.175494350822287508e-38 ;  /* 0x0080000005058820 */ /* 0x001fca0000400000 */
[----:B------:R-:W-:-:S04]  /*47a0*/  LOP3.LUT R4, R5, 0x7fffffff, RZ, 0xc0, !PT ;  /* 0x7fffffff05047812 */ /* 0x000fc800078ec0ff */
        /* <DEDUP_REMOVED lines=9> */
.L_x_884:
[----:B------:R-:W-:-:S04]  /*4840*/  SHF.R.U32.HI R0, RZ, 0x14, R5 ;  /* 0x00000014ff007819 */ /* 0x000fc80000011605 */
[----:B------:R-:W-:-:S04]  /*4850*/  LOP3.LUT R0, R0, 0x1, RZ, 0xc0, !PT ;  /* 0x0000000100007812 */ /* 0x000fc800078ec0ff */
[----:B------:R-:W-:-:S04]  /*4860*/  IADD3 R0, PT, PT, R5, 0x487ffff, R0 ;  /* 0x0487ffff05007810 */ /* 0x000fc80007ffe000 */
[----:B------:R-:W-:-:S04]  /*4870*/  SHF.R.U32.HI R0, RZ, 0x14, R0 ;  /* 0x00000014ff007819 */ /* 0x000fc80000011600 */
[----:B------:R-:W-:-:S07]  /*4880*/  LOP3.LUT R4, R0, 0xff, RZ, 0xc0, !PT ;  /* 0x000000ff00047812 */ /* 0x000fce00078ec0ff */
.L_x_885:
[----:B------:R-:W-:-:S04]  /*4890*/  SHF.R.U32.HI R5, RZ, 0x18, R5 ;  /* 0x00000018ff057819 */ /* 0x000fc80000011605 */
[----:B------:R-:W-:-:S04]  /*48a0*/  LOP3.LUT R4, R4, 0x80, R5, 0xf8, !PT ;  /* 0x0000008004047812 */ /* 0x000fc800078ef805 */
[----:B------:R-:W-:-:S07]  /*48b0*/  PRMT R0, R4, 0x7610, R0 ;  /* 0x0000761004007816 */ /* 0x000fce0000000000 */
.L_x_883:
[----:B------:R-:W-:Y:S05]  /*48c0*/  BSYNC.RECONVERGENT B0 ;  /* 0x0000000000007941 */ /* 0x000fea0003800200 */
.L_x_882:
[----:B------:R0:W-:Y:S01]  /*48d0*/  STG.E.U8 desc[UR36][R2.64], R0 ;  /* 0x0000000002007986 */ /* 0x0001e2000c101124 */
[----:B------:R-:W-:Y:S05]  /*48e0*/  BRA `(.L_x_863) ;  /* 0x0000000400307947 */ /* 0x000fea0003800000 */
.L_x_880:
        /* <DEDUP_REMOVED lines=17> */
.L_x_888:
[----:B------:R-:W-:-:S04]  /*4a00*/  SHF.R.U32.HI R0, RZ, 0x15, R5 ;  /* 0x00000015ff007819 */ /* 0x000fc80000011605 */
[----:B------:R-:W-:-:S04]  /*4a10*/  LOP3.LUT R0, R0, 0x1, RZ, 0xc0, !PT ;  /* 0x0000000100007812 */ /* 0x000fc800078ec0ff */
[----:B------:R-:W-:-:S04]  /*4a20*/  IADD3 R0, PT, PT, R5, 0x88fffff, R0 ;  /* 0x088fffff05007810 */ /* 0x000fc80007ffe000 */
[----:B------:R-:W-:-:S04]  /*4a30*/  SHF.R.U32.HI R0, RZ, 0x15, R0 ;  /* 0x00000015ff007819 */ /* 0x000fc80000011600 */
[----:B------:R-:W-:-:S07]  /*4a40*/  LOP3.LUT R4, R0, 0xff, RZ, 0xc0, !PT ;  /* 0x000000ff00047812 */ /* 0x000fce00078ec0ff */
.L_x_889:
[----:B------:R-:W-:-:S04]  /*4a50*/  SHF.R.U32.HI R5, RZ, 0x18, R5 ;  /* 0x00000018ff057819 */ /* 0x000fc80000011605 */
[----:B------:R-:W-:-:S04]  /*4a60*/  LOP3.LUT R4, R4, 0x80, R5, 0xf8, !PT ;  /* 0x0000008004047812 */ /* 0x000fc800078ef805 */
[----:B------:R-:W-:-:S07]  /*4a70*/  PRMT R0, R4, 0x7610, R0 ;  /* 0x0000761004007816 */ /* 0x000fce0000000000 */
.L_x_887:
[----:B------:R-:W-:Y:S05]  /*4a80*/  BSYNC.RECONVERGENT B0 ;  /* 0x0000000000007941 */ /* 0x000fea0003800200 */
.L_x_886:
[----:B------:R0:W-:Y:S01]  /*4a90*/  STG.E.U8 desc[UR36][R2.64], R0 ;  /* 0x0000000002007986 */ /* 0x0001e2000c101124 */
[----:B------:R-:W-:Y:S05]  /*4aa0*/  BRA `(.L_x_863) ;  /* 0x0000000000c07947 */ /* 0x000fea0003800000 */
.L_x_879:
[----:B------:R-:W-:-:S09]  /*4ab0*/  UISETP.NE.AND UP0, UPT, UR4, 0x1c, UPT ;  /* 0x0000001c0400788c */ /* 0x000fd2000bf05270 */
[----:B------:R-:W-:Y:S05]  /*4ac0*/  BRA.U !UP0, `(.L_x_890) ;  /* 0x0000000108b07547 */ /* 0x000fea000b800000 */
[----:B------:R-:W-:-:S09]  /*4ad0*/  UISETP.NE.AND UP0, UPT, UR4, 0x1d, UPT ;  /* 0x0000001d0400788c */ /* 0x000fd2000bf05270 */
[----:B------:R-:W-:Y:S05]  /*4ae0*/  BRA.U !UP0, `(.L_x_891) ;  /* 0x00000001089c7547 */ /* 0x000fea000b800000 */
[----:B------:R-:W-:-:S09]  /*4af0*/  UISETP.NE.AND UP0, UPT, UR4, 0x2c, UPT ;  /* 0x0000002c0400788c */ /* 0x000fd2000bf05270 */
[----:B------:R-:W-:Y:S05]  /*4b00*/  BRA.U !UP0, `(.L_x_892) ;  /* 0x0000000108447547 */ /* 0x000fea000b800000 */
.L_x_862:
[----:B------:R-:W-:Y:S01]  /*4b10*/  MOV R0, 0x0 ;  /* 0x0000000000007802 */ /* 0x000fe20000000f00 */
[----:B------:R-:W0:Y:S01]  /*4b20*/  LDCU.64 UR6, c[0x4][0x118] ;  /* 0x01002300ff0677ac */ /* 0x000e220008000a00 */
[----:B------:R-:W-:Y:S02]  /*4b30*/  HFMA2 R8, -RZ, RZ, 0, 6.020069122314453125e-06 ;  /* 0x00000065ff087431 */ /* 0x000fe400000001ff */
[----:B------:R-:W-:Y:S01]  /*4b40*/  IMAD.MOV.U32 R12, RZ, RZ, 0x1 ;  /* 0x00000001ff0c7424 */ /* 0x000fe200078e00ff */
[----:B------:R1:W2:Y:S01]  /*4b50*/  LDC.64 R2, c[0x4][R0] ;  /* 0x0100000000027b82 */ /* 0x0002a20000000a00 */
[----:B------:R-:W3:Y:S01]  /*4b60*/  LDCU.64 UR8, c[0x4][0x120] ;  /* 0x01002400ff0877ac */ /* 0x000ee20008000a00 */
[----:B------:R-:W-:Y:S01]  /*4b70*/  IMAD.MOV.U32 R13, RZ, RZ, RZ ;  /* 0x000000ffff0d7224 */ /* 0x000fe200078e00ff */
[----:B------:R-:W4:Y:S01]  /*4b80*/  LDCU.64 UR4, c[0x4][0x10] ;  /* 0x01000200ff0477ac */ /* 0x000f220008000a00 */
[----:B0-----:R-:W-:Y:S01]  /*4b90*/  MOV R4, UR6 ;  /* 0x0000000600047c02 */ /* 0x001fe20008000f00 */
[----:B------:R-:W-:-:S02]  /*4ba0*/  IMAD.U32 R5, RZ, RZ, UR7 ;  /* 0x00000007ff057e24 */ /* 0x000fc4000f8e00ff */
[----:B---3--:R-:W-:Y:S01]  /*4bb0*/  IMAD.U32 R6, RZ, RZ, UR8 ;  /* 0x00000008ff067e24 */ /* 0x008fe2000f8e00ff */
[----:B------:R-:W-:Y:S01]  /*4bc0*/  MOV R7, UR9 ;  /* 0x0000000900077c02 */ /* 0x000fe20008000f00 */
[----:B----4-:R-:W-:Y:S02]  /*4bd0*/  IMAD.U32 R10, RZ, RZ, UR4 ;  /* 0x00000004ff0a7e24 */ /* 0x010fe4000f8e00ff */
[----:B-1----:R-:W-:-:S07]  /*4be0*/  IMAD.U32 R11, RZ, RZ, UR5 ;  /* 0x00000005ff0b7e24 */ /* 0x002fce000f8e00ff */
[----:B------:R-:W-:-:S07]  /*4bf0*/  LEPC R20, `(.L_x_893) ;  /* 0x000000001014794e */ /* 0x000fce0000000000 */
[----:B--2---:R-:W-:Y:S05]  /*4c00*/  CALL.ABS.NOINC R2 ;  /* 0x0000000002007343 */ /* 0x004fea0003c00000 */
.L_x_893:
[----:B------:R-:W-:Y:S05]  /*4c10*/  BRA `(.L_x_863) ;  /* 0x0000000000647947 */ /* 0x000fea0003800000 */
.L_x_892:
[----:B------:R-:W-:Y:S01]  /*4c20*/  UMOV UR4, 0xf0000000 ;  /* 0xf000000000047882 */ /* 0x000fe20000000000 */
[----:B------:R-:W-:Y:S01]  /*4c30*/  UMOV UR5, 0x380fffff ;  /* 0x380fffff00057882 */ /* 0x000fe20000000000 */
[----:B------:R-:W0:Y:S01]  /*4c40*/  F2F.F32.F64 R6, R8 ;  /* 0x0000000800067310 */ /* 0x000e220000301000 */
[----:B------:R-:W-:-:S14]  /*4c50*/  DSETP.GEU.AND P0, PT, |R8|, UR4, PT ;  /* 0x0000000408007e2a */ /* 0x000fdc000bf0e200 */
[----:B0-----:R-:W-:-:S05]  /*4c60*/  @!P0 FMUL R6, R6, 1.175494350822287508e-38 ;  /* 0x0080000006068820 */ /* 0x001fca0000400000 */
        /* <DEDUP_REMOVED lines=15> */
.L_x_891:
[----:B------:R-:W0:Y:S02]  /*4d60*/  F2I.U64.F64.TRUNC R8, R8 ;  /* 0x0000000800087311 */ /* 0x000e24000030d800 */
[----:B0-----:R0:W-:Y:S01]  /*4d70*/  STG.E.64 desc[UR36][R2.64], R8 ;  /* 0x0000000802007986 */ /* 0x0011e2000c101b24 */
[----:B------:R-:W-:Y:S05]  /*4d80*/  BRA `(.L_x_863) ;  /* 0x0000000000087947 */ /* 0x000fea0003800000 */
.L_x_890:
[----:B------:R-:W0:Y:S02]  /*4d90*/  F2I.U32.F64.TRUNC R9, R8 ;  /* 0x0000000800097311 */ /* 0x000e24000030d000 */
[----:B0-----:R0:W-:Y:S02]  /*4da0*/  STG.E desc[UR36][R2.64], R9 ;  /* 0x0000000902007986 */ /* 0x0011e4000c101924 */
.L_x_863:
[----:B------:R-:W-:-:S07]  /*4db0*/  VIADD R19, R19, 0x80 ;  /* 0x0000008013137836 */ /* 0x000fce0000000000 */
.L_x_792:
[----:B------:R-:W-:Y:S05]  /*4dc0*/  BSYNC.RECONVERGENT B6 ;  /* 0x0000000000067941 */ /* 0x000fea0003800200 */
.L_x_791:
[----:B------:R-:W5:Y:S01]  /*4dd0*/  LDCU UR4, c[0x0][0x380] ;  /* 0x00007000ff0477ac */ /* 0x000f620008000800 */
[----:B------:R-:W-:Y:S01]  /*4de0*/  BSSY.RECONVERGENT B6, `(.L_x_894) ;  /* 0x00004ce000067945 */ /* 0x000fe20003800200 */
[----:B-----5:R-:W-:-:S13]  /*4df0*/  ISETP.GE.AND P0, PT, R19, UR4, PT ;  /* 0x0000000413007c0c */ /* 0x020fda000bf06270 */
[----:B------:R-:W-:Y:S05]  /*4e00*/  @P0 BRA `(.L_x_895) ;  /* 0x0000004c002c0947 */ /* 0x000fea0003800000 */
[----:B------:R-:W5:Y:S01]  /*4e10*/  LDCU UR4, c[0x0][0x388] ;  /* 0x00007100ff0477ac */ /* 0x000f620008000800 */
[----:B0-2---:R-:W-:Y:S02]  /*4e20*/  HFMA2 R0, -RZ, RZ, 0, 0 ;  /* 0x00000000ff007431 */ /* 0x005fe400000001ff */
[----:B------:R-:W-:Y:S02]  /*4e30*/  IMAD.MOV.U32 R22, RZ, RZ, RZ ;  /* 0x000000ffff167224 */ /* 0x000fe400078e00ff */
[----:B------:R-:W-:Y:S01]  /*4e40*/  IMAD.MOV.U32 R18, RZ, RZ, RZ ;  /* 0x000000ffff127224 */ /* 0x000fe200078e00ff */
[----:B-----5:R-:W-:-:S09]  /*4e50*/  UISETP.NE.AND UP0, UPT, UR4, URZ, UPT ;  /* 0x000000ff0400728c */ /* 0x020fd2000bf05270 */
[----:B------:R-:W-:Y:S05]  /*4e60*/  BRA.U !UP0, `(.L_x_896) ;  /* 0x0000001508707547 */ /* 0x000fea000b800000 */
[----:B------:R-:W1:Y:S01]  /*4e70*/  LDCU.64 UR4, c[0x0][0x390] ;  /* 0x00007200ff0477ac */ /* 0x000e620008000a00 */
[----:B------:R-:W-:Y:S01]  /*4e80*/  IMAD.MOV.U32 R18, RZ, RZ, RZ ;  /* 0x000000ffff127224 */ /* 0x000fe200078e00ff */
[----:B------:R-:W0:Y:S01]  /*4e90*/  LDCU UR6, c[0x0][0x38c] ;  /* 0x00007180ff0677ac */ /* 0x000e220008000800 */
[----:B------:R-:W2:Y:S01]  /*4ea0*/  LDCU.64 UR8, c[0x0][0x4b8] ;  /* 0x00009700ff0877ac */ /* 0x000ea20008000a00 */
[----:B------:R-:W-:Y:S01]  /*4eb0*/  UISETP.NE.AND UP0, UPT, UR41, URZ, UPT ;  /* 0x000000ff2900728c */ /* 0x000fe2000bf05270 */
[----:B-1-34-:R-:W-:Y:S01]  /*4ec0*/  IMAD.HI.U32 R2, R19, UR4, R18 ;  /* 0x0000000413027c27 */ /* 0x01afe2000f8e0012 */
[----:B------:R-:W1:Y:S04]  /*4ed0*/  LDCU UR4, c[0x0][0x4c0] ;  /* 0x00009800ff0477ac */ /* 0x000e680008000800 */
[----:B------:R-:W-:-:S04]  /*4ee0*/  SHF.R.U32.HI R3, RZ, UR5, R2 ;  /* 0x00000005ff037c19 */ /* 0x000fc80008011602 */
[----:B------:R-:W-:-:S05]  /*4ef0*/  IADD3 R22, PT, PT, -R3, RZ, RZ ;  /* 0x000000ff03167210 */ /* 0x000fca0007ffe1ff */
[----:B0-----:R-:W-:-:S04]  /*4f00*/  IMAD R22, R22, UR6, R19 ;  /* 0x0000000616167c24 */ /* 0x001fc8000f8e0213 */
[C---:B--2---:R-:W-:Y:S02]  /*4f10*/  IMAD R18, R22.reuse, UR8, RZ ;  /* 0x0000000816127c24 */ /* 0x044fe4000f8e02ff */
[C---:B------:R-:W-:Y:S02]  /*4f20*/  IMAD R0, R22.reuse, UR9, RZ ;  /* 0x0000000916007c24 */ /* 0x040fe4000f8e02ff */
[----:B-1----:R-:W-:Y:S01]  /*4f30*/  IMAD R22, R22, UR4, RZ ;  /* 0x0000000416167c24 */ /* 0x002fe2000f8e02ff */
        /* <DEDUP_REMOVED lines=334> */
[----:B0-----:R-:W-:-:S07]  /*6420*/  IMAD R22, R5, UR4, R22 ;  /* 0x0000000405167c24 */ /* 0x001fce000f8e0216 */
.L_x_896:
[----:B------:R-:W1:Y:S01]  /*6430*/  LDCU.64 UR6, c[0x0][0x5f0] ;  /* 0x0000be00ff0677ac */ /* 0x000e620008000a00 */
[----:B------:R-:W-:Y:S01]  /*6440*/  BSSY.RECONVERGENT B7, `(.L_x_897) ;  /* 0x00000ec000077945 */ /* 0x000fe20003800200 */
[----:B------:R-:W-:-:S04]  /*6450*/  UPRMT UR4, UR39, 0x9910, URZ ;  /* 0x0000991027047896 */ /* 0x000fc800080000ff */
[----:B------:R-:W-:Y:S01]  /*6460*/  UISETP.GT.AND UP0, UPT, UR4, 0x9, UPT ;  /* 0x000000090400788c */ /* 0x000fe2000bf04270 */
[----:B-1-34-:R-:W-:-:S05]  /*6470*/  IADD3 R2, P0, PT, R0, UR6, RZ ;  /* 0x0000000600027c10 */ /* 0x01afca000ff1e0ff */
        /* <DEDUP_REMOVED lines=13> */
.L_x_901:
[----:B------:R-:W2:Y:S02]  /*6550*/  LDG.E.U8 R2, desc[UR36][R2.64] ;  /* 0x0000002402027981 */ /* 0x000ea4000c1e1100 */
[----:B--2---:R0:W1:Y:S01]  /*6560*/  I2F.F64.U16 R16, R2 ;  /* 0x0000000200107312 */ /* 0x0040620000101800 */
[----:B------:R-:W-:Y:S05]  /*6570*/  BRA `(.L_x_903) ;  /* 0x0000000c00607947 */ /* 0x000fea0003800000 */
.L_x_900:
        /* <DEDUP_REMOVED lines=9> */
.L_x_905:
[----:B------:R-:W2:Y:S02]  /*6610*/  LDG.E R2, desc[UR36][R2.64] ;  /* 0x0000002402027981 */ /* 0x000ea4000c1e1900 */
[----:B--2---:R0:W1:Y:S01]  /*6620*/  I2F.F64 R16, R2 ;  /* 0x0000000200107312 */ /* 0x0040620000201c00 */
[----:B------:R-:W-:Y:S05]  /*6630*/  BRA `(.L_x_903) ;  /* 0x0000000c00307947 */ /* 0x000fea0003800000 */
.L_x_904:
[----:B------:R-:W2:Y:S02]  /*6640*/  LDG.E.U16 R2, desc[UR36][R2.64] ;  /* 0x0000002402027981 */ /* 0x000ea4000c1e1500 */
[----:B--2---:R0:W1:Y:S01]  /*6650*/  I2F.F64.S16 R16, R2 ;  /* 0x0000000200107312 */ /* 0x0040620000101c00 */
[----:B------:R-:W-:Y:S05]  /*6660*/  BRA `(.L_x_903) ;  /* 0x0000000c00247947 */ /* 0x000fea0003800000 */
.L_x_899:
        /* <DEDUP_REMOVED lines=10> */
.L_x_907:
[----:B------:R-:W2:Y:S02]  /*6710*/  LDG.E.U16 R0, desc[UR36][R2.64] ;  /* 0x0000002402007981 */ /* 0x000ea4000c1e1500 */
[----:B--2---:R-:W-:-:S05]  /*6720*/  HADD2.F32 R0, -RZ, R0.H0_H0 ;  /* 0x20000000ff007230 */ /* 0x004fca0000004100 */
[----:B------:R-:W-:-:S04]  /*6730*/  FMUL.FTZ R0, R0, 1 ;  /* 0x3f80000000007820 */ /* 0x000fc80000410000 */
[----:B------:R0:W1:Y:S01]  /*6740*/  F2F.F64.F32 R16, R0 ;  /* 0x0000000000107310 */ /* 0x0000620000201800 */
[----:B------:R-:W-:Y:S05]  /*6750*/  BRA `(.L_x_903) ;  /* 0x0000000800e87947 */ /* 0x000fea0003800000 */
.L_x_906:
        /* <DEDUP_REMOVED lines=10> */
.L_x_909:
[----:B------:R-:W2:Y:S02]  /*6800*/  LDG.E.U16 R2, desc[UR36][R2.64] ;  /* 0x0000002402027981 */ /* 0x000ea4000c1e1500 */
[----:B--2---:R-:W-:-:S05]  /*6810*/  HADD2.F32 R0, -RZ, R2.H0_H0 ;  /* 0x20000002ff007230 */ /* 0x004fca0000004100 */
[----:B------:R-:W-:-:S04]  /*6820*/  FMUL.FTZ R0, R0, 1 ;  /* 0x3f80000000007820 */ /* 0x000fc80000410000 */
[----:B------:R0:W1:Y:S01]  /*6830*/  F2F.F64.F32 R16, R0 ;  /* 0x0000000000107310 */ /* 0x0000620000201800 */
[----:B------:R-:W-:Y:S05]  /*6840*/  BRA `(.L_x_903) ;  /* 0x0000000800ac7947 */ /* 0x000fea0003800000 */
.L_x_908:
[----:B------:R0:W5:Y:S01]  /*6850*/  LDG.E.64 R16, desc[UR36][R2.64] ;  /* 0x0000002402107981 */ /* 0x000162000c1e1b00 */
[----:B------:R-:W-:Y:S05]  /*6860*/  BRA `(.L_x_903) ;  /* 0x0000000800a47947 */ /* 0x000fea0003800000 */
.L_x_898:
        /* <DEDUP_REMOVED lines=13> */
.L_x_912:
[----:B------:R0:W5:Y:S01]  /*6940*/  LDG.E.64 R16, desc[UR36][R2.64] ;  /* 0x0000002402107981 */ /* 0x000162000c1e1b00 */
[----:B------:R-:W-:Y:S05]  /*6950*/  BRA `(.L_x_903) ;  /* 0x0000000800687947 */ /* 0x000fea0003800000 */
.L_x_911:
        /* <DEDUP_REMOVED lines=23> */
[----:B------:R-:W-:-:S05]  /*6ad0*/  LOP3.LUT R5, R5, 0x80000000, R0, 0xf8, !PT ;  /* 0x8000000005057812 */ /* 0x000fca00078ef800 */
[----:B------:R-:W-:-:S04]  /*6ae0*/  FMUL.FTZ R5, R5, 1 ;  /* 0x3f80000005057820 */ /* 0x000fc80000410000 */
[----:B------:R2:W3:Y:S01]  /*6af0*/  F2F.F64.F32 R16, R5 ;  /* 0x0000000500107310 */ /* 0x0004e20000201800 */
[----:B------:R-:W-:Y:S05]  /*6b00*/  BRA `(.L_x_903) ;  /* 0x0000000400fc7947 */ /* 0x000fea0003800000 */
.L_x_914:
        /* <DEDUP_REMOVED lines=10> */
[----:B------:R-:W-:-:S05]  /*6bb0*/  LOP3.LUT R0, R0, 0x80000000, R5, 0xf8, !PT ;  /* 0x8000000000007812 */ /* 0x000fca00078ef805 */
[----:B------:R-:W-:-:S04]  /*6bc0*/  FMUL.FTZ R0, R0, 1 ;  /* 0x3f80000000007820 */ /* 0x000fc80000410000 */
[----:B------:R4:W0:Y:S01]  /*6bd0*/  F2F.F64.F32 R16, R0 ;  /* 0x0000000000107310 */ /* 0x0008220000201800 */
[----:B------:R-:W-:Y:S05]  /*6be0*/  BRA `(.L_x_903) ;  /* 0x0000000400c47947 */ /* 0x000fea0003800000 */
.L_x_913:
[----:B------:R-:W2:Y:S02]  /*6bf0*/  LDG.E.U16 R0, desc[UR36][R2.64] ;  /* 0x0000002402007981 */ /* 0x000ea4000c1e1500 */
[----:B--2---:R-:W-:-:S05]  /*6c00*/  SHF.L.U32 R0, R0, 0x10, RZ ;  /* 0x0000001000007819 */ /* 0x004fca00000006ff */
[----:B------:R-:W-:-:S04]  /*6c10*/  FMUL.FTZ R0, R0, 1 ;  /* 0x3f80000000007820 */ /* 0x000fc80000410000 */
[----:B------:R0:W1:Y:S01]  /*6c20*/  F2F.F64.F32 R16, R0 ;  /* 0x0000000000107310 */ /* 0x0000620000201800 */
[----:B------:R-:W-:Y:S05]  /*6c30*/  BRA `(.L_x_903) ;  /* 0x0000000400b07947 */ /* 0x000fea0003800000 */
.L_x_910:
        /* <DEDUP_REMOVED lines=11> */
.L_x_917:
[----:B------:R-:W2:Y:S01]  /*6cf0*/  LDG.E.U8 R3, desc[UR36][R2.64] ;  /* 0x0000002402037981 */ /* 0x000ea2000c1e1100 */
[----:B------:R-:W-:Y:S02]  /*6d00*/  CS2R R16, SRZ ;  /* 0x0000000000107805 */ /* 0x000fe4000001ff00 */
[----:B--2---:R-:W-:-:S13]  /*6d10*/  ISETP.NE.AND P0, PT, R3, RZ, PT ;  /* 0x000000ff0300720c */ /* 0x004fda0003f05270 */
[----:B------:R-:W-:Y:S05]  /*6d20*/  @!P0 BRA `(.L_x_903) ;  /* 0x0000000400748947 */ /* 0x000fea0003800000 */
[----:B------:R-:W-:-:S13]  /*6d30*/  ISETP.NE.AND P0, PT, R3, 0x80, PT ;  /* 0x000000800300780c */ /* 0x000fda0003f05270 */
[----:B------:R-:W-:Y:S02]  /*6d40*/  @!P0 IMAD.MOV.U32 R16, RZ, RZ, 0x20000000 ;  /* 0x20000000ff108424 */ /* 0x000fe400078e00ff */
        /* <DEDUP_REMOVED lines=15> */
.L_x_919:
[----:B------:R-:W-:Y:S05]  /*6e40*/  BSYNC.RECONVERGENT B0 ;  /* 0x0000000000007941 */ /* 0x000fea0003800200 */
.L_x_918:
[----:B------:R-:W-:Y:S01]  /*6e50*/  IMAD.SHL.U32 R0, R0, 0x100000, RZ ;  /* 0x0010000000007824 */ /* 0x000fe200078e00ff */
[----:B------:R-:W-:-:S04]  /*6e60*/  LEA R2, R2, 0x3b800000, 0x17 ;  /* 0x3b80000002027811 */ /* 0x000fc800078eb8ff */
[----:B------:R-:W-:-:S05]  /*6e70*/  LOP3.LUT R0, R2, R0, R7, 0xfe, !PT ;  /* 0x0000000002007212 */ /* 0x000fca00078efe07 */
[----:B------:R-:W-:-:S04]  /*6e80*/  FMUL.FTZ R0, R0, 1 ;  /* 0x3f80000000007820 */ /* 0x000fc80000410000 */
[----:B------:R0:W1:Y:S01]  /*6e90*/  F2F.F64.F32 R16, R0 ;  /* 0x0000000000107310 */ /* 0x0000620000201800 */
[----:B------:R-:W-:Y:S05]  /*6ea0*/  BRA `(.L_x_903) ;  /* 0x0000000400147947 */ /* 0x000fea0003800000 */
.L_x_916:
        /* <DEDUP_REMOVED lines=21> */
.L_x_921:
[----:B------:R-:W-:Y:S05]  /*7000*/  BSYNC.RECONVERGENT B0 ;  /* 0x0000000000007941 */ /* 0x000fea0003800200 */
.L_x_920:
[----:B------:R-:W-:Y:S01]  /*7010*/  IMAD.SHL.U32 R0, R0, 0x200000, RZ ;  /* 0x0020000000007824 */ /* 0x000fe200078e00ff */
[----:B------:R-:W-:-:S04]  /*7020*/  LEA R2, R2, 0x37800000, 0x17 ;  /* 0x3780000002027811 */ /* 0x000fc800078eb8ff */
[----:B------:R-:W-:-:S05]  /*7030*/  LOP3.LUT R0, R2, R0, R7, 0xfe, !PT ;  /* 0x0000000002007212 */ /* 0x000fca00078efe07 */
[----:B------:R-:W-:-:S04]  /*7040*/  FMUL.FTZ R0, R0, 1 ;  /* 0x3f80000000007820 */ /* 0x000fc80000410000 */
[----:B------:R0:W1:Y:S01]  /*7050*/  F2F.F64.F32 R16, R0 ;  /* 0x0000000000107310 */ /* 0x0000620000201800 */
[----:B------:R-:W-:Y:S05]  /*7060*/  BRA `(.L_x_903) ;  /* 0x0000000000a47947 */ /* 0x000fea0003800000 */
.L_x_915:
[----:B------:R-:W-:-:S09]  /*7070*/  UISETP.NE.AND UP0, UPT, UR4, 0x1c, UPT ;  /* 0x0000001c0400788c */ /* 0x000fd2000bf05270 */
[----:B------:R-:W-:Y:S05]  /*7080*/  BRA.U !UP0, `(.L_x_922) ;  /* 0x0000000108947547 */ /* 0x000fea000b800000 */
[----:B------:R-:W-:-:S09]  /*7090*/  UISETP.NE.AND UP0, UPT, UR4, 0x1d, UPT ;  /* 0x0000001d0400788c */ /* 0x000fd2000bf05270 */
[----:B------:R-:W-:Y:S05]  /*70a0*/  BRA.U !UP0, `(.L_x_923) ;  /* 0x0000000108807547 */ /* 0x000fea000b800000 */
[----:B------:R-:W-:-:S09]  /*70b0*/  UISETP.NE.AND UP0, UPT, UR4, 0x2c, UPT ;  /* 0x0000002c0400788c */ /* 0x000fd2000bf05270 */
[----:B------:R-:W-:Y:S05]  /*70c0*/  BRA.U UP0, `(.L_x_902) ;  /* 0x0000000100307547 */ /* 0x000fea000b800000 */
[----:B------:R-:W2:Y:S01]  /*70d0*/  LDG.E.U8 R0, desc[UR36][R2.64] ;  /* 0x0000002402007981 */ /* 0x000ea2000c1e1100 */
[----:B------:R-:W-:Y:S02]  /*70e0*/  HFMA2 R17, -RZ, RZ, 0.5, 0 ;  /* 0x38000000ff117431 */ /* 0x000fe400000001ff */
[----:B------:R-:W-:Y:S01]  /*70f0*/  IMAD.MOV.U32 R16, RZ, RZ, 0x0 ;  /* 0x00000000ff107424 */ /* 0x000fe200078e00ff */
[----:B--2---:R-:W-:-:S13]  /*7100*/  ISETP.NE.AND P0, PT, R0, RZ, PT ;  /* 0x000000ff0000720c */ /* 0x004fda0003f05270 */
[----:B------:R-:W-:Y:S05]  /*7110*/  @!P0 BRA `(.L_x_903) ;  /* 0x0000000000788947 */ /* 0x000fea0003800000 */
[----:B------:R-:W-:-:S13]  /*7120*/  ISETP.NE.AND P0, PT, R0, 0xff, PT ;  /* 0x000000ff0000780c */ /* 0x000fda0003f05270 */
[----:B------:R-:W-:Y:S01]  /*7130*/  @P0 IMAD.SHL.U32 R0, R0, 0x800000, RZ ;  /* 0x0080000000000824 */ /* 0x000fe200078e00ff */
[----:B------:R-:W-:Y:S01]  /*7140*/  @!P0 MOV R17, 0x7ff80000 ;  /* 0x7ff8000000118802 */ /* 0x000fe20000000f00 */
[----:B------:R-:W-:Y:S02]  /*7150*/  @!P0 IMAD.MOV.U32 R16, RZ, RZ, 0x20000000 ;  /* 0x20000000ff108424 */ /* 0x000fe400078e00ff */
[----:B------:R-:W-:-:S04]  /*7160*/  @P0 FMUL.FTZ R0, R0, 1 ;  /* 0x3f80000000000820 */ /* 0x000fc80000410000 */
[----:B------:R0:W1:Y:S01]  /*7170*/  @P0 F2F.F64.F32 R16, R0 ;  /* 0x0000000000100310 */ /* 0x0000620000201800 */
[----:B------:R-:W-:Y:S05]  /*7180*/  BRA `(.L_x_903) ;  /* 0x00000000005c7947 */ /* 0x000fea0003800000 */
.L_x_902:
        /* <DEDUP_REMOVED lines=16> */
.L_x_924:
[----:B------:R-:W-:Y:S01]  /*7290*/  CS2R R16, SRZ ;  /* 0x0000000000107805 */ /* 0x000fe2000001ff00 */
[----:B------:R-:W-:Y:S06]  /*72a0*/  BRA `(.L_x_903) ;  /* 0x0000000000147947 */ /* 0x000fec0003800000 */
.L_x_923:
[----:B------:R-:W2:Y:S02]  /*72b0*/  LDG.E.64 R16, desc[UR36][R2.64] ;  /* 0x0000002402107981 */ /* 0x000ea4000c1e1b00 */
[----:B--2---:R-:W0:Y:S01]  /*72c0*/  I2F.F64.U64 R16, R16 ;  /* 0x0000001000107312 */ /* 0x004e220000301800 */
[----:B------:R-:W-:Y:S05]  /*72d0*/  BRA `(.L_x_903) ;  /* 0x0000000000087947 */ /* 0x000fea0003800000 */
.L_x_922:
[----:B------:R-:W2:Y:S02]  /*72e0*/  LDG.E R2, desc[UR36][R2.64] ;  /* 0x0000002402027981 */ /* 0x000ea4000c1e1900 */
[----:B--2---:R0:W1:Y:S02]  /*72f0*/  I2F.F64.U32 R16, R2 ;  /* 0x0000000200107312 */ /* 0x0040640000201800 */
.L_x_903:
[----:B------:R-:W-:Y:S05]  /*7300*/  BSYNC.RECONVERGENT B7 ;  /* 0x0000000000077941 */ /* 0x000fea0003800200 */
.L_x_897:
[----:B------:R-:W2:Y:S01]  /*7310*/  LDCU.64 UR6, c[0x0][0x5f8] ;  /* 0x0000bf00ff0677ac */ /* 0x000ea20008000a00 */
[----:B------:R-:W-:Y:S01]  /*7320*/  BSSY.RECONVERGENT B7, `(.L_x_925) ;  /* 0x00000ec000077945 */ /* 0x000fe20003800200 */
[----:B------:R-:W-:-:S04]  /*7330*/  UPRMT UR4, UR42, 0x9910, URZ ;  /* 0x000099102a047896 */ /* 0x000fc800080000ff */
[----:B------:R-:W-:Y:S01]  /*7340*/  UISETP.GT.AND UP0, UPT, UR4, 0x9, UPT ;  /* 0x000000090400788c */ /* 0x000fe2000bf04270 */
[----:B--2---:R-:W-:-:S05]  /*7350*/  IADD3 R22, P0, PT, R22, UR6, RZ ;  /* 0x0000000616167c10 */ /* 0x004fca000ff1e0ff */
        /* <DEDUP_REMOVED lines=13> */
.L_x_929:
[----:B------:R-:W2:Y:S02]  /*7430*/  LDG.E.U8 R22, desc[UR36][R22.64] ;  /* 0x0000002416167981 */ /* 0x000ea4000c1e1100 */
[----:B--2---:R2:W0:Y:S01]  /*7440*/  I2F.F64.U16 R24, R22 ;  /* 0x0000001600187312 */ /* 0x0044220000101800 */
[----:B------:R-:W-:Y:S05]  /*7450*/  BRA `(.L_x_931) ;  /* 0x0000000c00607947 */ /* 0x000fea0003800000 */
.L_x_928:
        /* <DEDUP_REMOVED lines=9> */
.L_x_933:
[----:B------:R-:W2:Y:S02]  /*74f0*/  LDG.E R22, desc[UR36][R22.64] ;  /* 0x0000002416167981 */ /* 0x000ea4000c1e1900 */
[----:B--2---:R2:W0:Y:S01]  /*7500*/  I2F.F64 R24, R22 ;  /* 0x0000001600187312 */ /* 0x0044220000201c00 */
[----:B------:R-:W-:Y:S05]  /*7510*/  BRA `(.L_x_931) ;  /* 0x0000000c00307947 */ /* 0x000fea0003800000 */
.L_x_932:
[----:B------:R-:W2:Y:S02]  /*7520*/  LDG.E.U16 R22, desc[UR36][R22.64] ;  /* 0x0000002416167981 */ /* 0x000ea4000c1e1500 */
[----:B--2---:R2:W0:Y:S01]  /*7530*/  I2F.F64.S16 R24, R22 ;  /* 0x0000001600187312 */ /* 0x0044220000101c00 */
[----:B------:R-:W-:Y:S05]  /*7540*/  BRA `(.L_x_931) ;  /* 0x0000000c00247947 */ /* 0x000fea0003800000 */
.L_x_927:
        /* <DEDUP_REMOVED lines=10> */
.L_x_935:
[----:B0---4-:R-:W2:Y:S02]  /*75f0*/  LDG.E.U16 R0, desc[UR36][R22.64] ;  /* 0x0000002416007981 */ /* 0x011ea4000c1e1500 */
[----:B--2---:R-:W-:-:S05]  /*7600*/  HADD2.F32 R0, -RZ, R0.H0_H0 ;  /* 0x20000000ff007230 */ /* 0x004fca0000004100 */
[----:B------:R-:W-:-:S04]  /*7610*/  FMUL.FTZ R0, R0, 1 ;  /* 0x3f80000000007820 */ /* 0x000fc80000410000 */
[----:B------:R0:W2:Y:S01]  /*7620*/  F2F.F64.F32 R24, R0 ;  /* 0x0000000000187310 */ /* 0x0000a20000201800 */
[----:B------:R-:W-:Y:S05]  /*7630*/  BRA `(.L_x_931) ;  /* 0x0000000800e87947 */ /* 0x000fea0003800000 */
.L_x_934:
        /* <DEDUP_REMOVED lines=10> */
.L_x_937:
[----:B------:R-:W0:Y:S02]  /*76e0*/  LDG.E.U16 R22, desc[UR36][R22.64] ;  /* 0x0000002416167981 */ /* 0x000e24000c1e1500 */
[----:B0---4-:R-:W-:-:S05]  /*76f0*/  HADD2.F32 R0, -RZ, R22.H0_H0 ;  /* 0x20000016ff007230 */ /* 0x011fca0000004100 */
[----:B------:R-:W-:-:S04]  /*7700*/  FMUL.FTZ R0, R0, 1 ;  /* 0x3f80000000007820 */ /* 0x000fc80000410000 */
[----:B------:R0:W2:Y:S01]  /*7710*/  F2F.F64.F32 R24, R0 ;  /* 0x0000000000187310 */ /* 0x0000a20000201800 */
[----:B------:R-:W-:Y:S05]  /*7720*/  BRA `(.L_x_931) ;  /* 0x0000000800ac7947 */ /* 0x000fea0003800000 */
.L_x_936:
[----:B------:R2:W5:Y:S01]  /*7730*/  LDG.E.64 R24, desc[UR36][R22.64] ;  /* 0x0000002416187981 */ /* 0x000562000c1e1b00 */
[----:B------:R-:W-:Y:S05]  /*7740*/  BRA `(.L_x_931) ;  /* 0x0000000800a47947 */ /* 0x000fea0003800000 */
.L_x_926:
        /* <DEDUP_REMOVED lines=13> */
.L_x_940:
[----:B------:R2:W5:Y:S01]  /*7820*/  LDG.E.64 R24, desc[UR36][R22.64] ;  /* 0x0000002416187981 */ /* 0x000562000c1e1b00 */
[----:B------:R-:W-:Y:S05]  /*7830*/  BRA `(.L_x_931) ;  /* 0x0000000800687947 */ /* 0x000fea0003800000 */
.L_x_939:
[----:B------:R-:W-:-:S09]  /*7840*/  UISETP.NE.AND UP0, UPT, UR4, 0xf, UPT ;  /* 0x0000000f0400788c */ /* 0x000fd2000bf05270 */
[----:B------:R-:W-:Y:S05]  /*7850*/  BRA.U !UP0, `(.L_x_941) ;  /* 0x00000001089c7547 */ /* 0x000fea000b800000 */
[----:B------:R-:W-:-:S09]  /*7860*/  UISETP.NE.AND UP0, UPT, UR4, 0x17, UPT ;  /* 0x000000170400788c */ /* 0x000fd2000bf05270 */
[----:B------:R-:W-:Y:S05]  /*7870*/  BRA.U !UP0, `(.L_x_942) ;  /* 0x00000001085c7547 */ /* 0x000fea000b800000 */
[----:B------:R-:W-:-:S09]  /*7880*/  UISETP.NE.AND UP0, UPT, UR4, 0x18, UPT ;  /* 0x000000180400788c */ /* 0x000fd2000bf05270 */
[----:B------:R-:W-:Y:S05]  /*7890*/  BRA.U UP0, `(.L_x_930) ;  /* 0x0000000500f47547 */ /* 0x000fea000b800000 */
[----:B0---4-:R-:W2:Y:S01]  /*78a0*/  LDG.E.U8 R0, desc[UR36][R22.64] ;  /* 0x0000002416007981 */ /* 0x011ea2000c1e1100 */
        /* <DEDUP_REMOVED lines=18> */
[----:B------:R0:W2:Y:S01]  /*79d0*/  F2F.F64.F32 R24, R3 ;  /* 0x0000000300187310 */ /* 0x0000a20000201800 */
[----:B------:R-:W-:Y:S05]  /*79e0*/  BRA `(.L_x_931) ;  /* 0x0000000400fc7947 */ /* 0x000fea0003800000 */
.L_x_942:
[----:B0-----:R-:W4:Y:S02]  /*79f0*/  LDG.E.U8 R3, desc[UR36][R22.64] ;  /* 0x0000002416037981 */ /* 0x001f24000c1e1100 */
[C---:B----4-:R-:W-:Y:S02]  /*7a00*/  IMAD.SHL.U32 R0, R3.reuse, 0x2000000, RZ ;  /* 0x0200000003007824 */ /* 0x050fe400078e00ff */
        /* <DEDUP_REMOVED lines=10> */
[----:B------:R0:W2:Y:S01]  /*7ab0*/  F2F.F64.F32 R24, R0 ;  /* 0x0000000000187310 */ /* 0x0000a20000201800 */
[----:B------:R-:W-:Y:S05]  /*7ac0*/  BRA `(.L_x_931) ;  /* 0x0000000400c47947 */ /* 0x000fea0003800000 */
.L_x_941:
[----:B0---4-:R-:W2:Y:S02]  /*7ad0*/  LDG.E.U16 R0, desc[UR36][R22.64] ;  /* 0x0000002416007981 */ /* 0x011ea4000c1e1500 */
[----:B--2---:R-:W-:-:S05]  /*7ae0*/  SHF.L.U32 R0, R0, 0x10, RZ ;  /* 0x0000001000007819 */ /* 0x004fca00000006ff */
[----:B------:R-:W-:-:S04]  /*7af0*/  FMUL.FTZ R0, R0, 1 ;  /* 0x3f80000000007820 */ /* 0x000fc80000410000 */
[----:B------:R0:W2:Y:S01]  /*7b00*/  F2F.F64.F32 R24, R0 ;  /* 0x0000000000187310 */ /* 0x0000a20000201800 */
[----:B------:R-:W-:Y:S05]  /*7b10*/  BRA `(.L_x_931) ;  /* 0x0000000400b07947 */ /* 0x000fea0003800000 */
.L_x_938:
        /* <DEDUP_REMOVED lines=11> */
.L_x_945:
        /* <DEDUP_REMOVED lines=8> */
[--C-:B0---4-:R-:W-:Y:S01]  /*7c50*/  SHF.R.U32.HI R0, RZ, 0x3, R22.reuse ;  /* 0x00000003ff007819 */ /* 0x111fe20000011616 */
        /* <DEDUP_REMOVED lines=12> */
.L_x_947:
[----:B------:R-:W-:Y:S05]  /*7d20*/  BSYNC.RECONVERGENT B0 ;  /* 0x0000000000007941 */ /* 0x000fea0003800200 */
.L_x_946:
[----:B------:R-:W-:Y:S01]  /*7d30*/  IMAD.SHL.U32 R0, R0, 0x100000, RZ ;  /* 0x0010000000007824 */ /* 0x000fe200078e00ff */
[----:B------:R-:W-:-:S04]  /*7d40*/  LEA R2, R2, 0x3b800000, 0x17 ;  /* 0x3b80000002027811 */ /* 0x000fc800078eb8ff */
[----:B------:R-:W-:-:S05]  /*7d50*/  LOP3.LUT R0, R2, R0, R7, 0xfe, !PT ;  /* 0x0000000002007212 */ /* 0x000fca00078efe07 */
[----:B------:R-:W-:-:S04]  /*7d60*/  FMUL.FTZ R0, R0, 1 ;  /* 0x3f80000000007820 */ /* 0x000fc80000410000 */
[----:B------:R0:W2:Y:S01]  /*7d70*/  F2F.F64.F32 R24, R0 ;  /* 0x0000000000187310 */ /* 0x0000a20000201800 */
[----:B------:R-:W-:Y:S05]  /*7d80*/  BRA `(.L_x_931) ;  /* 0x0000000400147947 */ /* 0x000fea0003800000 */
.L_x_944:
        /* <DEDUP_REMOVED lines=8> */
[--C-:B0---4-:R-:W-:Y:S01]  /*7e10*/  SHF.R.U32.HI R0, RZ, 0x2, R22.reuse ;  /* 0x00000002ff007819 */ /* 0x111fe20000011616 */
        /* <DEDUP_REMOVED lines=12> */
.L_x_949:
[----:B------:R-:W-:Y:S05]  /*7ee0*/  BSYNC.RECONVERGENT B0 ;  /* 0x0000000000007941 */ /* 0x000fea0003800200 */
.L_x_948:
[----:B------:R-:W-:Y:S01]  /*7ef0*/  IMAD.SHL.U32 R0, R0, 0x200000, RZ ;  /* 0x0020000000007824 */ /* 0x000fe200078e00ff */
[----:B------:R-:W-:-:S04]  /*7f00*/  LEA R2, R2, 0x37800000, 0x17 ;  /* 0x3780000002027811 */ /* 0x000fc800078eb8ff */
[----:B------:R-:W-:-:S05]  /*7f10*/  LOP3.LUT R0, R2, R0, R7, 0xfe, !PT ;  /* 0x0000000002007212 */ /* 0x000fca00078efe07 */
[----:B------:R-:W-:-:S04]  /*7f20*/  FMUL.FTZ R0, R0, 1 ;  /* 0x3f80000000007820 */ /* 0x000fc80000410000 */
[----:B------:R0:W2:Y:S01]  /*7f30*/  F2F.F64.F32 R24, R0 ;  /* 0x0000000000187310 */ /* 0x0000a20000201800 */
[----:B------:R-:W-:Y:S05]  /*7f40*/  BRA `(.L_x_931) ;  /* 0x0000000000a47947 */ /* 0x000fea0003800000 */
.L_x_943:
[----:B------:R-:W-:-:S09]  /*7f50*/  UISETP.NE.AND UP0, UPT, UR4, 0x1c, UPT ;  /* 0x0000001c0400788c */ /* 0x000fd2000bf05270 */
[----:B------:R-:W-:Y:S05]  /*7f60*/  BRA.U !UP0, `(.L_x_950) ;  /* 0x0000000108947547 */ /* 0x000fea000b800000 */
[----:B------:R-:W-:-:S09]  /*7f70*/  UISETP.NE.AND UP0, UPT, UR4, 0x1d, UPT ;  /* 0x0000001d0400788c */ /* 0x000fd2000bf05270 */
[----:B------:R-:W-:Y:S05]  /*7f80*/  BRA.U !UP0, `(.L_x_951) ;  /* 0x0000000108807547 */ /* 0x000fea000b800000 */
[----:B------:R-:W-:-:S09]  /*7f90*/  UISETP.NE.AND UP0, UPT, UR4, 0x2c, UPT ;  /* 0x0000002c0400788c */ /* 0x000fd2000bf05270 */
[----:B------:R-:W-:Y:S05]  /*7fa0*/  BRA.U UP0, `(.L_x_930) ;  /* 0x0000000100307547 */ /* 0x000fea000b800000 */
[----:B0---4-:R-:W2:Y:S01]  /*7fb0*/  LDG.E.U8 R0, desc[UR36][R22.64] ;  /* 0x0000002416007981 */ /* 0x011ea2000c1e1100 */
        /* <DEDUP_REMOVED lines=9> */
[----:B------:R0:W2:Y:S01]  /*8050*/  @P0 F2F.F64.F32 R24, R0 ;  /* 0x0000000000180310 */ /* 0x0000a20000201800 */
[----:B------:R-:W-:Y:S05]  /*8060*/  BRA `(.L_x_931) ;  /* 0x00000000005c7947 */ /* 0x000fea0003800000 */
.L_x_930:
[----:B0---4-:R-:W-:Y:S01]  /*8070*/  MOV R0, 0x0 ;  /* 0x0000000000007802 */ /* 0x011fe20000000f00 */
[----:B------:R-:W0:Y:S01]  /*8080*/  LDCU.64 UR4, c[0x4][0x118] ;  /* 0x01002300ff0477ac */ /* 0x000e220008000a00 */
[----:B------:R-:W-:Y:S02]  /*8090*/  HFMA2 R13, -RZ, RZ, 0, 0 ;  /* 0x00000000ff0d7431 */ /* 0x000fe400000001ff */
[----:B------:R-:W-:Y:S01]  /*80a0*/  IMAD.MOV.U32 R8, RZ, RZ, 0x4e ;  /* 0x0000004eff087424 */ /* 0x000fe200078e00ff */
[----:B------:R2:W4:Y:S01]  /*80b0*/  LDC.64 R2, c[0x4][R0] ;  /* 0x0100000000027b82 */ /* 0x0005220000000a00 */
[----:B------:R-:W1:Y:S01]  /*80c0*/  LDCU.64 UR6, c[0x4][0x120] ;  /* 0x01002400ff0677ac */ /* 0x000e620008000a00 */
[----:B------:R-:W-:Y:S01]  /*80d0*/  IMAD.MOV.U32 R12, RZ, RZ, 0x1 ;  /* 0x00000001ff0c7424 */ /* 0x000fe200078e00ff */
[----:B------:R-:W3:Y:S01]  /*80e0*/  LDCU.64 UR8, c[0x4][0x8] ;  /* 0x01000100ff0877ac */ /* 0x000ee20008000a00 */
[----:B0-----:R-:W-:Y:S02]  /*80f0*/  IMAD.U32 R4, RZ, RZ, UR4 ;  /* 0x00000004ff047e24 */ /* 0x001fe4000f8e00ff */
[----:B------:R-:W-:Y:S01]  /*8100*/  IMAD.U32 R5, RZ, RZ, UR5 ;  /* 0x00000005ff057e24 */ /* 0x000fe2000f8e00ff */
[----:B-1----:R-:W-:Y:S01]  /*8110*/  MOV R6, UR6 ;  /* 0x0000000600067c02 */ /* 0x002fe20008000f00 */
[----:B------:R-:W-:-:S02]  /*8120*/  IMAD.U32 R7, RZ, RZ, UR7 ;  /* 0x00000007ff077e24 */ /* 0x000fc4000f8e00ff */
[----:B---3--:R-:W-:Y:S01]  /*8130*/  IMAD.U32 R10, RZ, RZ, UR8 ;  /* 0x00000008ff0a7e24 */ /* 0x008fe2000f8e00ff */
[----:B--2---:R-:W-:-:S07]  /*8140*/  MOV R11, UR9 ;  /* 0x00000009000b7c02 */ /* 0x004fce0008000f00 */
[----:B------:R-:W-:-:S07]  /*8150*/  LEPC R20, `(.L_x_952) ;  /* 0x000000001014794e */ /* 0x000fce0000000000 */
[----:B----45:R-:W-:Y:S05]  /*8160*/  CALL.ABS.NOINC R2 ;  /* 0x0000000002007343 */ /* 0x030fea0003c00000 */
.L_x_952:
[----:B------:R-:W-:Y:S01]  /*8170*/  CS2R R24, SRZ ;  /* 0x0000000000187805 */ /* 0x000fe2000001ff00 */
[----:B------:R-:W-:Y:S06]  /*8180*/  BRA `(.L_x_931) ;  /* 0x0000000000147947 */ /* 0x000fec0003800000 */
.L_x_951:
[----:B------:R-:W2:Y:S02]  /*8190*/  LDG.E.64 R24, desc[UR36][R22.64] ;  /* 0x0000002416187981 */ /* 0x000ea4000c1e1b00 */
[----:B--2---:R-:W2:Y:S01]  /*81a0*/  I2F.F64.U64 R24, R24 ;  /* 0x0000001800187312 */ /* 0x004ea20000301800 */
[----:B------:R-:W-:Y:S05]  /*81b0*/  BRA `(.L_x_931) ;  /* 0x0000000000087947 */ /* 0x000fea0003800000 */
.L_x_950:
[----:B------:R-:W2:Y:S02]  /*81c0*/  LDG.E R22, desc[UR36][R22.64] ;  /* 0x0000002416167981 */ /* 0x000ea4000c1e1900 */
[----:B--2---:R2:W0:Y:S02]  /*81d0*/  I2F.F64.U32 R24, R22 ;  /* 0x0000001600187312 */ /* 0x0044240000201800 */
.L_x_931:
[----:B------:R-:W-:Y:S05]  /*81e0*/  BSYNC.RECONVERGENT B7 ;  /* 0x0000000000077941 */ /* 0x000fea0003800200 */
.L_x_925:
[----:B0-2--5:R-:W-:Y:S01]  /*81f0*/  DSETP.NEU.AND P0, PT, |R24|, +INF , PT ;  /* 0x7ff000001800742a */ /* 0x025fe20003f0d200 */
[----:B------:R-:W-:-:S13]  /*8200*/  BSSY.RECONVERGENT B2, `(.L_x_953) ;  /* 0x000001f000027945 */ /* 0x000fda0003800200 */
[----:B------:R-:W-:Y:S05]  /*8210*/  @!P0 BRA `(.L_x_954) ;  /* 0x00000000006c8947 */ /* 0x000fea0003800000 */
[----:B------:R-:W-:Y:S01]  /*8220*/  UMOV UR4, 0x6dc9c883 ;  /* 0x6dc9c88300047882 */ /* 0x000fe20000000000 */
[----:B------:R-:W-:Y:S01]  /*8230*/  UMOV UR5, 0x3fe45f30 ;  /* 0x3fe45f3000057882 */ /* 0x000fe20000000000 */
[C---:B------:R-:W-:Y:S01]  /*8240*/  DSETP.GE.AND P0, PT, |R24|.reuse, 2.14748364800000000000e+09, PT ;  /* 0x41e000001800742a */ /* 0x040fe20003f06200 */
[----:B------:R-:W-:Y:S01]  /*8250*/  BSSY.RECONVERGENT B3, `(.L_x_955) ;  /* 0x0000015000037945 */ /* 0x000fe20003800200 */
[----:B------:R-:W-:Y:S01]  /*8260*/  DMUL R4, R24, UR4 ;  /* 0x0000000418047c28 */ /* 0x000fe20008000000 */
[----:B------:R-:W-:Y:S01]  /*8270*/  UMOV UR4, 0x54442d18 ;  /* 0x54442d1800047882 */ /* 0x000fe20000000000 */
[----:B------:R-:W-:-:S04]  /*8280*/  UMOV UR5, 0x3ff921fb ;  /* 0x3ff921fb00057882 */ /* 0x000fc80000000000 */
[----:B----4-:R-:W0:Y:S08]  /*8290*/  F2I.F64 R0, R4 ;  /* 0x0000000400007311 */ /* 0x010e300000301100 */
        /* <DEDUP_REMOVED lines=12> */
[----:B-1-3--:R-:W-:Y:S05]  /*8360*/  CALL.REL.NOINC `($_ZN2at6native18elementwise_kernelILi128ELi4EZNS0_15gpu_kernel_implIZZZNS0_54_GLOBAL__N__7dbc7496_16_ComplexKernel_cu_1520ed90_295117polar_kernel_cudaERNS_14TensorIteratorEENKUlvE_clEvENKUlvE_clEvEUlddE_EEvRNS_18TensorIteratorBaseERKT_EUliE_EEviT1_$__internal_trig_reduction_slowpathd) ;  /* 0x000000b0004c7944 */ /* 0x00afea0003c00000 */
[----:B------:R-:W-:Y:S01]  /*8370*/  MOV R0, R2 ;  /* 0x0000000200007202 */ /* 0x000fe20000000f00 */
[----:B------:R-:W-:Y:S02]  /*8380*/  IMAD.MOV.U32 R2, RZ, RZ, R4 ;  /* 0x000000ffff027224 */ /* 0x000fe400078e0004 */
[----:B------:R-:W-:-:S07]  /*8390*/  IMAD.MOV.U32 R3, RZ, RZ, R5 ;  /* 0x000000ffff037224 */ /* 0x000fce00078e0005 */
.L_x_956:
[----:B------:R-:W-:Y:S05]  /*83a0*/  BSYNC.RECONVERGENT B3 ;  /* 0x0000000000037941 */ /* 0x000fea0003800200 */
.L_x_955:
[----:B------:R-:W-:Y:S01]  /*83b0*/  IADD3 R0, PT, PT, R0, 0x1, RZ ;  /* 0x0000000100007810 */ /* 0x000fe20007ffe0ff */
[----:B------:R-:W-:Y:S06]  /*83c0*/  BRA `(.L_x_957) ;  /* 0x0000000000087947 */ /* 0x000fec0003800000 */
.L_x_954:
[----:B------:R-:W-:Y:S01]  /*83d0*/  DMUL R2, RZ, R24 ;  /* 0x00000018ff027228 */ /* 0x000fe20000000000 */
[----:B----4-:R-:W-:-:S10]  /*83e0*/  IMAD.MOV.U32 R0, RZ, RZ, 0x1 ;  /* 0x00000001ff007424 */ /* 0x010fd400078e00ff */
.L_x_957:
[----:B------:R-:W-:Y:S05]  /*83f0*/  BSYNC.RECONVERGENT B2 ;  /* 0x0000000000027941 */ /* 0x000fea0003800200 */
.L_x_953:
[----:B------:R-:W0:Y:S01]  /*8400*/  LDCU.64 UR4, c[0x4][0x130] ;  /* 0x01002600ff0477ac */ /* 0x000e220008000a00 */
[----:B------:R-:W-:-:S05]  /*8410*/  IMAD.SHL.U32 R4, R0, 0x40, RZ ;  /* 0x0000004000047824 */ /* 0x000fca00078e00ff */
[----:B------:R-:W-:-:S04]  /*8420*/  LOP3.LUT R4, R4, 0x40, RZ, 0xc0, !PT ;  /* 0x0000004004047812 */ /* 0x000fc800078ec0ff */
[----:B0-----:R-:W-:-:S04]  /*8430*/  IADD3 R22, P0, PT, R4, UR4, RZ ;  /* 0x0000000404167c10 */ /* 0x001fc8000ff1e0ff */
[----:B------:R-:W-:-:S05]  /*8440*/  IADD3.X R23, PT, PT, RZ, UR5, RZ, P0, !PT ;  /* 0x00000005ff177c10 */ /* 0x000fca00087fe4ff */
[----:B------:R-:W2:Y:S04]  /*8450*/  LDG.E.128.CONSTANT R12, desc[UR36][R22.64] ;  /* 0x00000024160c7981 */ /* 0x000ea8000c1e9d00 */
[----:B------:R-:W4:Y:S04]  /*8460*/  LDG.E.128.CONSTANT R8, desc[UR36][R22.64+0x10] ;  /* 0x0000102416087981 */ /* 0x000f28000c1e9d00 */
[----:B------:R-:W5:Y:S01]  /*8470*/  LDG.E.128.CONSTANT R4, desc[UR36][R22.64+0x20] ;  /* 0x0000202416047981 */ /* 0x000f62000c1e9d00 */
[----:B------:R-:W-:Y:S01]  /*8480*/  LOP3.LUT R20, R0, 0x1, RZ, 0xc0, !PT ;  /* 0x0000000100147812 */ /* 0x000fe200078ec0ff */
[----:B------:R-:W-:Y:S01]  /*8490*/  IMAD.MOV.U32 R26, RZ, RZ, 0x20fd8164 ;  /* 0x20fd8164ff1a7424 */ /* 0x000fe200078e00ff */
[----:B------:R-:W-:Y:S01]  /*84a0*/  BSSY.RECONVERGENT B2, `(.L_x_958) ;  /* 0x0000031000027945 */ /* 0x000fe20003800200 */
[----:B------:R-:W-:Y:S01]  /*84b0*/  IMAD.MOV.U32 R27, RZ, RZ, 0x3da8ff83 ;  /* 0x3da8ff83ff1b7424 */ /* 0x000fe200078e00ff */
[----:B------:R-:W-:Y:S01]  /*84c0*/  ISETP.NE.U32.AND P0, PT, R20, 0x1, PT ;  /* 0x000000011400780c */ /* 0x000fe20003f05070 */
[----:B------:R-:W-:-:S03]  /*84d0*/  DMUL R20, R2, R2 ;  /* 0x0000000202147228 */ /* 0x000fc60000000000 */
[----:B------:R-:W-:Y:S02]  /*84e0*/  FSEL R26, R26, -8.06006814911005101289e+34, !P0 ;  /* 0xf9785eba1a1a7808 */ /* 0x000fe40004000000 */
[----:B------:R-:W-:-:S06]  /*84f0*/  FSEL R27, -R27, 0.11223486810922622681, !P0 ;  /* 0x3de5db651b1b7808 */ /* 0x000fcc0004000100 */
[----:B--2---:R-:W-:-:S08]  /*8500*/  DFMA R12, R20, R26, R12 ;  /* 0x0000001a140c722b */ /* 0x004fd0000000000c */
[----:B------:R-:W-:-:S08]  /*8510*/  DFMA R12, R20, R12, R14 ;  /* 0x0000000c140c722b */ /* 0x000fd0000000000e */
[----:B----4-:R-:W-:-:S08]  /*8520*/  DFMA R8, R20, R12, R8 ;  /* 0x0000000c1408722b */ /* 0x010fd00000000008 */
[----:B------:R-:W-:-:S08]  /*8530*/  DFMA R8, R20, R8, R10 ;  /* 0x000000081408722b */ /* 0x000fd0000000000a */
[----:B-----5:R-:W-:-:S08]  /*8540*/  DFMA R4, R20, R8, R4 ;  /* 0x000000081404722b */ /* 0x020fd00000000004 */
        /* <DEDUP_REMOVED lines=8> */
[----:B------:R-:W-:Y:S01]  /*85d0*/  FSEL R9, R5, R3, !P0 ;  /* 0x0000000305097208 */ /* 0x000fe20004000000 */
[----:B------:R-:W-:-:S05]  /*85e0*/  DSETP.NEU.AND P0, PT, |R24|, +INF , PT ;  /* 0x7ff000001800742a */ /* 0x000fca0003f0d200 */
[----:B-1-3--:R-:W-:-:S09]  /*85f0*/  DMUL R8, R16, R8 ;  /* 0x0000000810087228 */ /* 0x00afd20000000000 */
[----:B------:R-:W-:Y:S05]  /*8600*/  @!P0 BRA `(.L_x_959) ;  /* 0x0000000000608947 */ /* 0x000fea0003800000 */
        /* <DEDUP_REMOVED lines=22> */
[----:B------:R-:W-:Y:S01]  /*8770*/  IMAD.MOV.U32 R3, RZ, RZ, R5 ;  /* 0x000000ffff037224 */ /* 0x000fe200078e0005 */
[----:B------:R-:W-:Y:S06]  /*8780*/  BRA `(.L_x_960) ;  /* 0x0000000000087947 */ /* 0x000fec0003800000 */
.L_x_959:
[----:B------:R-:W-:Y:S01]  /*8790*/  DMUL R2, RZ, R24 ;  /* 0x00000018ff027228 */ /* 0x000fe20000000000 */
[----:B------:R-:W-:-:S10]  /*87a0*/  IMAD.MOV.U32 R0, RZ, RZ, RZ ;  /* 0x000000ffff007224 */ /* 0x000fd400078e00ff */
.L_x_960:
[----:B------:R-:W-:Y:S05]  /*87b0*/  BSYNC.RECONVERGENT B2 ;  /* 0x0000000000027941 */ /* 0x000fea0003800200 */
.L_x_958:
[----:B------:R-:W0:Y:S01]  /*87c0*/  LDCU.64 UR4, c[0x4][0x130] ;  /* 0x01002600ff0477ac */ /* 0x000e220008000a00 */
[C---:B------:R-:W-:Y:S02]  /*87d0*/  SHF.L.U32 R4, R0.reuse, 0x6, RZ ;  /* 0x0000000600047819 */ /* 0x040fe400000006ff */
[----:B------:R-:W-:Y:S01]  /*87e0*/  LOP3.LUT R10, R0, 0x1, RZ, 0xc0, !PT ;  /* 0x00000001000a7812 */ /* 0x000fe200078ec0ff */
[----:B------:R-:W-:Y:S01]  /*87f0*/  IMAD.MOV.U32 R26, RZ, RZ, 0x20fd8164 ;  /* 0x20fd8164ff1a7424 */ /* 0x000fe200078e00ff */
[----:B------:R-:W-:Y:S01]  /*8800*/  LOP3.LUT R4, R4, 0x40, RZ, 0xc0, !PT ;  /* 0x0000004004047812 */ /* 0x000fe200078ec0ff */
[----:B------:R-:W1:Y:S03]  /*8810*/  LDCU.64 UR6, c[0x0][0x5e8] ;  /* 0x0000bd00ff0677ac */ /* 0x000e660008000a00 */
[----:B0-----:R-:W-:-:S05]  /*8820*/  IADD3 R24, P0, PT, R4, UR4, RZ ;  /* 0x0000000404187c10 */ /* 0x001fca000ff1e0ff */
[----:B------:R-:W-:-:S05]  /*8830*/  IMAD.X R25, RZ, RZ, UR5, P0 ;  /* 0x00000005ff197e24 */ /* 0x000fca00080e06ff */
[----:B------:R-:W2:Y:S04]  /*8840*/  LDG.E.128.CONSTANT R4, desc[UR36][R24.64] ;  /* 0x0000002418047981 */ /* 0x000ea8000c1e9d00 */
[----:B------:R-:W3:Y:S04]  /*8850*/  LDG.E.128.CONSTANT R12, desc[UR36][R24.64+0x10] ;  /* 0x00001024180c7981 */ /* 0x000ee8000c1e9d00 */
[----:B------:R-:W4:Y:S01]  /*8860*/  LDG.E.128.CONSTANT R20, desc[UR36][R24.64+0x20] ;  /* 0x0000202418147981 */ /* 0x000f22000c1e9d00 */
[----:B------:R-:W-:Y:S01]  /*8870*/  ISETP.NE.U32.AND P0, PT, R10, 0x1, PT ;  /* 0x000000010a00780c */ /* 0x000fe20003f05070 */
[----:B------:R-:W-:Y:S01]  /*8880*/  DMUL R10, R2, R2 ;  /* 0x00000002020a7228 */ /* 0x000fe20000000000 */
[----:B------:R-:W-:Y:S01]  /*8890*/  MOV R27, 0x3da8ff83 ;  /* 0x3da8ff83001b7802 */ /* 0x000fe20000000f00 */
[----:B------:R-:W-:Y:S01]  /*88a0*/  UPRMT UR4, UR43, 0x9910, URZ ;  /* 0x000099102b047896 */ /* 0x000fe200080000ff */
[----:B------:R-:W-:-:S02]  /*88b0*/  FSEL R26, R26, -8.06006814911005101289e+34, !P0 ;  /* 0xf9785eba1a1a7808 */ /* 0x000fc40004000000 */
        /* <DEDUP_REMOVED lines=18> */
[----:B------:R-:W-:Y:S01]  /*89e0*/  IMAD.X R3, RZ, RZ, UR7, P0 ;  /* 0x00000007ff037e24 */ /* 0x000fe200080e06ff */
        /* <DEDUP_REMOVED lines=12> */
.L_x_964:
[----:B------:R-:W0:Y:S02]  /*8ab0*/  F2I.S64.F64.TRUNC R8, R8 ;  /* 0x0000000800087311 */ /* 0x000e24000030d900 */
[----:B0-----:R-:W-:-:S05]  /*8ac0*/  IMAD.MOV.U32 R5, RZ, RZ, R8 ;  /* 0x000000ffff057224 */ /* 0x001fca00078e0008 */
[----:B------:R3:W-:Y:S01]  /*8ad0*/  STG.E.U8 desc[UR36][R2.64], R5 ;  /* 0x0000000502007986 */ /* 0x0007e2000c101124 */
[----:B------:R-:W-:Y:S05]  /*8ae0*/  BRA `(.L_x_966) ;  /* 0x0000000c00f07947 */ /* 0x000fea0003800000 */
.L_x_963:
        /* <DEDUP_REMOVED lines=9> */
.L_x_968:
[----:B------:R-:W0:Y:S02]  /*8b80*/  F2I.F64.TRUNC R9, R8 ;  /* 0x0000000800097311 */ /* 0x000e24000030d100 */
[----:B0-----:R2:W-:Y:S01]  /*8b90*/  STG.E desc[UR36][R2.64], R9 ;  /* 0x0000000902007986 */ /* 0x0015e2000c101924 */
[----:B------:R-:W-:Y:S05]  /*8ba0*/  BRA `(.L_x_966) ;  /* 0x0000000c00c07947 */ /* 0x000fea0003800000 */
.L_x_967:
[----:B------:R-:W0:Y:S02]  /*8bb0*/  F2I.F64.TRUNC R9, R8 ;  /* 0x0000000800097311 */ /* 0x000e24000030d100 */
[----:B0-----:R0:W-:Y:S01]  /*8bc0*/  STG.E.U16 desc[UR36][R2.64], R9 ;  /* 0x0000000902007986 */ /* 0x0011e2000c101524 */
[----:B------:R-:W-:Y:S05]  /*8bd0*/  BRA `(.L_x_966) ;  /* 0x0000000c00b47947 */ /* 0x000fea0003800000 */
.L_x_962:
        /* <DEDUP_REMOVED lines=13> */
.L_x_970:
        /* <DEDUP_REMOVED lines=8> */
.L_x_969:
        /* <DEDUP_REMOVED lines=16> */
.L_x_972:
        /* <DEDUP_REMOVED lines=11> */
.L_x_971:
[----:B------:R0:W-:Y:S01]  /*8ee0*/  STG.E.64 desc[UR36][R2.64], R8 ;  /* 0x0000000802007986 */ /* 0x0001e2000c101b24 */
[----:B------:R-:W-:Y:S05]  /*8ef0*/  BRA `(.L_x_966) ;  /* 0x0000000800ec7947 */ /* 0x000fea0003800000 */
.L_x_961:
        /* <DEDUP_REMOVED lines=13> */
.L_x_976:
[----:B------:R-:W-:Y:S01]  /*8fd0*/  UMOV UR4, 0xf0000000 ;  /* 0xf000000000047882 */ /* 0x000fe20000000000 */
[----:B------:R-:W-:Y:S01]  /*8fe0*/  UMOV UR5, 0x380fffff ;  /* 0x380fffff00057882 */ /* 0x000fe20000000000 */
[----:B------:R-:W0:Y:S01]  /*8ff0*/  F2F.F32.F64 R5, R8 ;  /* 0x0000000800057310 */ /* 0x000e220000301000 */
[----:B------:R-:W-:Y:S01]  /*9000*/  DSETP.GEU.AND P0, PT, |R8|, UR4, PT ;  /* 0x0000000408007e2a */ /* 0x000fe2000bf0e200 */
[----:B------:R-:W-:Y:S01]  /*9010*/  BSSY.RECONVERGENT B0, `(.L_x_977) ;  /* 0x0000014000007945 */ /* 0x000fe20003800200 */
[----:B------:R-:W-:-:S12]  /*9020*/  MOV R0, 0x80 ;  /* 0x0000008000007802 */ /* 0x000fd80000000f00 */
[----:B0-----:R-:W-:-:S05]  /*9030*/  @!P0 FMUL R5, R5, 1.175494350822287508e-38 ;  /* 0x0080000005058820 */ /* 0x001fca0000400000 */
[----:B------:R-:W-:-:S04]  /*9040*/  LOP3.LUT R4, R5, 0x7fffffff, RZ, 0xc0, !PT ;  /* 0x7fffffff05047812 */ /* 0x000fc800078ec0ff */
        /* <DEDUP_REMOVED lines=13> */
[----:B------:R-:W-:-:S07]  /*9120*/  IMAD.MOV.U32 R0, RZ, RZ, R4 ;  /* 0x000000ffff007224 */ /* 0x000fce00078e0004 */
.L_x_979:
[----:B------:R-:W-:-:S04]  /*9130*/  SHF.R.U32.HI R5, RZ, 0x18, R5 ;  /* 0x00000018ff057819 */ /* 0x000fc80000011605 */
[----:B------:R-:W-:-:S07]  /*9140*/  LOP3.LUT R0, R0, 0x80, R5, 0xf8, !PT ;  /* 0x0000008000007812 */ /* 0x000fce00078ef805 */
.L_x_978:
[----:B------:R-:W-:Y:S05]  /*9150*/  BSYNC.RECONVERGENT B0 ;  /* 0x0000000000007941 */ /* 0x000fea0003800200 */
.L_x_977:
[----:B------:R0:W-:Y:S01]  /*9160*/  STG.E.U8 desc[UR36][R2.64], R0 ;  /* 0x0000000002007986 */ /* 0x0001e2000c101124 */
[----:B------:R-:W-:Y:S05]  /*9170*/  BRA `(.L_x_966) ;  /* 0x00000008004c7947 */ /* 0x000fea0003800000 */
.L_x_975:
        /* <DEDUP_REMOVED lines=21> */
[----:B------:R-:W-:-:S07]  /*92d0*/  MOV R0, R4 ;  /* 0x0000000400007202 */ /* 0x000fce0000000f00 */
.L_x_982:
[----:B------:R-:W-:-:S04]  /*92e0*/  SHF.R.U32.HI R5, RZ, 0x18, R5 ;  /* 0x00000018ff057819 */ /* 0x000fc80000011605 */
[----:B------:R-:W-:-:S07]  /*92f0*/  LOP3.LUT R0, R0, 0x80, R5, 0xf8, !PT ;  /* 0x0000008000007812 */ /* 0x000fce00078ef805 */
.L_x_981:
[----:B------:R-:W-:Y:S05]  /*9300*/  BSYNC.RECONVERGENT B0 ;  /* 0x0000000000007941 */ /* 0x000fea0003800200 */
.L_x_980:
[----:B------:R0:W-:Y:S01]  /*9310*/  STG.E.U8 desc[UR36][R2.64], R0 ;  /* 0x0000000002007986 */ /* 0x0001e2000c101124 */
[----:B------:R-:W-:Y:S05]  /*9320*/  BRA `(.L_x_966) ;  /* 0x0000000400e07947 */ /* 0x000fea0003800000 */
.L_x_974:
        /* <DEDUP_REMOVED lines=22> */
[----:B------:R-:W-:-:S05]  /*9490*/  @!P0 IADD3 R0, PT, PT, R4, RZ, RZ ;  /* 0x000000ff04008210 */ /* 0x000fca0007ffe0ff */
[----:B------:R-:W-:-:S05]  /*94a0*/  @P2 IMAD.MOV.U32 R5, RZ, RZ, R0 ;  /* 0x000000ffff052224 */ /* 0x000fca00078e0000 */
[----:B------:R0:W-:Y:S01]  /*94b0*/  STG.E.U8 desc[UR36][R2.64], R5 ;  /* 0x0000000502007986 */ /* 0x0001e2000c101124 */
[----:B------:R-:W-:Y:S05]  /*94c0*/  BRA `(.L_x_966) ;  /* 0x0000000400787947 */ /* 0x000fea0003800000 */
.L_x_984:
[----:B------:R-:W0:Y:S02]  /*94d0*/  F2I.U64.F64.TRUNC R8, R8 ;  /* 0x0000000800087311 */ /* 0x000e24000030d800 */
[----:B0-----:R0:W-:Y:S01]  /*94e0*/  STG.E.64 desc[UR36][R2.64], R8 ;  /* 0x0000000802007986 */ /* 0x0011e2000c101b24 */
[----:B------:R-:W-:Y:S05]  /*94f0*/  BRA `(.L_x_966) ;  /* 0x00000004006c7947 */ /* 0x000fea0003800000 */
.L_x_983:
[----:B------:R-:W0:Y:S02]  /*9500*/  F2I.U32.F64.TRUNC R9, R8 ;  /* 0x0000000800097311 */ /* 0x000e24000030d000 */
[----:B0-----:R0:W-:Y:S01]  /*9510*/  STG.E desc[UR36][R2.64], R9 ;  /* 0x0000000902007986 */ /* 0x0011e2000c101924 */
[----:B------:R-:W-:Y:S05]  /*9520*/  BRA `(.L_x_966) ;  /* 0x0000000400607947 */ /* 0x000fea0003800000 */
.L_x_973:
        /* <DEDUP_REMOVED lines=11> */
.L_x_986:
[----:B------:R0:W-:Y:S01]  /*95e0*/  STG.E.128 desc[UR36][R2.64], R8 ;  /* 0x0000000802007986 */ /* 0x0001e2000c101d24 */
[----:B------:R-:W-:Y:S05]  /*95f0*/  BRA `(.L_x_966) ;  /* 0x00000004002c7947 */ /* 0x000fea0003800000 */
.L_x_985:
[----:B------:R-:W-:-:S09]  /*9600*/  UISETP.NE.AND UP0, UPT, UR4, 0xf, UPT ;  /* 0x0000000f0400788c */ /* 0x000fd2000bf05270 */
[----:B------:R-:W-:Y:S05]  /*9610*/  BRA.U !UP0, `(.L_x_987) ;  /* 0x0000000508087547 */ /* 0x000fea000b800000 */
[----:B------:R-:W-:-:S09]  /*9620*/  UISETP.NE.AND UP0, UPT, UR4, 0x17, UPT ;  /* 0x000000170400788c */ /* 0x000fd2000bf05270 */
[----:B------:R-:W-:Y:S05]  /*9630*/  BRA.U !UP0, `(.L_x_988) ;  /* 0x0000000108a07547 */ /* 0x000fea000b800000 */
[----:B------:R-:W-:-:S09]  /*9640*/  UISETP.NE.AND UP0, UPT, UR4, 0x18, UPT ;  /* 0x000000180400788c */ /* 0x000fd2000bf05270 */
[----:B------:R-:W-:Y:S05]  /*9650*/  BRA.U !UP0, `(.L_x_989) ;  /* 0x0000000108447547 */ /* 0x000fea000b800000 */
.L_x_965:
        /* <DEDUP_REMOVED lines=16> */
.L_x_990:
[----:B------:R-:W-:Y:S05]  /*9760*/  BRA `(.L_x_966) ;  /* 0x0000000000d07947 */ /* 0x000fea0003800000 */
.L_x_989:
        /* <DEDUP_REMOVED lines=17> */
.L_x_992:
[----:B------:R-:W-:Y:S05]  /*9880*/  BSYNC.RECONVERGENT B0 ;  /* 0x0000000000007941 */ /* 0x000fea0003800200 */
.L_x_991:
[----:B------:R-:W-:-:S05]  /*9890*/  LOP3.LUT R5, R0, 0x80, R5, 0xf8, !PT ;  /* 0x0000008000057812 */ /* 0x000fca00078ef805 */
[----:B------:R0:W-:Y:S01]  /*98a0*/  STG.E.U8 desc[UR36][R2.64], R5 ;  /* 0x0000000502007986 */ /* 0x0001e2000c101124 */
[----:B------:R-:W-:Y:S05]  /*98b0*/  BRA `(.L_x_966) ;  /* 0x00000000007c7947 */ /* 0x000fea0003800000 */
.L_x_988:
[----:B------:R-:W-:Y:S01]  /*98c0*/  UMOV UR4, 0xf0000000 ;  /* 0xf000000000047882 */ /* 0x000fe20000000000 */
[----:B------:R-:W-:Y:S01]  /*98d0*/  UMOV UR5, 0x380fffff ;  /* 0x380fffff00057882 */ /* 0x000fe20000000000 */
[----:B------:R-:W0:Y:S01]  /*98e0*/  F2F.F32.F64 R5, R8 ;  /* 0x0000000800057310 */ /* 0x000e220000301000 */
[----:B------:R-:W-:Y:S01]  /*98f0*/  DSETP.GEU.AND P0, PT, |R8|, UR4, PT ;  /* 0x0000000408007e2a */ /* 0x000fe2000bf0e200 */
[----:B------:R-:W-:-:S13]  /*9900*/  BSSY.RECONVERGENT B0, `(.L_x_993) ;  /* 0x000000f000007945 */ /* 0x000fda0003800200 */
        /* <DEDUP_REMOVED lines=11> */
.L_x_994:
[----:B------:R-:W-:Y:S02]  /*99c0*/  ISETP.GT.U32.AND P0, PT, R4, 0x7f800000, PT ;  /* 0x7f8000000400780c */ /* 0x000fe40003f04070 */
[----:B------:R-:W-:-:S04]  /*99d0*/  MOV R0, 0x7f ;  /* 0x0000007f00007802 */ /* 0x000fc80000000f00 */
[----:B------:R-:W-:-:S07]  /*99e0*/  SEL R0, R0, 0x7c, P0 ;  /* 0x0000007c00007807 */ /* 0x000fce0000000000 */
.L_x_995:
[----:B------:R-:W-:Y:S05]  /*99f0*/  BSYNC.RECONVERGENT B0 ;  /* 0x0000000000007941 */ /* 0x000fea0003800200 */
.L_x_993:
[----:B------:R-:W-:-:S04]  /*9a00*/  SHF.R.U32.HI R5, RZ, 0x18, R5 ;  /* 0x00000018ff057819 */ /* 0x000fc80000011605 */
[----:B------:R-:W-:-:S05]  /*9a10*/  LOP3.LUT R5, R0, 0x80, R5, 0xf8, !PT ;  /* 0x0000008000057812 */ /* 0x000fca00078ef805 */
[----:B------:R0:W-:Y:S01]  /*9a20*/  STG.E.U8 desc[UR36][R2.64], R5 ;  /* 0x0000000502007986 */ /* 0x0001e2000c101124 */
[----:B------:R-:W-:Y:S05]  /*9a30*/  BRA `(.L_x_966) ;  /* 0x00000000001c7947 */ /* 0x000fea0003800000 */
.L_x_987:
[----:B------:R-:W-:Y:S01]  /*9a40*/  UMOV UR4, 0xf0000000 ;  /* 0xf000000000047882 */ /* 0x000fe20000000000 */
[----:B------:R-:W-:Y:S01]  /*9a50*/  UMOV UR5, 0x380fffff ;  /* 0x380fffff00057882 */ /* 0x000fe20000000000 */
[----:B------:R-:W0:Y:S01]  /*9a60*/  F2F.F32.F64 R0, R8 ;  /* 0x0000000800007310 */ /* 0x000e220000301000 */
[----:B------:R-:W-:-:S14]  /*9a70*/  DSETP.GEU.AND P0, PT, |R8|, UR4, PT ;  /* 0x0000000408007e2a */ /* 0x000fdc000bf0e200 */
[----:B0-----:R-:W-:-:S05]  /*9a80*/  @!P0 FMUL R0, R0, 1.175494350822287508e-38 ;  /* 0x0080000000008820 */ /* 0x001fca0000400000 */
[----:B------:R-:W-:-:S05]  /*9a90*/  F2FP.BF16.F32.PACK_AB R0, RZ, R0 ;  /* 0x00000000ff00723e */ /* 0x000fca00000010ff */
[----:B------:R0:W-:Y:S02]  /*9aa0*/  STG.E.U16 desc[UR36][R2.64], R0 ;  /* 0x0000000002007986 */ /* 0x0001e4000c101524 */
.L_x_966:
[----:B------:R-:W-:-:S07]  /*9ab0*/  VIADD R19, R19, 0x80 ;  /* 0x0000008013137836 */ /* 0x000fce0000000000 */
.L_x_895:
[----:B------:R-:W-:Y:S05]  /*9ac0*/  BSYNC.RECONVERGENT B6 ;  /* 0x0000000000067941 */ /* 0x000fea0003800200 */
.L_x_894:
[----:B------:R-:W5:Y:S01]  /*9ad0*/  LDCU UR4, c[0x0][0x380] ;  /* 0x00007000ff0477ac */ /* 0x000f620008000800 */
[----:B------:R-:W-:Y:S01]  /*9ae0*/  BSSY.RECONVERGENT B6, `(.L_x_996) ;  /* 0x00004ce000067945 */ /* 0x000fe20003800200 */
[----:B-----5:R-:W-:-:S13]  /*9af0*/  ISETP.GE.AND P0, PT, R19, UR4, PT ;  /* 0x0000000413007c0c */ /* 0x020fda000bf06270 */
[----:B------:R-:W-:Y:S05]  /*9b00*/  @P0 BRA `(.L_x_997) ;  /* 0x0000004c002c0947 */ /* 0x000fea0003800000 */
[----:B------:R-:W5:Y:S01]  /*9b10*/  LDCU UR4, c[0x0][0x388] ;  /* 0x00007100ff0477ac */ /* 0x000f620008000800 */
[----:B------:R-:W-:Y:S01]  /*9b20*/  IMAD.MOV.U32 R22, RZ, RZ, RZ ;  /* 0x000000ffff167224 */ /* 0x000fe200078e00ff */
[----:B0-2---:R-:W-:Y:S01]  /*9b30*/  MOV R0, RZ ;  /* 0x000000ff00007202 */ /* 0x005fe20000000f00 */
        /* <DEDUP_REMOVED lines=351> */
.L_x_998:
        /* <DEDUP_REMOVED lines=18> */
.L_x_1003:
[----:B------:R-:W2:Y:S02]  /*b250*/  LDG.E.U8 R2, desc[UR36][R2.64] ;  /* 0x0000002402027981 */ /* 0x000ea4000c1e1100 */
[----:B--2---:R0:W1:Y:S01]  /*b260*/  I2F.F64.U16 R16, R2 ;  /* 0x0000000200107312 */ /* 0x0040620000101800 */
[----:B------:R-:W-:Y:S05]  /*b270*/  BRA `(.L_x_1005) ;  /* 0x0000000c00607947 */ /* 0x000fea0003800000 */
.L_x_1002:
        /* <DEDUP_REMOVED lines=9> */
.L_x_1007:
[----:B------:R-:W2:Y:S02]  /*b310*/  LDG.E R2, desc[UR36][R2.64] ;  /* 0x0000002402027981 */ /* 0x000ea4000c1e1900 */
[----:B--2---:R0:W1:Y:S01]  /*b320*/  I2F.F64 R16, R2 ;  /* 0x0000000200107312 */ /* 0x0040620000201c00 */
[----:B------:R-:W-:Y:S05]  /*b330*/  BRA `(.L_x_1005) ;  /* 0x0000000c00307947 */ /* 0x000fea0003800000 */
.L_x_1006:
[----:B------:R-:W2:Y:S02]  /*b340*/  LDG.E.U16 R2, desc[UR36][R2.64] ;  /* 0x0000002402027981 */ /* 0x000ea4000c1e1500 */
[----:B--2---:R0:W1:Y:S01]  /*b350*/  I2F.F64.S16 R16, R2 ;  /* 0x0000000200107312 */ /* 0x0040620000101c00 */
[----:B------:R-:W-:Y:S05]  /*b360*/  BRA `(.L_x_1005) ;  /* 0x0000000c00247947 */ /* 0x000fea0003800000 */
.L_x_1001:
        /* <DEDUP_REMOVED lines=10> */
.L_x_1009:
[----:B------:R-:W2:Y:S02]  /*b410*/  LDG.E.U16 R0, desc[UR36][R2.64] ;  /* 0x0000002402007981 */ /* 0x000ea4000c1e1500 */
[----:B--2---:R-:W-:-:S05]  /*b420*/  HADD2.F32 R0, -RZ, R0.H0_H0 ;  /* 0x20000000ff007230 */ /* 0x004fca0000004100 */
[----:B------:R-:W-:-:S04]  /*b430*/  FMUL.FTZ R0, R0, 1 ;  /* 0x3f80000000007820 */ /* 0x000fc80000410000 */
[----:B------:R0:W1:Y:S01]  /*b440*/  F2F.F64.F32 R16, R0 ;  /* 0x0000000000107310 */ /* 0x0000620000201800 */
[----:B------:R-:W-:Y:S05]  /*b450*/  BRA `(.L_x_1005) ;  /* 0x0000000800e87947 */ /* 0x000fea0003800000 */
.L_x_1008:
        /* <DEDUP_REMOVED lines=10> */
.L_x_1011:
[----:B------:R-:W2:Y:S02]  /*b500*/  LDG.E.U16 R2, desc[UR36][R2.64] ;  /* 0x0000002402027981 */ /* 0x000ea4000c1e1500 */
[----:B--2---:R-:W-:-:S05]  /*b510*/  HADD2.F32 R0, -RZ, R2.H0_H0 ;  /* 0x20000002ff007230 */ /* 0x004fca0000004100 */
[----:B------:R-:W-:-:S04]  /*b520*/  FMUL.FTZ R0, R0, 1 ;  /* 0x3f80000000007820 */ /* 0x000fc80000410000 */
[----:B------:R0:W1:Y:S01]  /*b530*/  F2F.F64.F32 R16, R0 ;  /* 0x0000000000107310 */ /* 0x0000620000201800 */
[----:B------:R-:W-:Y:S05]  /*b540*/  BRA `(.L_x_1005) ;  /* 0x0000000800ac7947 */ /* 0x000fea0003800000 */
.L_x_1010:
[----:B------:R0:W5:Y:S01]  /*b550*/  LDG.E.64 R16, desc[UR36][R2.64] ;  /* 0x0000002402107981 */ /* 0x000162000c1e1b00 */
[----:B------:R-:W-:Y:S05]  /*b560*/  BRA `(.L_x_1005) ;  /* 0x0000000800a47947 */ /* 0x000fea0003800000 */
.L_x_1000:
        /* <DEDUP_REMOVED lines=13> */
.L_x_1014:
[----:B------:R0:W5:Y:S01]  /*b640*/  LDG.E.64 R16, desc[UR36][R2.64] ;  /* 0x0000002402107981 */ /* 0x000162000c1e1b00 */
[----:B------:R-:W-:Y:S05]  /*b650*/  BRA `(.L_x_1005) ;  /* 0x0000000800687947 */ /* 0x000fea0003800000 */
.L_x_1013:
        /* <DEDUP_REMOVED lines=25> */
[----:B------:R0:W1:Y:S01]  /*b7f0*/  F2F.F64.F32 R16, R5 ;  /* 0x0000000500107310 */ /* 0x0000620000201800 */
[----:B------:R-:W-:Y:S05]  /*b800*/  BRA `(.L_x_1005) ;  /* 0x0000000400fc7947 */ /* 0x000fea0003800000 */
.L_x_1016:
        /* <DEDUP_REMOVED lines=12> */
[----:B------:R0:W1:Y:S01]  /*b8d0*/  F2F.F64.F32 R16, R0 ;  /* 0x0000000000107310 */ /* 0x0000620000201800 */
[----:B------:R-:W-:Y:S05]  /*b8e0*/  BRA `(.L_x_1005) ;  /* 0x0000000400c47947 */ /* 0x000fea0003800000 */
.L_x_1015:
[----:B------:R-:W2:Y:S02]  /*b8f0*/  LDG.E.U16 R0, desc[UR36][R2.64] ;  /* 0x0000002402007981 */ /* 0x000ea4000c1e1500 */
[----:B--2---:R-:W-:-:S05]  /*b900*/  SHF.L.U32 R0, R0, 0x10, RZ ;  /* 0x0000001000007819 */ /* 0x004fca00000006ff */
[----:B------:R-:W-:-:S04]  /*b910*/  FMUL.FTZ R0, R0, 1 ;  /* 0x3f80000000007820 */ /* 0x000fc80000410000 */
[----:B------:R0:W1:Y:S01]  /*b920*/  F2F.F64.F32 R16, R0 ;  /* 0x0000000000107310 */ /* 0x0000620000201800 */
[----:B------:R-:W-:Y:S05]  /*b930*/  BRA `(.L_x_1005) ;  /* 0x0000000400b07947 */ /* 0x000fea0003800000 */
.L_x_1012:
        /* <DEDUP_REMOVED lines=11> */
.L_x_1019:
        /* <DEDUP_REMOVED lines=21> */
.L_x_1021:
[----:B------:R-:W-:Y:S05]  /*bb40*/  BSYNC.RECONVERGENT B0 ;  /* 0x0000000000007941 */ /* 0x000fea0003800200 */
.L_x_1020:
[----:B------:R-:W-:Y:S01]  /*bb50*/  IMAD.SHL.U32 R0, R0, 0x100000, RZ ;  /* 0x0010000000007824 */ /* 0x000fe200078e00ff */
[----:B------:R-:W-:-:S04]  /*bb60*/  LEA R2, R2, 0x3b800000, 0x17 ;  /* 0x3b80000002027811 */ /* 0x000fc800078eb8ff */
[----:B------:R-:W-:-:S05]  /*bb70*/  LOP3.LUT R0, R2, R0, R7, 0xfe, !PT ;  /* 0x0000000002007212 */ /* 0x000fca00078efe07 */
[----:B------:R-:W-:-:S04]  /*bb80*/  FMUL.FTZ R0, R0, 1 ;  /* 0x3f80000000007820 */ /* 0x000fc80000410000 */
[----:B------:R0:W1:Y:S01]  /*bb90*/  F2F.F64.F32 R16, R0 ;  /* 0x0000000000107310 */ /* 0x0000620000201800 */
[----:B------:R-:W-:Y:S05]  /*bba0*/  BRA `(.L_x_1005) ;  /* 0x0000000400147947 */ /* 0x000fea0003800000 */
.L_x_1018:
        /* <DEDUP_REMOVED lines=21> */
.L_x_1023:
[----:B------:R-:W-:Y:S05]  /*bd00*/  BSYNC.RECONVERGENT B0 ;  /* 0x0000000000007941 */ /* 0x000fea0003800200 */
.L_x_1022:
[----:B------:R-:W-:Y:S01]  /*bd10*/  IMAD.SHL.U32 R0, R0, 0x200000, RZ ;  /* 0x0020000000007824 */ /* 0x000fe200078e00ff */
[----:B------:R-:W-:-:S04]  /*bd20*/  LEA R2, R2, 0x37800000, 0x17 ;  /* 0x3780000002027811 */ /* 0x000fc800078eb8ff */
[----:B------:R-:W-:-:S05]  /*bd30*/  LOP3.LUT R0, R2, R0, R7, 0xfe, !PT ;  /* 0x0000000002007212 */ /* 0x000fca00078efe07 */
[----:B------:R-:W-:-:S04]  /*bd40*/  FMUL.FTZ R0, R0, 1 ;  /* 0x3f80000000007820 */ /* 0x000fc80000410000 */
[----:B------:R0:W1:Y:S01]  /*bd50*/  F2F.F64.F32 R16, R0 ;  /* 0x0000000000107310 */ /* 0x0000620000201800 */
[----:B------:R-:W-:Y:S05]  /*bd60*/  BRA `(.L_x_1005) ;  /* 0x0000000000a47947 */ /* 0x000fea0003800000 */
.L_x_1017:
        /* <DEDUP_REMOVED lines=16> */
[----:B------:R2:W3:Y:S01]  /*be70*/  @P0 F2F.F64.F32 R16, R0 ;  /* 0x0000000000100310 */ /* 0x0004e20000201800 */
[----:B------:R-:W-:Y:S05]  /*be80*/  BRA `(.L_x_1005) ;  /* 0x00000000005c7947 */ /* 0x000fea0003800000 */
.L_x_1004:
        /* <DEDUP_REMOVED lines=16> */
.L_x_1026:
[----:B------:R-:W-:Y:S01]  /*bf90*/  CS2R R16, SRZ ;  /* 0x0000000000107805 */ /* 0x000fe2000001ff00 */
[----:B------:R-:W-:Y:S06]  /*bfa0*/  BRA `(.L_x_1005) ;  /* 0x0000000000147947 */ /* 0x000fec0003800000 */
.L_x_1025:
[----:B------:R-:W2:Y:S02]  /*bfb0*/  LDG.E.64 R16, desc[UR36][R2.64] ;  /* 0x0000002402107981 */ /* 0x000ea4000c1e1b00 */
[----:B--2---:R-:W4:Y:S01]  /*bfc0*/  I2F.F64.U64 R16, R16 ;  /* 0x0000001000107312 */ /* 0x004f220000301800 */
[----:B------:R-:W-:Y:S05]  /*bfd0*/  BRA `(.L_x_1005) ;  /* 0x0000000000087947 */ /* 0x000fea0003800000 */
.L_x_1024:
[----:B------:R-:W2:Y:S02]  /*bfe0*/  LDG.E R2, desc[UR36][R2.64] ;  /* 0x0000002402027981 */ /* 0x000ea4000c1e1900 */
[----:B--2---:R0:W1:Y:S02]  /*bff0*/  I2F.F64.U32 R16, R2 ;  /* 0x0000000200107312 */ /* 0x0040640000201800 */
.L_x_1005:
[----:B------:R-:W-:Y:S05]  /*c000*/  BSYNC.RECONVERGENT B7 ;  /* 0x0000000000077941 */ /* 0x000fea0003800200 */
.L_x_999:
        /* <DEDUP_REMOVED lines=18> */
.L_x_1031:
[----:B------:R-:W2:Y:S02]  /*c130*/  LDG.E.U8 R22, desc[UR36][R22.64] ;  /* 0x0000002416167981 */ /* 0x000ea4000c1e1100 */
[----:B--2---:R2:W0:Y:S01]  /*c140*/  I2F.F64.U16 R24, R22 ;  /* 0x0000001600187312 */ /* 0x0044220000101800 */
[----:B------:R-:W-:Y:S05]  /*c150*/  BRA `(.L_x_1033) ;  /* 0x0000000c00607947 */ /* 0x000fea0003800000 */
.L_x_1030:
        /* <DEDUP_REMOVED lines=9> */
.L_x_1035:
[----:B------:R-:W2:Y:S02]  /*c1f0*/  LDG.E R22, desc[UR36][R22.64] ;  /* 0x0000002416167981 */ /* 0x000ea4000c1e1900 */
[----:B--2---:R2:W0:Y:S01]  /*c200*/  I2F.F64 R24, R22 ;  /* 0x0000001600187312 */ /* 0x0044220000201c00 */
[----:B------:R-:W-:Y:S05]  /*c210*/  BRA `(.L_x_1033) ;  /* 0x0000000c00307947 */ /* 0x000fea0003800000 */
.L_x_1034:
[----:B------:R-:W2:Y:S02]  /*c220*/  LDG.E.U16 R22, desc[UR36][R22.64] ;  /* 0x0000002416167981 */ /* 0x000ea4000c1e1500 */
[----:B--2---:R2:W0:Y:S01]  /*c230*/  I2F.F64.S16 R24, R22 ;  /* 0x0000001600187312 */ /* 0x0044220000101c00 */
[----:B------:R-:W-:Y:S05]  /*c240*/  BRA `(.L_x_1033) ;  /* 0x0000000c00247947 */ /* 0x000fea0003800000 */
.L_x_1029:
        /* <DEDUP_REMOVED lines=10> */
.L_x_1037:
[----:B0-----:R-:W2:Y:S02]  /*c2f0*/  LDG.E.U16 R0, desc[UR36][R22.64] ;  /* 0x0000002416007981 */ /* 0x001ea4000c1e1500 */
[----:B--2---:R-:W-:-:S05]  /*c300*/  HADD2.F32 R0, -RZ, R0.H0_H0 ;  /* 0x20000000ff007230 */ /* 0x004fca0000004100 */
[----:B------:R-:W-:-:S04]  /*c310*/  FMUL.FTZ R0, R0, 1 ;  /* 0x3f80000000007820 */ /* 0x000fc80000410000 */
[----:B------:R0:W2:Y:S01]  /*c320*/  F2F.F64.F32 R24, R0 ;  /* 0x0000000000187310 */ /* 0x0000a20000201800 */
[----:B------:R-:W-:Y:S05]  /*c330*/  BRA `(.L_x_1033) ;  /* 0x0000000800e87947 */ /* 0x000fea0003800000 */
.L_x_1036:
        /* <DEDUP_REMOVED lines=10> */
.L_x_1039:
[----:B------:R-:W0:Y:S02]  /*c3e0*/  LDG.E.U16 R22, desc[UR36][R22.64] ;  /* 0x0000002416167981 */ /* 0x000e24000c1e1500 */
[----:B0-----:R-:W-:-:S05]  /*c3f0*/  HADD2.F32 R0, -RZ, R22.H0_H0 ;  /* 0x20000016ff007230 */ /* 0x001fca0000004100 */
[----:B------:R-:W-:-:S04]  /*c400*/  FMUL.FTZ R0, R0, 1 ;  /* 0x3f80000000007820 */ /* 0x000fc80000410000 */
[----:B------:R0:W2:Y:S01]  /*c410*/  F2F.F64.F32 R24, R0 ;  /* 0x0000000000187310 */ /* 0x0000a20000201800 */
[----:B------:R-:W-:Y:S05]  /*c420*/  BRA `(.L_x_1033) ;  /* 0x0000000800ac7947 */ /* 0x000fea0003800000 */
.L_x_1038:
[----:B------:R2:W5:Y:S01]  /*c430*/  LDG.E.64 R24, desc[UR36][R22.64] ;  /* 0x0000002416187981 */ /* 0x000562000c1e1b00 */
[----:B------:R-:W-:Y:S05]  /*c440*/  BRA `(.L_x_1033) ;  /* 0x0000000800a47947 */ /* 0x000fea0003800000 */
.L_x_1028:
        /* <DEDUP_REMOVED lines=13> */
.L_x_1042:
[----:B------:R2:W5:Y:S01]  /*c520*/  LDG.E.64 R24, desc[UR36][R22.64] ;  /* 0x0000002416187981 */ /* 0x000562000c1e1b00 */
[----:B------:R-:W-:Y:S05]  /*c530*/  BRA `(.L_x_1033) ;  /* 0x0000000800687947 */ /* 0x000fea0003800000 */
.L_x_1041:
[----:B------:R-:W-:-:S09]  /*c540*/  UISETP.NE.AND UP0, UPT, UR4, 0xf, UPT ;  /* 0x0000000f0400788c */ /* 0x000fd2000bf05270 */
[----:B------:R-:W-:Y:S05]  /*c550*/  BRA.U !UP0, `(.L_x_1043) ;  /* 0x00000001089c7547 */ /* 0x000fea000b800000 */
[----:B------:R-:W-:-:S09]  /*c560*/  UISETP.NE.AND UP0, UPT, UR4, 0x17, UPT ;  /* 0x000000170400788c */ /* 0x000fd2000bf05270 */
[----:B------:R-:W-:Y:S05]  /*c570*/  BRA.U !UP0, `(.L_x_1044) ;  /* 0x00000001085c7547 */ /* 0x000fea000b800000 */
[----:B------:R-:W-:-:S09]  /*c580*/  UISETP.NE.AND UP0, UPT, UR4, 0x18, UPT ;  /* 0x000000180400788c */ /* 0x000fd2000bf05270 */
[----:B------:R-:W-:Y:S05]  /*c590*/  BRA.U UP0, `(.L_x_1032) ;  /* 0x0000000500f47547 */ /* 0x000fea000b800000 */
[----:B0-----:R-:W2:Y:S01]  /*c5a0*/  LDG.E.U8 R0, desc[UR36][R22.64] ;  /* 0x0000002416007981 */ /* 0x001ea2000c1e1100 */
        /* <DEDUP_REMOVED lines=20> */
.L_x_1044:
[----:B0-----:R-:W2:Y:S02]  /*c6f0*/  LDG.E.U8 R3, desc[UR36][R22.64] ;  /* 0x0000002416037981 */ /* 0x001ea4000c1e1100 */
        /* <DEDUP_REMOVED lines=13> */
.L_x_1043:
[----:B0-----:R-:W2:Y:S02]  /*c7d0*/  LDG.E.U16 R0, desc[UR36][R22.64] ;  /* 0x0000002416007981 */ /* 0x001ea4000c1e1500 */
[----:B--2---:R-:W-:-:S05]  /*c7e0*/  SHF.L.U32 R0, R0, 0x10, RZ ;  /* 0x0000001000007819 */ /* 0x004fca00000006ff */
[----:B------:R-:W-:-:S04]  /*c7f0*/  FMUL.FTZ R0, R0, 1 ;  /* 0x3f80000000007820 */ /* 0x000fc80000410000 */
[----:B------:R0:W2:Y:S01]  /*c800*/  F2F.F64.F32 R24, R0 ;  /* 0x0000000000187310 */ /* 0x0000a20000201800 */
[----:B------:R-:W-:Y:S05]  /*c810*/  BRA `(.L_x_1033) ;  /* 0x0000000400b07947 */ /* 0x000fea0003800000 */
.L_x_1040:
        /* <DEDUP_REMOVED lines=11> */
.L_x_1047:
        /* <DEDUP_REMOVED lines=8> */
[--C-:B0-----:R-:W-:Y:S01]  /*c950*/  SHF.R.U32.HI R0, RZ, 0x3, R22.reuse ;  /* 0x00000003ff007819 */ /* 0x101fe20000011616 */
        /* <DEDUP_REMOVED lines=12> */
.L_x_1049:
[----:B------:R-:W-:Y:S05]  /*ca20*/  BSYNC.RECONVERGENT B0 ;  /* 0x0000000000007941 */ /* 0x000fea0003800200 */
.L_x_1048:
[----:B------:R-:W-:Y:S01]  /*ca30*/  IMAD.SHL.U32 R0, R0, 0x100000, RZ ;  /* 0x0010000000007824 */ /* 0x000fe200078e00ff */
[----:B------:R-:W-:-:S04]  /*ca40*/  LEA R2, R2, 0x3b800000, 0x17 ;  /* 0x3b80000002027811 */ /* 0x000fc800078eb8ff */
[----:B------:R-:W-:-:S05]  /*ca50*/  LOP3.LUT R0, R2, R0, R7, 0xfe, !PT ;  /* 0x0000000002007212 */ /* 0x000fca00078efe07 */
[----:B------:R-:W-:-:S04]  /*ca60*/  FMUL.FTZ R0, R0, 1 ;  /* 0x3f80000000007820 */ /* 0x000fc80000410000 */
[----:B------:R0:W2:Y:S01]  /*ca70*/  F2F.F64.F32 R24, R0 ;  /* 0x0000000000187310 */ /* 0x0000a20000201800 */
[----:B------:R-:W-:Y:S05]  /*ca80*/  BRA `(.L_x_1033) ;  /* 0x0000000400147947 */ /* 0x000fea0003800000 */
.L_x_1046:
        /* <DEDUP_REMOVED lines=21> */
.L_x_1051:
[----:B------:R-:W-:Y:S05]  /*cbe0*/  BSYNC.RECONVERGENT B0 ;  /* 0x0000000000007941 */ /* 0x000fea0003800200 */
.L_x_1050:
[----:B------:R-:W-:Y:S01]  /*cbf0*/  IMAD.SHL.U32 R0, R0, 0x200000, RZ ;  /* 0x0020000000007824 */ /* 0x000fe200078e00ff */
[----:B------:R-:W-:-:S04]  /*cc00*/  LEA R2, R2, 0x37800000, 0x17 ;  /* 0x3780000002027811 */ /* 0x000fc800078eb8ff */
[----:B------:R-:W-:-:S05]  /*cc10*/  LOP3.LUT R0, R2, R0, R7, 0xfe, !PT ;  /* 0x0000000002007212 */ /* 0x000fca00078efe07 */
[----:B------:R-:W-:-:S04]  /*cc20*/  FMUL.FTZ R0, R0, 1 ;  /* 0x3f80000000007820 */ /* 0x000fc80000410000 */
[----:B------:R0:W2:Y:S01]  /*cc30*/  F2F.F64.F32 R24, R0 ;  /* 0x0000000000187310 */ /* 0x0000a20000201800 */
[----:B------:R-:W-:Y:S05]  /*cc40*/  BRA `(.L_x_1033) ;  /* 0x0000000000a47947 */ /* 0x000fea0003800000 */
.L_x_1045:
[----:B------:R-:W-:-:S09]  /*cc50*/  UISETP.NE.AND UP0, UPT, UR4, 0x1c, UPT ;  /* 0x0000001c0400788c */ /* 0x000fd2000bf05270 */
[----:B------:R-:W-:Y:S05]  /*cc60*/  BRA.U !UP0, `(.L_x_1052) ;  /* 0x0000000108947547 */ /* 0x000fea000b800000 */
[----:B------:R-:W-:-:S09]  /*cc70*/  UISETP.NE.AND UP0, UPT, UR4, 0x1d, UPT ;  /* 0x0000001d0400788c */ /* 0x000fd2000bf05270 */
[----:B------:R-:W-:Y:S05]  /*cc80*/  BRA.U !UP0, `(.L_x_1053) ;  /* 0x0000000108807547 */ /* 0x000fea000b800000 */
[----:B------:R-:W-:-:S09]  /*cc90*/  UISETP.NE.AND UP0, UPT, UR4, 0x2c, UPT ;  /* 0x0000002c0400788c */ /* 0x000fd2000bf05270 */
[----:B------:R-:W-:Y:S05]  /*cca0*/  BRA.U UP0, `(.L_x_1032) ;  /* 0x0000000100307547 */ /* 0x000fea000b800000 */
[----:B0-----:R-:W2:Y:S01]  /*ccb0*/  LDG.E.U8 R0, desc[UR36][R22.64] ;  /* 0x0000002416007981 */ /* 0x001ea2000c1e1100 */
        /* <DEDUP_REMOVED lines=11> */
.L_x_1032:
        /* <DEDUP_REMOVED lines=16> */
.L_x_1054:
[----:B------:R-:W-:Y:S01]  /*ce70*/  CS2R R24, SRZ ;  /* 0x0000000000187805 */ /* 0x000fe2000001ff00 */
[----:B------:R-:W-:Y:S06]  /*ce80*/  BRA `(.L_x_1033) ;  /* 0x0000000000147947 */ /* 0x000fec0003800000 */
.L_x_1053:
[----:B------:R-:W2:Y:S02]  /*ce90*/  LDG.E.64 R24, desc[UR36][R22.64] ;  /* 0x0000002416187981 */ /* 0x000ea4000c1e1b00 */
[----:B--2---:R-:W2:Y:S01]  /*cea0*/  I2F.F64.U64 R24, R24 ;  /* 0x0000001800187312 */ /* 0x004ea20000301800 */
[----:B------:R-:W-:Y:S05]  /*ceb0*/  BRA `(.L_x_1033) ;  /* 0x0000000000087947 */ /* 0x000fea0003800000 */
.L_x_1052:
[----:B------:R-:W2:Y:S02]  /*cec0*/  LDG.E R22, desc[UR36][R22.64] ;  /* 0x0000002416167981 */ /* 0x000ea4000c1e1900 */
[----:B--2---:R2:W0:Y:S02]  /*ced0*/  I2F.F64.U32 R24, R22 ;  /* 0x0000001600187312 */ /* 0x0044240000201800 */
.L_x_1033:
[----:B------:R-:W-:Y:S05]  /*cee0*/  BSYNC.RECONVERGENT B7 ;  /* 0x0000000000077941 */ /* 0x000fea0003800200 */
.L_x_1027:
        /* <DEDUP_REMOVED lines=27> */
.L_x_1058:
[----:B------:R-:W-:Y:S05]  /*d0a0*/  BSYNC.RECONVERGENT B3 ;  /* 0x0000000000037941 */ /* 0x000fea0003800200 */
.L_x_1057:
[----:B------:R-:W-:Y:S01]  /*d0b0*/  IADD3 R0, PT, PT, R0, 0x1, RZ ;  /* 0x0000000100007810 */ /* 0x000fe20007ffe0ff */
[----:B------:R-:W-:Y:S06]  /*d0c0*/  BRA `(.L_x_1059) ;  /* 0x0000000000087947 */ /* 0x000fec0003800000 */
.L_x_1056:
[----:B------:R-:W-:Y:S01]  /*d0d0*/  DMUL R2, RZ, R24 ;  /* 0x00000018ff027228 */ /* 0x000fe20000000000 */
[----:B------:R-:W-:-:S10]  /*d0e0*/  IMAD.MOV.U32 R0, RZ, RZ, 0x1 ;  /* 0x00000001ff007424 */ /* 0x000fd400078e00ff */
.L_x_1059:
[----:B------:R-:W-:Y:S05]  /*d0f0*/  BSYNC.RECONVERGENT B2 ;  /* 0x0000000000027941 */ /* 0x000fea0003800200 */
.L_x_1055:
[----:B------:R-:W0:Y:S01]  /*d100*/  LDCU.64 UR4, c[0x4][0x130] ;  /* 0x01002600ff0477ac */ /* 0x000e220008000a00 */
[----:B------:R-:W-:-:S05]  /*d110*/  IMAD.SHL.U32 R4, R0, 0x40, RZ ;  /* 0x0000004000047824 */ /* 0x000fca00078e00ff */
[----:B------:R-:W-:-:S04]  /*d120*/  LOP3.LUT R4, R4, 0x40, RZ, 0xc0, !PT ;  /* 0x0000004004047812 */ /* 0x000fc800078ec0ff */
[----:B0-----:R-:W-:-:S04]  /*d130*/  IADD3 R22, P0, PT, R4, UR4, RZ ;  /* 0x0000000404167c10 */ /* 0x001fc8000ff1e0ff */
[----:B------:R-:W-:-:S05]  /*d140*/  IADD3.X R23, PT, PT, RZ, UR5, RZ, P0, !PT ;  /* 0x00000005ff177c10 */ /* 0x000fca00087fe4ff */
[----:B------:R-:W2:Y:S04]  /*d150*/  LDG.E.128.CONSTANT R12, desc[UR36][R22.64] ;  /* 0x00000024160c7981 */ /* 0x000ea8000c1e9d00 */
[----:B------:R-:W5:Y:S04]  /*d160*/  LDG.E.128.CONSTANT R8, desc[UR36][R22.64+0x10] ;  /* 0x0000102416087981 */ /* 0x000f68000c1e9d00 */
[----:B------:R-:W3:Y:S01]  /*d170*/  LDG.E.128.CONSTANT R4, desc[UR36][R22.64+0x20] ;  /* 0x0000202416047981 */ /* 0x000ee2000c1e9d00 */
        /* <DEDUP_REMOVED lines=23> */
[----:B-1--4-:R-:W-:-:S09]  /*d2f0*/  DMUL R8, R16, R8 ;  /* 0x0000000810087228 */ /* 0x012fd20000000000 */
        /* <DEDUP_REMOVED lines=25> */
.L_x_1061:
[----:B------:R-:W-:Y:S01]  /*d490*/  DMUL R2, RZ, R24 ;  /* 0x00000018ff027228 */ /* 0x000fe20000000000 */
[----:B------:R-:W-:-:S10]  /*d4a0*/  IMAD.MOV.U32 R0, RZ, RZ, RZ ;  /* 0x000000ffff007224 */ /* 0x000fd400078e00ff */
.L_x_1062:
[----:B------:R-:W-:Y:S05]  /*d4b0*/  BSYNC.RECONVERGENT B2 ;  /* 0x0000000000027941 */ /* 0x000fea0003800200 */
.L_x_1060:
        /* <DEDUP_REMOVED lines=47> */
.L_x_1066:
[----:B------:R-:W0:Y:S02]  /*d7b0*/  F2I.S64.F64.TRUNC R8, R8 ;  /* 0x0000000800087311 */ /* 0x000e24000030d900 */
[----:B0-----:R-:W-:-:S05]  /*d7c0*/  IMAD.MOV.U32 R5, RZ, RZ, R8 ;  /* 0x000000ffff057224 */ /* 0x001fca00078e0008 */
[----:B------:R0:W-:Y:S01]  /*d7d0*/  STG.E.U8 desc[UR36][R2.64], R5 ;  /* 0x0000000502007986 */ /* 0x0001e2000c101124 */
[----:B------:R-:W-:Y:S05]  /*d7e0*/  BRA `(.L_x_1068) ;  /* 0x0000000c00f07947 */ /* 0x000fea0003800000 */
.L_x_1065:
        /* <DEDUP_REMOVED lines=9> */
.L_x_1070:
[----:B------:R-:W0:Y:S02]  /*d880*/  F2I.F64.TRUNC R9, R8 ;  /* 0x0000000800097311 */ /* 0x000e24000030d100 */
[----:B0-----:R0:W-:Y:S01]  /*d890*/  STG.E desc[UR36][R2.64], R9 ;  /* 0x0000000902007986 */ /* 0x0011e2000c101924 */
[----:B------:R-:W-:Y:S05]  /*d8a0*/  BRA `(.L_x_1068) ;  /* 0x0000000c00c07947 */ /* 0x000fea0003800000 */
.L_x_1069:
[----:B------:R-:W0:Y:S02]  /*d8b0*/  F2I.F64.TRUNC R9, R8 ;  /* 0x0000000800097311 */ /* 0x000e24000030d100 */
[----:B0-----:R0:W-:Y:S01]  /*d8c0*/  STG.E.U16 desc[UR36][R2.64], R9 ;  /* 0x0000000902007986 */ /* 0x0011e2000c101524 */
[----:B------:R-:W-:Y:S05]  /*d8d0*/  BRA `(.L_x_1068) ;  /* 0x0000000c00b47947 */ /* 0x000fea0003800000 */
.L_x_1064:
        /* <DEDUP_REMOVED lines=13> */
.L_x_1072:
        /* <DEDUP_REMOVED lines=8> */
.L_x_1071:
        /* <DEDUP_REMOVED lines=16> */
.L_x_1074:
        /* <DEDUP_REMOVED lines=11> */
.L_x_1073:
[----:B------:R0:W-:Y:S01]  /*dbe0*/  STG.E.64 desc[UR36][R2.64], R8 ;  /* 0x0000000802007986 */ /* 0x0001e2000c101b24 */
[----:B------:R-:W-:Y:S05]  /*dbf0*/  BRA `(.L_x_1068) ;  /* 0x0000000800ec7947 */ /* 0x000fea0003800000 */
.L_x_1063:
        /* <DEDUP_REMOVED lines=13> */
.L_x_1078:
        /* <DEDUP_REMOVED lines=22> */
.L_x_1081:
[----:B------:R-:W-:-:S04]  /*de30*/  SHF.R.U32.HI R5, RZ, 0x18, R5 ;  /* 0x00000018ff057819 */ /* 0x000fc80000011605 */
[----:B------:R-:W-:-:S07]  /*de40*/  LOP3.LUT R0, R0, 0x80, R5, 0xf8, !PT ;  /* 0x0000008000007812 */ /* 0x000fce00078ef805 */
.L_x_1080:
[----:B------:R-:W-:Y:S05]  /*de50*/  BSYNC.RECONVERGENT B0 ;  /* 0x0000000000007941 */ /* 0x000fea0003800200 */
.L_x_1079:
[----:B------:R0:W-:Y:S01]  /*de60*/  STG.E.U8 desc[UR36][R2.64], R0 ;  /* 0x0000000002007986 */ /* 0x0001e2000c101124 */
[----:B------:R-:W-:Y:S05]  /*de70*/  BRA `(.L_x_1068) ;  /* 0x00000008004c7947 */ /* 0x000fea0003800000 */
.L_x_1077:
        /* <DEDUP_REMOVED lines=22> */
.L_x_1084:
[----:B------:R-:W-:-:S04]  /*dfe0*/  SHF.R.U32.HI R5, RZ, 0x18, R5 ;  /* 0x00000018ff057819 */ /* 0x000fc80000011605 */
[----:B------:R-:W-:-:S07]  /*dff0*/  LOP3.LUT R0, R0, 0x80, R5, 0xf8, !PT ;  /* 0x0000008000007812 */ /* 0x000fce00078ef805 */
.L_x_1083:
[----:B------:R-:W-:Y:S05]  /*e000*/  BSYNC.RECONVERGENT B0 ;  /* 0x0000000000007941 */ /* 0x000fea0003800200 */
.L_x_1082:
[----:B------:R0:W-:Y:S01]  /*e010*/  STG.E.U8 desc[UR36][R2.64], R0 ;  /* 0x0000000002007986 */ /* 0x0001e2000c101124 */
[----:B------:R-:W-:Y:S05]  /*e020*/  BRA `(.L_x_1068) ;  /* 0x0000000400e07947 */ /* 0x000fea0003800000 */
.L_x_1076:
        /* <DEDUP_REMOVED lines=26> */
.L_x_1086:
[----:B------:R-:W0:Y:S02]  /*e1d0*/  F2I.U64.F64.TRUNC R8, R8 ;  /* 0x0000000800087311 */ /* 0x000e24000030d800 */
[----:B0-----:R0:W-:Y:S01]  /*e1e0*/  STG.E.64 desc[UR36][R2.64], R8 ;  /* 0x0000000802007986 */ /* 0x0011e2000c101b24 */
[----:B------:R-:W-:Y:S05]  /*e1f0*/  BRA `(.L_x_1068) ;  /* 0x00000004006c7947 */ /* 0x000fea0003800000 */
.L_x_1085:
[----:B------:R-:W0:Y:S02]  /*e200*/  F2I.U32.F64.TRUNC R9, R8 ;  /* 0x0000000800097311 */ /* 0x000e24000030d000 */
[----:B0-----:R0:W-:Y:S01]  /*e210*/  STG.E desc[UR36][R2.64], R9 ;  /* 0x0000000902007986 */ /* 0x0011e2000c101924 */
[----:B------:R-:W-:Y:S05]  /*e220*/  BRA `(.L_x_1068) ;  /* 0x0000000400607947 */ /* 0x000fea0003800000 */
.L_x_1075:
        /* <DEDUP_REMOVED lines=11> */
.L_x_1088:
[----:B------:R0:W-:Y:S01]  /*e2e0*/  STG.E.128 desc[UR36][R2.64], R8 ;  /* 0x0000000802007986 */ /* 0x0001e2000c101d24 */
[----:B------:R-:W-:Y:S05]  /*e2f0*/  BRA `(.L_x_1068) ;  /* 0x00000004002c7947 */ /* 0x000fea0003800000 */
.L_x_1087:
[----:B------:R-:W-:-:S09]  /*e300*/  UISETP.NE.AND UP0, UPT, UR4, 0xf, UPT ;  /* 0x0000000f0400788c */ /* 0x000fd2000bf05270 */
[----:B------:R-:W-:Y:S05]  /*e310*/  BRA.U !UP0, `(.L_x_1089) ;  /* 0x0000000508087547 */ /* 0x000fea000b800000 */
[----:B------:R-:W-:-:S09]  /*e320*/  UISETP.NE.AND UP0, UPT, UR4, 0x17, UPT ;  /* 0x000000170400788c */ /* 0x000fd2000bf05270 */
[----:B------:R-:W-:Y:S05]  /*e330*/  BRA.U !UP0, `(.L_x_1090) ;  /* 0x0000000108a07547 */ /* 0x000fea000b800000 */
[----:B------:R-:W-:-:S09]  /*e340*/  UISETP.NE.AND UP0, UPT, UR4, 0x18, UPT ;  /* 0x000000180400788c */ /* 0x000fd2000bf05270 */
[----:B------:R-:W-:Y:S05]  /*e350*/  BRA.U !UP0, `(.L_x_1091) ;  /* 0x0000000108447547 */ /* 0x000fea000b800000 */
.L_x_1067:
        /* <DEDUP_REMOVED lines=16> */
.L_x_1092:
[----:B------:R-:W-:Y:S05]  /*e460*/  BRA `(.L_x_1068) ;  /* 0x0000000000d07947 */ /* 0x000fea0003800000 */
.L_x_1091:
        /* <DEDUP_REMOVED lines=17> */
.L_x_1094:
[----:B------:R-:W-:Y:S05]  /*e580*/  BSYNC.RECONVERGENT B0 ;  /* 0x0000000000007941 */ /* 0x000fea0003800200 */
.L_x_1093:
[----:B------:R-:W-:-:S05]  /*e590*/  LOP3.LUT R5, R0, 0x80, R5, 0xf8, !PT ;  /* 0x0000008000057812 */ /* 0x000fca00078ef805 */
[----:B------:R3:W-:Y:S01]  /*e5a0*/  STG.E.U8 desc[UR36][R2.64], R5 ;  /* 0x0000000502007986 */ /* 0x0007e2000c101124 */
[----:B------:R-:W-:Y:S05]  /*e5b0*/  BRA `(.L_x_1068) ;  /* 0x00000000007c7947 */ /* 0x000fea0003800000 */
.L_x_1090:
        /* <DEDUP_REMOVED lines=16> */
.L_x_1096:
[----:B------:R-:W-:Y:S02]  /*e6c0*/  ISETP.GT.U32.AND P0, PT, R4, 0x7f800000, PT ;  /* 0x7f8000000400780c */ /* 0x000fe40003f04070 */
[----:B------:R-:W-:-:S04]  /*e6d0*/  MOV R0, 0x7f ;  /* 0x0000007f00007802 */ /* 0x000fc80000000f00 */
[----:B------:R-:W-:-:S07]  /*e6e0*/  SEL R0, R0, 0x7c, P0 ;  /* 0x0000007c00007807 */ /* 0x000fce0000000000 */
.L_x_1097:
[----:B------:R-:W-:Y:S05]  /*e6f0*/  BSYNC.RECONVERGENT B0 ;  /* 0x0000000000007941 */ /* 0x000fea0003800200 */
.L_x_1095:
[----:B------:R-:W-:-:S04]  /*e700*/  SHF.R.U32.HI R5, RZ, 0x18, R5 ;  /* 0x00000018ff057819 */ /* 0x000fc80000011605 */
[----:B------:R-:W-:-:S05]  /*e710*/  LOP3.LUT R5, R0, 0x80, R5, 0xf8, !PT ;  /* 0x0000008000057812 */ /* 0x000fca00078ef805 */
[----:B------:R2:W-:Y:S01]  /*e720*/  STG.E.U8 desc[UR36][R2.64], R5 ;  /* 0x0000000502007986 */ /* 0x0005e2000c101124 */
[----:B------:R-:W-:Y:S05]  /*e730*/  BRA `(.L_x_1068) ;  /* 0x00000000001c7947 */ /* 0x000fea0003800000 */
.L_x_1089:
[----:B------:R-:W-:Y:S01]  /*e740*/  UMOV UR4, 0xf0000000 ;  /* 0xf000000000047882 */ /* 0x000fe20000000000 */
[----:B------:R-:W-:Y:S01]  /*e750*/  UMOV UR5, 0x380fffff ;  /* 0x380fffff00057882 */ /* 0x000fe20000000000 */
[----:B------:R-:W0:Y:S01]  /*e760*/  F2F.F32.F64 R0, R8 ;  /* 0x0000000800007310 */ /* 0x000e220000301000 */
[----:B------:R-:W-:-:S14]  /*e770*/  DSETP.GEU.AND P0, PT, |R8|, UR4, PT ;  /* 0x0000000408007e2a */ /* 0x000fdc000bf0e200 */
[----:B0-----:R-:W-:-:S05]  /*e780*/  @!P0 FMUL R0, R0, 1.175494350822287508e-38 ;  /* 0x0080000000008820 */ /* 0x001fca0000400000 */
[----:B------:R-:W-:-:S05]  /*e790*/  F2FP.BF16.F32.PACK_AB R0, RZ, R0 ;  /* 0x00000000ff00723e */ /* 0x000fca00000010ff */
[----:B------:R4:W-:Y:S02]  /*e7a0*/  STG.E.U16 desc[UR36][R2.64], R0 ;  /* 0x0000000002007986 */ /* 0x0009e4000c101524 */
.L_x_1068:
[----:B------:R-:W-:-:S07]  /*e7b0*/  VIADD R19, R19, 0x80 ;  /* 0x0000008013137836 */ /* 0x000fce0000000000 */
.L_x_997:
[----:B------:R-:W-:Y:S05]  /*e7c0*/  BSYNC.RECONVERGENT B6 ;  /* 0x0000000000067941 */ /* 0x000fea0003800200 */
.L_x_996:
[----:B------:R-:W5:Y:S02]  /*e7d0*/  LDCU UR4, c[0x0][0x380] ;  /* 0x00007000ff0477ac */ /* 0x000f640008000800 */
[----:B-----5:R-:W-:-:S13]  /*e7e0*/  ISETP.GE.AND P0, PT, R19, UR4, PT ;  /* 0x0000000413007c0c */ /* 0x020fda000bf06270 */
[----:B------:R-:W-:Y:S05]  /*e7f0*/  @P0 EXIT ;  /* 0x000000000000094d */ /* 0x000fea0003800000 */
[----:B------:R-:W5:Y:S01]  /*e800*/  LDCU UR4, c[0x0][0x388] ;  /* 0x00007100ff0477ac */ /* 0x000f620008000800 */
[----:B------:R-:W-:Y:S01]  /*e810*/  IMAD.MOV.U32 R22, RZ, RZ, RZ ;  /* 0x000000ffff167224 */ /* 0x000fe200078e00ff */
[----:B0-2-4-:R-:W-:Y:S01]  /*e820*/  MOV R0, RZ ;  /* 0x000000ff00007202 */ /* 0x015fe20000000f00 */
        /* <DEDUP_REMOVED lines=8> */
[----:B-1-3--:R-:W-:Y:S01]  /*e8b0*/  IMAD.HI.U32 R2, R19, UR4, R18 ;  /* 0x0000000413027c27 */ /* 0x00afe2000f8e0012 */
        /* <DEDUP_REMOVED lines=342> */
.L_x_1098:
[----:B------:R-:W0:Y:S01]  /*fe20*/  LDCU.64 UR6, c[0x0][0x5e8] ;  /* 0x0000bd00ff0677ac */ /* 0x000e220008000a00 */
[----:B------:R-:W-:Y:S01]  /*fe30*/  BSSY.RECONVERGENT B6, `(.L_x_1099) ;  /* 0x00000ef000067945 */ /* 0x000fe20003800200 */
[----:B------:R-:W1:Y:S01]  /*fe40*/  LDCU.64 UR8, c[0x0][0x5f0] ;  /* 0x0000be00ff0877ac */ /* 0x000e620008000a00 */
[----:B------:R-:W-:-:S04]  /*fe50*/  UPRMT UR4, UR39, 0x9910, URZ ;  /* 0x0000991027047896 */ /* 0x000fc800080000ff */
[----:B------:R-:W-:Y:S01]  /*fe60*/  UISETP.GT.AND UP0, UPT, UR4, 0x9, UPT ;  /* 0x000000090400788c */ /* 0x000fe2000bf04270 */
[----:B0-----:R-:W-:Y:S02]  /*fe70*/  IADD3 R16, P0, PT, R16, UR6, RZ ;  /* 0x0000000610107c10 */ /* 0x001fe4000ff1e0ff */
[----:B-1-3--:R-:W-:-:S03]  /*fe80*/  IADD3 R2, P1, PT, R0, UR8, RZ ;  /* 0x0000000800027c10 */ /* 0x00afc6000ff3e0ff */
[----:B------:R-:W-:Y:S02]  /*fe90*/  IMAD.X R17, RZ, RZ, UR7, P0 ;  /* 0x00000007ff117e24 */ /* 0x000fe400080e06ff */
[----:B------:R-:W-:Y:S01]  /*fea0*/  IMAD.X R3, RZ, RZ, UR9, P1 ;  /* 0x00000009ff037e24 */ /* 0x000fe200088e06ff */
        /* <DEDUP_REMOVED lines=12> */
.L_x_1103:
[----:B------:R-:W2:Y:S02]  /*ff70*/  LDG.E.U8 R2, desc[UR36][R2.64] ;  /* 0x0000002402027981 */ /* 0x000ea4000c1e1100 */
[----:B--2---:R0:W1:Y:S01]  /*ff80*/  I2F.F64.U16 R18, R2 ;  /* 0x0000000200127312 */ /* 0x0040620000101800 */
[----:B------:R-:W-:Y:S05]  /*ff90*/  BRA `(.L_x_1105) ;  /* 0x0000000c00607947 */ /* 0x000fea0003800000 */
.L_x_1102:
        /* <DEDUP_REMOVED lines=9> */
.L_x_1107:
[----:B------:R-:W2:Y:S02]  /*10030*/  LDG.E R2, desc[UR36][R2.64] ;  /* 0x0000002402027981 */ /* 0x000ea4000c1e1900 */
[----:B--2---:R0:W1:Y:S01]  /*10040*/  I2F.F64 R18, R2 ;  /* 0x0000000200127312 */ /* 0x0040620000201c00 */
[----:B------:R-:W-:Y:S05]  /*10050*/  BRA `(.L_x_1105) ;  /* 0x0000000c00307947 */ /* 0x000fea0003800000 */
.L_x_1106:
[----:B------:R-:W2:Y:S02]  /*10060*/  LDG.E.U16 R2, desc[UR36][R2.64] ;  /* 0x0000002402027981 */ /* 0x000ea4000c1e1500 */
[----:B--2---:R0:W1:Y:S01]  /*10070*/  I2F.F64.S16 R18, R2 ;  /* 0x0000000200127312 */ /* 0x0040620000101c00 */
[----:B------:R-:W-:Y:S05]  /*10080*/  BRA `(.L_x_1105) ;  /* 0x0000000c00247947 */ /* 0x000fea0003800000 */
.L_x_1101:
        /* <DEDUP_REMOVED lines=10> */
.L_x_1109:
[----:B------:R-:W2:Y:S02]  /*10130*/  LDG.E.U16 R0, desc[UR36][R2.64] ;  /* 0x0000002402007981 */ /* 0x000ea4000c1e1500 */
[----:B--2---:R-:W-:-:S05]  /*10140*/  HADD2.F32 R0, -RZ, R0.H0_H0 ;  /* 0x20000000ff007230 */ /* 0x004fca0000004100 */
[----:B------:R-:W-:-:S04]  /*10150*/  FMUL.FTZ R0, R0, 1 ;  /* 0x3f80000000007820 */ /* 0x000fc80000410000 */
[----:B------:R0:W1:Y:S01]  /*10160*/  F2F.F64.F32 R18, R0 ;  /* 0x0000000000127310 */ /* 0x0000620000201800 */
[----:B------:R-:W-:Y:S05]  /*10170*/  BRA `(.L_x_1105) ;  /* 0x0000000800e87947 */ /* 0x000fea0003800000 */
.L_x_1108:
        /* <DEDUP_REMOVED lines=10> */
.L_x_1111:
[----:B------:R-:W2:Y:S02]  /*10220*/  LDG.E.U16 R2, desc[UR36][R2.64] ;  /* 0x0000002402027981 */ /* 0x000ea4000c1e1500 */
[----:B--2---:R-:W-:-:S05]  /*10230*/  HADD2.F32 R0, -RZ, R2.H0_H0 ;  /* 0x20000002ff007230 */ /* 0x004fca0000004100 */
[----:B------:R-:W-:-:S04]  /*10240*/  FMUL.FTZ R0, R0, 1 ;  /* 0x3f80000000007820 */ /* 0x000fc80000410000 */
[----:B------:R0:W1:Y:S01]  /*10250*/  F2F.F64.F32 R18, R0 ;  /* 0x0000000000127310 */ /* 0x0000620000201800 */
[----:B------:R-:W-:Y:S05]  /*10260*/  BRA `(.L_x_1105) ;  /* 0x0000000800ac7947 */ /* 0x000fea0003800000 */
.L_x_1110:
[----:B------:R0:W5:Y:S01]  /*10270*/  LDG.E.64 R18, desc[UR36][R2.64] ;  /* 0x0000002402127981 */ /* 0x000162000c1e1b00 */
[----:B------:R-:W-:Y:S05]  /*10280*/  BRA `(.L_x_1105) ;  /* 0x0000000800a47947 */ /* 0x000fea0003800000 */
.L_x_1100:
        /* <DEDUP_REMOVED lines=9> */
[----:B------:R-:W-:Y:S01]  /*10320*/  HFMA2 R18, -RZ, RZ, 0, 0 ;  /* 0x00000000ff127431 */ /* 0x000fe200000001ff */
[----:B--2---:R-:W-:-:S04]  /*10330*/  ISETP.NE.AND P0, PT, R2, RZ, PT ;  /* 0x000000ff0200720c */ /* 0x004fc80003f05270 */
[----:B------:R-:W-:Y:S01]  /*10340*/  FSEL R19, RZ, 1.875, !P0 ;  /* 0x3ff00000ff137808 */ /* 0x000fe20004000000 */
[----:B------:R-:W-:Y:S08]  /*10350*/  BRA `(.L_x_1105) ;  /* 0x0000000800707947 */ /* 0x000ff00003800000 */
.L_x_1114:
[----:B------:R0:W5:Y:S01]  /*10360*/  LDG.E.64 R18, desc[UR36][R2.64] ;  /* 0x0000002402127981 */ /* 0x000162000c1e1b00 */
[----:B------:R-:W-:Y:S05]  /*10370*/  BRA `(.L_x_1105) ;  /* 0x0000000800687947 */ /* 0x000fea0003800000 */
.L_x_1113:
        /* <DEDUP_REMOVED lines=14> */
[----:B------:R-:W-:-:S04]  /*10460*/  VIADD R5, R5, 0xfffffffc ;  /* 0xfffffffc05057836 */ /* 0x000fc80000000000 */
[----:B------:R-:W-:Y:S01]  /*10470*/  IMAD.SHL.U32 R7, R5, 0x800000, RZ ;  /* 0x0080000005077824 */ /* 0x000fe200078e00ff */
[C---:B------:R-:W-:Y:S02]  /*10480*/  SHF.L.U32 R6, R4.reuse, R5, RZ ;  /* 0x0000000504067219 */ /* 0x040fe400000006ff */
[----:B------:R-:W-:Y:S02]  /*10490*/  IADD3 R5, PT, PT, R4, 0x1000000, RZ ;  /* 0x0100000004057810 */ /* 0x000fe40007ffe0ff */
        /* <DEDUP_REMOVED lines=9> */
.L_x_1116:
[----:B------:R-:W2:Y:S02]  /*10530*/  LDG.E.U8 R2, desc[UR36][R2.64] ;  /* 0x0000002402027981 */ /* 0x000ea4000c1e1100 */
[C---:B--2---:R-:W-:Y:S01]  /*10540*/  IMAD.SHL.U32 R0, R2.reuse, 0x2000000, RZ ;  /* 0x0200000002007824 */ /* 0x044fe200078e00ff */
[----:B------:R-:W-:-:S04]  /*10550*/  SHF.L.U32 R5, R2, 0x8, RZ ;  /* 0x0000000802057819 */ /* 0x000fc800000006ff */
        /* <DEDUP_REMOVED lines=9> */
[----:B------:R3:W4:Y:S01]  /*105f0*/  F2F.F64.F32 R18, R0 ;  /* 0x0000000000127310 */ /* 0x0007220000201800 */
[----:B------:R-:W-:Y:S05]  /*10600*/  BRA `(.L_x_1105) ;  /* 0x0000000400c47947 */ /* 0x000fea0003800000 */
.L_x_1115:
[----:B------:R-:W2:Y:S02]  /*10610*/  LDG.E.U16 R0, desc[UR36][R2.64] ;  /* 0x0000002402007981 */ /* 0x000ea4000c1e1500 */
[----:B--2---:R-:W-:-:S04]  /*10620*/  IMAD.U32 R0, R0, 0x10000, RZ ;  /* 0x0001000000007824 */ /* 0x004fc800078e00ff */
[----:B------:R-:W-:-:S04]  /*10630*/  FMUL.FTZ R0, R0, 1 ;  /* 0x3f80000000007820 */ /* 0x000fc80000410000 */
[----:B------:R0:W1:Y:S01]  /*10640*/  F2F.F64.F32 R18, R0 ;  /* 0x0000000000127310 */ /* 0x0000620000201800 */
[----:B------:R-:W-:Y:S05]  /*10650*/  BRA `(.L_x_1105) ;  /* 0x0000000400b07947 */ /* 0x000fea0003800000 */
.L_x_1112:
        /* <DEDUP_REMOVED lines=11> */
.L_x_1119:
        /* <DEDUP_REMOVED lines=21> */
.L_x_1121:
[----:B------:R-:W-:Y:S05]  /*10860*/  BSYNC.RECONVERGENT B0 ;  /* 0x0000000000007941 */ /* 0x000fea0003800200 */
.L_x_1120:
[----:B------:R-:W-:Y:S02]  /*10870*/  SHF.L.U32 R0, R0, 0x14, RZ ;  /* 0x0000001400007819 */ /* 0x000fe400000006ff */
[----:B------:R-:W-:-:S04]  /*10880*/  LEA R2, R2, 0x3b800000, 0x17 ;  /* 0x3b80000002027811 */ /* 0x000fc800078eb8ff */
[----:B------:R-:W-:-:S05]  /*10890*/  LOP3.LUT R0, R2, R0, R7, 0xfe, !PT ;  /* 0x0000000002007212 */ /* 0x000fca00078efe07 */
[----:B------:R-:W-:-:S04]  /*108a0*/  FMUL.FTZ R0, R0, 1 ;  /* 0x3f80000000007820 */ /* 0x000fc80000410000 */
[----:B------:R0:W1:Y:S01]  /*108b0*/  F2F.F64.F32 R18, R0 ;  /* 0x0000000000127310 */ /* 0x0000620000201800 */
[----:B------:R-:W-:Y:S05]  /*108c0*/  BRA `(.L_x_1105) ;  /* 0x0000000400147947 */ /* 0x000fea0003800000 */
.L_x_1118:
        /* <DEDUP_REMOVED lines=21> */
.L_x_1123:
[----:B------:R-:W-:Y:S05]  /*10a20*/  BSYNC.RECONVERGENT B0 ;  /* 0x0000000000007941 */ /* 0x000fea0003800200 */
.L_x_1122:
[----:B------:R-:W-:Y:S01]  /*10a30*/  IMAD.SHL.U32 R0, R0, 0x200000, RZ ;  /* 0x0020000000007824 */ /* 0x000fe200078e00ff */
[----:B------:R-:W-:-:S04]  /*10a40*/  LEA R2, R2, 0x37800000, 0x17 ;  /* 0x3780000002027811 */ /* 0x000fc800078eb8ff */
[----:B------:R-:W-:-:S05]  /*10a50*/  LOP3.LUT R0, R2, R0, R7, 0xfe, !PT ;  /* 0x0000000002007212 */ /* 0x000fca00078efe07 */
[----:B------:R-:W-:-:S04]  /*10a60*/  FMUL.FTZ R0, R0, 1 ;  /* 0x3f80000000007820 */ /* 0x000fc80000410000 */
[----:B------:R0:W1:Y:S01]  /*10a70*/  F2F.F64.F32 R18, R0 ;  /* 0x0000000000127310 */ /* 0x0000620000201800 */
[----:B------:R-:W-:Y:S05]  /*10a80*/  BRA `(.L_x_1105) ;  /* 0x0000000000a47947 */ /* 0x000fea0003800000 */
.L_x_1117:
[----:B------:R-:W-:-:S09]  /*10a90*/  UISETP.NE.AND UP0, UPT, UR4, 0x1c, UPT ;  /* 0x0000001c0400788c */ /* 0x000fd2000bf05270 */
[----:B------:R-:W-:Y:S05]  /*10aa0*/  BRA.U !UP0, `(.L_x_1124) ;  /* 0x0000000108947547 */ /* 0x000fea000b800000 */
[----:B------:R-:W-:-:S09]  /*10ab0*/  UISETP.NE.AND UP0, UPT, UR4, 0x1d, UPT ;  /* 0x0000001d0400788c */ /* 0x000fd2000bf05270 */
[----:B------:R-:W-:Y:S05]  /*10ac0*/  BRA.U !UP0, `(.L_x_1125) ;  /* 0x0000000108807547 */ /* 0x000fea000b800000 */
[----:B------:R-:W-:-:S09]  /*10ad0*/  UISETP.NE.AND UP0, UPT, UR4, 0x2c, UPT ;  /* 0x0000002c0400788c */ /* 0x000fd2000bf05270 */
[----:B------:R-:W-:Y:S05]  /*10ae0*/  BRA.U UP0, `(.L_x_1104) ;  /* 0x0000000100307547 */ /* 0x000fea000b800000 */
[----:B------:R-:W2:Y:S01]  /*10af0*/  LDG.E.U8 R0, desc[UR36][R2.64] ;  /* 0x0000002402007981 */ /* 0x000ea2000c1e1100 */
[----:B------:R-:W-:Y:S02]  /*10b00*/  HFMA2 R18, -RZ, RZ, 0, 0 ;  /* 0x00000000ff127431 */ /* 0x000fe400000001ff */
        /* <DEDUP_REMOVED lines=10> */
.L_x_1104:
        /* <DEDUP_REMOVED lines=16> */
.L_x_1126:
[----:B------:R-:W-:Y:S01]  /*10cb0*/  CS2R R18, SRZ ;  /* 0x0000000000127805 */ /* 0x000fe2000001ff00 */
[----:B------:R-:W-:Y:S06]  /*10cc0*/  BRA `(.L_x_1105) ;  /* 0x0000000000147947 */ /* 0x000fec0003800000 */
.L_x_1125:
[----:B------:R-:W2:Y:S02]  /*10cd0*/  LDG.E.64 R18, desc[UR36][R2.64] ;  /* 0x0000002402127981 */ /* 0x000ea4000c1e1b00 */
[----:B--2---:R-:W0:Y:S01]  /*10ce0*/  I2F.F64.U64 R18, R18 ;  /* 0x0000001200127312 */ /* 0x004e220000301800 */
[----:B------:R-:W-:Y:S05]  /*10cf0*/  BRA `(.L_x_1105) ;  /* 0x0000000000087947 */ /* 0x000fea0003800000 */
.L_x_1124:
[----:B------:R-:W2:Y:S02]  /*10d00*/  LDG.E R2, desc[UR36][R2.64] ;  /* 0x0000002402027981 */ /* 0x000ea4000c1e1900 */
[----:B--2---:R0:W1:Y:S02]  /*10d10*/  I2F.F64.U32 R18, R2 ;  /* 0x0000000200127312 */ /* 0x0040640000201800 */
.L_x_1105:
[----:B------:R-:W-:Y:S05]  /*10d20*/  BSYNC.RECONVERGENT B6 ;  /* 0x0000000000067941 */ /* 0x000fea0003800200 */
.L_x_1099:
[----:B------:R-:W3:Y:S01]  /*10d30*/  LDCU.64 UR6, c[0x0][0x5f8] ;  /* 0x0000bf00ff0677ac */ /* 0x000ee20008000a00 */
[----:B------:R-:W-:Y:S01]  /*10d40*/  BSSY.RECONVERGENT B6, `(.L_x_1127) ;  /* 0x00000ec000067945 */ /* 0x000fe20003800200 */
[----:B------:R-:W-:-:S04]  /*10d50*/  UPRMT UR4, UR42, 0x9910, URZ ;  /* 0x000099102a047896 */ /* 0x000fc800080000ff */
[----:B------:R-:W-:Y:S01]  /*10d60*/  UISETP.GT.AND UP0, UPT, UR4, 0x9, UPT ;  /* 0x000000090400788c */ /* 0x000fe2000bf04270 */
[----:B---3--:R-:W-:-:S05]  /*10d70*/  IADD3 R22, P0, PT, R22, UR6, RZ ;  /* 0x0000000616167c10 */ /* 0x008fca000ff1e0ff */
        /* <DEDUP_REMOVED lines=11> */
[----:B---3--:R3:W0:Y:S01]  /*10e30*/  I2F.F64.S16 R24, R22 ;  /* 0x0000001600187312 */ /* 0x0086220000101c00 */
[----:B------:R-:W-:Y:S05]  /*10e40*/  BRA `(.L_x_1133) ;  /* 0x0000000c006c7947 */ /* 0x000fea0003800000 */
.L_x_1131:
[----:B------:R-:W3:Y:S02]  /*10e50*/  LDG.E.U8 R22, desc[UR36][R22.64] ;  /* 0x0000002416167981 */ /* 0x000ee4000c1e1100 */
[----:B---3--:R3:W0:Y:S01]  /*10e60*/  I2F.F64.U16 R24, R22 ;  /* 0x0000001600187312 */ /* 0x0086220000101800 */
[----:B------:R-:W-:Y:S05]  /*10e70*/  BRA `(.L_x_1133) ;  /* 0x0000000c00607947 */ /* 0x000fea0003800000 */
.L_x_1130:
[----:B------:R-:W-:-:S09]  /*10e80*/  UISETP.NE.AND UP0, UPT, UR4, 0x2, UPT ;  /* 0x000000020400788c */ /* 0x000fd2000bf05270 */
[----:B------:R-:W-:Y:S05]  /*10e90*/  BRA.U !UP0, `(.L_x_1134) ;  /* 0x0000000108287547 */ /* 0x000fea000b800000 */
[----:B------:R-:W-:-:S09]  /*10ea0*/  UISETP.NE.AND UP0, UPT, UR4, 0x3, UPT ;  /* 0x000000030400788c */ /* 0x000fd2000bf05270 */
[----:B------:R-:W-:Y:S05]  /*10eb0*/  BRA.U !UP0, `(.L_x_1135) ;  /* 0x0000000108147547 */ /* 0x000fea000b800000 */
[----:B------:R-:W-:-:S09]  /*10ec0*/  UISETP.NE.AND UP0, UPT, UR4, 0x4, UPT ;  /* 0x000000040400788c */ /* 0x000fd2000bf05270 */
[----:B------:R-:W-:Y:S05]  /*10ed0*/  BRA.U UP0, `(.L_x_1132) ;  /* 0x0000000900ec7547 */ /* 0x000fea000b800000 */
[----:B------:R-:W3:Y:S02]  /*10ee0*/  LDG.E.64 R24, desc[UR36][R22.64] ;  /* 0x0000002416187981 */ /* 0x000ee4000c1e1b00 */
[----:B---3--:R-:W3:Y:S01]  /*10ef0*/  I2F.F64.S64 R24, R24 ;  /* 0x0000001800187312 */ /* 0x008ee20000301c00 */
[----:B------:R-:W-:Y:S05]  /*10f00*/  BRA `(.L_x_1133) ;  /* 0x0000000c003c7947 */ /* 0x000fea0003800000 */
.L_x_1135:
[----:B------:R-:W3:Y:S02]  /*10f10*/  LDG.E R22, desc[UR36][R22.64] ;  /* 0x0000002416167981 */ /* 0x000ee4000c1e1900 */
[----:B---3--:R3:W0:Y:S01]  /*10f20*/  I2F.F64 R24, R22 ;  /* 0x0000001600187312 */ /* 0x0086220000201c00 */
[----:B------:R-:W-:Y:S05]  /*10f30*/  BRA `(.L_x_1133) ;  /* 0x0000000c00307947 */ /* 0x000fea0003800000 */
.L_x_1134:
[----:B------:R-:W3:Y:S02]  /*10f40*/  LDG.E.U16 R22, desc[UR36][R22.64] ;  /* 0x0000002416167981 */ /* 0x000ee4000c1e1500 */
[----:B---3--:R3:W0:Y:S01]  /*10f50*/  I2F.F64.S16 R24, R22 ;  /* 0x0000001600187312 */ /* 0x0086220000101c00 */
[----:B------:R-:W-:Y:S05]  /*10f60*/  BRA `(.L_x_1133) ;  /* 0x0000000c00247947 */ /* 0x000fea0003800000 */
.L_x_1129:
[----:B------:R-:W-:-:S09]  /*10f70*/  UISETP.GT.AND UP0, UPT, UR4, 0x6, UPT ;  /* 0x000000060400788c */ /* 0x000fd2000bf04270 */
[----:B------:R-:W-:Y:S05]  /*10f80*/  BRA.U UP0, `(.L_x_1136) ;  /* 0x0000000100347547 */ /* 0x000fea000b800000 */
[----:B------:R-:W-:-:S09]  /*10f90*/  UISETP.NE.AND UP0, UPT, UR4, 0x5, UPT ;  /* 0x000000050400788c */ /* 0x000fd2000bf05270 */
[----:B------:R-:W-:Y:S05]  /*10fa0*/  BRA.U !UP0, `(.L_x_1137) ;  /* 0x0000000108187547 */ /* 0x000fea000b800000 */
[----:B------:R-:W-:-:S09]  /*10fb0*/  UISETP.NE.AND UP0, UPT, UR4, 0x6, UPT ;  /* 0x000000060400788c */ /* 0x000fd2000bf05270 */
[----:B------:R-:W-:Y:S05]  /*10fc0*/  BRA.U UP0, `(.L_x_1132) ;  /* 0x0000000900b07547 */ /* 0x000fea000b800000 */
[----:B------:R-:W3:Y:S02]  /*10fd0*/  LDG.E R24, desc[UR36][R22.64] ;  /* 0x0000002416187981 */ /* 0x000ee4000c1e1900 */
[----:B---3--:R-:W-:-:S06]  /*10fe0*/  FMUL.FTZ R24, R24, 1 ;  /* 0x3f80000018187820 */ /* 0x008fcc0000410000 */
[----:B------:R-:W3:Y:S01]  /*10ff0*/  F2F.F64.F32 R24, R24 ;  /* 0x0000001800187310 */ /* 0x000ee20000201800 */
[----:B------:R-:W-:Y:S05]  /*11000*/  BRA `(.L_x_1133) ;  /* 0x0000000800fc7947 */ /* 0x000fea0003800000 */
.L_x_1137:
[----:B0-----:R-:W3:Y:S02]  /*11010*/  LDG.E.U16 R0, desc[UR36][R22.64] ;  /* 0x0000002416007981 */ /* 0x001ee4000c1e1500 */
[----:B---3--:R-:W-:-:S05]  /*11020*/  HADD2.F32 R0, -RZ, R0.H0_H0 ;  /* 0x20000000ff007230 */ /* 0x008fca0000004100 */
[----:B------:R-:W-:-:S04]  /*11030*/  FMUL.FTZ R0, R0, 1 ;  /* 0x3f80000000007820 */ /* 0x000fc80000410000 */
[----:B------:R0:W3:Y:S01]  /*11040*/  F2F.F64.F32 R24, R0 ;  /* 0x0000000000187310 */ /* 0x0000e20000201800 */
[----:B------:R-:W-:Y:S05]  /*11050*/  BRA `(.L_x_1133) ;  /* 0x0000000800e87947 */ /* 0x000fea0003800000 */
.L_x_1136:
[----:B------:R-:W-:-:S09]  /*11060*/  UISETP.NE.AND UP0, UPT, UR4, 0x7, UPT ;  /* 0x000000070400788c */ /* 0x000fd2000bf05270 */
[----:B------:R-:W-:Y:S05]  /*11070*/  BRA.U !UP0, `(.L_x_1138) ;  /* 0x0000000108347547 */ /* 0x000fea000b800000 */
        /* <DEDUP_REMOVED lines=8> */
.L_x_1139:
[----:B------:R-:W0:Y:S02]  /*11100*/  LDG.E.U16 R22, desc[UR36][R22.64] ;  /* 0x0000002416167981 */ /* 0x000e24000c1e1500 */
[----:B0-----:R-:W-:-:S05]  /*11110*/  HADD2.F32 R0, -RZ, R22.H0_H0 ;  /* 0x20000016ff007230 */ /* 0x001fca0000004100 */
[----:B------:R-:W-:-:S04]  /*11120*/  FMUL.FTZ R0, R0, 1 ;  /* 0x3f80000000007820 */ /* 0x000fc80000410000 */
[----:B------:R0:W3:Y:S01]  /*11130*/  F2F.F64.F32 R24, R0 ;  /* 0x0000000000187310 */ /* 0x0000e20000201800 */
[----:B------:R-:W-:Y:S05]  /*11140*/  BRA `(.L_x_1133) ;  /* 0x0000000800ac7947 */ /* 0x000fea0003800000 */
.L_x_1138:
[----:B------:R3:W5:Y:S01]  /*11150*/  LDG.E.64 R24, desc[UR36][R22.64] ;  /* 0x0000002416187981 */ /* 0x000762000c1e1b00 */
[----:B------:R-:W-:Y:S05]  /*11160*/  BRA `(.L_x_1133) ;  /* 0x0000000800a47947 */ /* 0x000fea0003800000 */
.L_x_1128:
        /* <DEDUP_REMOVED lines=8> */
[----:B------:R-:W3:Y:S01]  /*111f0*/  LDG.E.U8 R22, desc[UR36][R22.64] ;  /* 0x0000002416167981 */ /* 0x000ee2000c1e1100 */
[----:B------:R-:W-:Y:S02]  /*11200*/  MOV R24, RZ ;  /* 0x000000ff00187202 */ /* 0x000fe40000000f00 */
[----:B---3--:R-:W-:-:S04]  /*11210*/  ISETP.NE.AND P0, PT, R22, RZ, PT ;  /* 0x000000ff1600720c */ /* 0x008fc80003f05270 */
[----:B------:R-:W-:Y:S01]  /*11220*/  FSEL R25, RZ, 1.875, !P0 ;  /* 0x3ff00000ff197808 */ /* 0x000fe20004000000 */
[----:B------:R-:W-:Y:S08]  /*11230*/  BRA `(.L_x_1133) ;  /* 0x0000000800707947 */ /* 0x000ff00003800000 */
.L_x_1142:
[----:B------:R3:W5:Y:S01]  /*11240*/  LDG.E.64 R24, desc[UR36][R22.64] ;  /* 0x0000002416187981 */ /* 0x000762000c1e1b00 */
[----:B------:R-:W-:Y:S05]  /*11250*/  BRA `(.L_x_1133) ;  /* 0x0000000800687947 */ /* 0x000fea0003800000 */
.L_x_1141:
[----:B------:R-:W-:-:S09]  /*11260*/  UISETP.NE.AND UP0, UPT, UR4, 0xf, UPT ;  /* 0x0000000f0400788c */ /* 0x000fd2000bf05270 */
[----:B------:R-:W-:Y:S05]  /*11270*/  BRA.U !UP0, `(.L_x_1143) ;  /* 0x00000001089c7547 */ /* 0x000fea000b800000 */
[----:B------:R-:W-:-:S09]  /*11280*/  UISETP.NE.AND UP0, UPT, UR4, 0x17, UPT ;  /* 0x000000170400788c */ /* 0x000fd2000bf05270 */
[----:B------:R-:W-:Y:S05]  /*11290*/  BRA.U !UP0, `(.L_x_1144) ;  /* 0x00000001085c7547 */ /* 0x000fea000b800000 */
[----:B------:R-:W-:-:S09]  /*112a0*/  UISETP.NE.AND UP0, UPT, UR4, 0x18, UPT ;  /* 0x000000180400788c */ /* 0x000fd2000bf05270 */
[----:B------:R-:W-:Y:S05]  /*112b0*/  BRA.U UP0, `(.L_x_1132) ;  /* 0x0000000500f47547 */ /* 0x000fea000b800000 */
[----:B0-----:R-:W3:Y:S01]  /*112c0*/  LDG.E.U8 R0, desc[UR36][R22.64] ;  /* 0x0000002416007981 */ /* 0x001ee2000c1e1100 */
[----:B------:R-:W-:Y:S02]  /*112d0*/  IMAD.MOV.U32 R4, RZ, RZ, 0x1f ;  /* 0x0000001fff047424 */ /* 0x000fe400078e00ff */
[----:B---3--:R-:W-:-:S05]  /*112e0*/  IMAD.SHL.U32 R0, R0, 0x1000000, RZ ;  /* 0x0100000000007824 */ /* 0x008fca00078e00ff */
[C---:B------:R-:W-:Y:S02]  /*112f0*/  LOP3.LUT R2, R0.reuse, 0x7f000000, RZ, 0xc0, !PT ;  /* 0x7f00000000027812 */ /* 0x040fe400078ec0ff */
[----:B------:R-:W-:Y:S02]  /*11300*/  LOP3.LUT P0, RZ, R0, 0x7f000000, RZ, 0xc0, !PT ;  /* 0x7f00000000ff7812 */ /* 0x000fe4000780c0ff */
[----:B------:R-:W0:Y:S02]  /*11310*/  FLO.U32 R3, R2 ;  /* 0x0000000200037300 */ /* 0x000e2400000e0000 */
[----:B0-----:R-:W-:-:S04]  /*11320*/  IADD3 R3, PT, PT, -R3, RZ, RZ ;  /* 0x000000ff03037210 */ /* 0x001fc80007ffe1ff */
[----:B------:R-:W-:-:S05]  /*11330*/  VIADDMNMX.U32 R3, R3, R4, 0x4, !PT ;  /* 0x0000000403037446 */ /* 0x000fca0007800004 */
[----:B------:R-:W-:-:S04]  /*11340*/  VIADD R3, R3, 0xfffffffc ;  /* 0xfffffffc03037836 */ /* 0x000fc80000000000 */
[----:B-1----:R-:W-:Y:S01]  /*11350*/  IMAD.SHL.U32 R5, R3, 0x800000, RZ ;  /* 0x0080000003057824 */ /* 0x002fe200078e00ff */
        /* <DEDUP_REMOVED lines=11> */
.L_x_1144:
[----:B0-----:R-:W3:Y:S02]  /*11410*/  LDG.E.U8 R3, desc[UR36][R22.64] ;  /* 0x0000002416037981 */ /* 0x001ee4000c1e1100 */
[C---:B---3--:R-:W-:Y:S01]  /*11420*/  IMAD.SHL.U32 R0, R3.reuse, 0x2000000, RZ ;  /* 0x0200000003007824 */ /* 0x048fe200078e00ff */
        /* <DEDUP_REMOVED lines=10> */
[----:B------:R0:W3:Y:S01]  /*114d0*/  F2F.F64.F32 R24, R0 ;  /* 0x0000000000187310 */ /* 0x0000e20000201800 */
[----:B------:R-:W-:Y:S05]  /*114e0*/  BRA `(.L_x_1133) ;  /* 0x0000000400c47947 */ /* 0x000fea0003800000 */
.L_x_1143:
[----:B0-----:R-:W3:Y:S02]  /*114f0*/  LDG.E.U16 R0, desc[UR36][R22.64] ;  /* 0x0000002416007981 */ /* 0x001ee4000c1e1500 */
[----:B---3--:R-:W-:-:S04]  /*11500*/  IMAD.U32 R0, R0, 0x10000, RZ ;  /* 0x0001000000007824 */ /* 0x008fc800078e00ff */
[----:B------:R-:W-:-:S04]  /*11510*/  FMUL.FTZ R0, R0, 1 ;  /* 0x3f80000000007820 */ /* 0x000fc80000410000 */
[----:B------:R0:W3:Y:S01]  /*11520*/  F2F.F64.F32 R24, R0 ;  /* 0x0000000000187310 */ /* 0x0000e20000201800 */
[----:B------:R-:W-:Y:S05]  /*11530*/  BRA `(.L_x_1133) ;  /* 0x0000000400b07947 */ /* 0x000fea0003800000 */
.L_x_1140:
        /* <DEDUP_REMOVED lines=9> */
[----:B---3--:R3:W0:Y:S01]  /*115d0*/  I2F.F64.U16 R24, R22 ;  /* 0x0000001600187312 */ /* 0x0086220000101800 */
[----:B------:R-:W-:Y:S05]  /*115e0*/  BRA `(.L_x_1133) ;  /* 0x0000000400847947 */ /* 0x000fea0003800000 */
.L_x_1147:
[----:B------:R-:W3:Y:S01]  /*115f0*/  LDG.E.U8 R22, desc[UR36][R22.64] ;  /* 0x0000002416167981 */ /* 0x000ee2000c1e1100 */
[----:B------:R-:W-:Y:S02]  /*11600*/  CS2R R24, SRZ ;  /* 0x0000000000187805 */ /* 0x000fe4000001ff00 */
[----:B---3--:R-:W-:-:S13]  /*11610*/  ISETP.NE.AND P0, PT, R22, RZ, PT ;  /* 0x000000ff1600720c */ /* 0x008fda0003f05270 */
        /* <DEDUP_REMOVED lines=15> */
[----:B-1----:R-:W-:-:S05]  /*11710*/  VIADD R5, R3, 0xffffffe4 ;  /* 0xffffffe403057836 */ /* 0x002fca0000000000 */
[----:B------:R-:W-:-:S04]  /*11720*/  SHF.L.U32 R5, R0, R5, RZ ;  /* 0x0000000500057219 */ /* 0x000fc800000006ff */
[----:B------:R-:W-:-:S07]  /*11730*/  LOP3.LUT R0, R5, 0x7, RZ, 0xc0, !PT ;  /* 0x0000000705007812 */ /* 0x000fce00078ec0ff */
.L_x_1149:
[----:B------:R-:W-:Y:S05]  /*11740*/  BSYNC.RECONVERGENT B0 ;  /* 0x0000000000007941 */ /* 0x000fea0003800200 */
.L_x_1148:
[----:B------:R-:W-:Y:S02]  /*11750*/  SHF.L.U32 R0, R0, 0x14, RZ ;  /* 0x0000001400007819 */ /* 0x000fe400000006ff */
[----:B------:R-:W-:-:S04]  /*11760*/  LEA R2, R2, 0x3b800000, 0x17 ;  /* 0x3b80000002027811 */ /* 0x000fc800078eb8ff */
[----:B------:R-:W-:-:S05]  /*11770*/  LOP3.LUT R0, R2, R0, R7, 0xfe, !PT ;  /* 0x0000000002007212 */ /* 0x000fca00078efe07 */
[----:B------:R-:W-:-:S04]  /*11780*/  FMUL.FTZ R0, R0, 1 ;  /* 0x3f80000000007820 */ /* 0x000fc80000410000 */
[----:B------:R0:W3:Y:S01]  /*11790*/  F2F.F64.F32 R24, R0 ;  /* 0x0000000000187310 */ /* 0x0000e20000201800 */
[----:B------:R-:W-:Y:S05]  /*117a0*/  BRA `(.L_x_1133) ;  /* 0x0000000400147947 */ /* 0x000fea0003800000 */
.L_x_1146:
[----:B------:R-:W3:Y:S01]  /*117b0*/  LDG.E.U8 R22, desc[UR36][R22.64] ;  /* 0x0000002416167981 */ /* 0x000ee2000c1e1100 */
[----:B------:R-:W-:Y:S02]  /*117c0*/  CS2R R24, SRZ ;  /* 0x0000000000187805 */ /* 0x000fe4000001ff00 */
[----:B---3--:R-:W-:-:S13]  /*117d0*/  ISETP.NE.AND P0, PT, R22, RZ, PT ;  /* 0x000000ff1600720c */ /* 0x008fda0003f05270 */
        /* <DEDUP_REMOVED lines=18> */
.L_x_1151:
[----:B------:R-:W-:Y:S05]  /*11900*/  BSYNC.RECONVERGENT B0 ;  /* 0x0000000000007941 */ /* 0x000fea0003800200 */
.L_x_1150:
[----:B------:R-:W-:Y:S01]  /*11910*/  IMAD.SHL.U32 R0, R0, 0x200000, RZ ;  /* 0x0020000000007824 */ /* 0x000fe200078e00ff */
[----:B------:R-:W-:-:S04]  /*11920*/  LEA R2, R2, 0x37800000, 0x17 ;  /* 0x3780000002027811 */ /* 0x000fc800078eb8ff */
[----:B------:R-:W-:-:S05]  /*11930*/  LOP3.LUT R0, R2, R0, R7, 0xfe, !PT ;  /* 0x0000000002007212 */ /* 0x000fca00078efe07 */
[----:B------:R-:W-:-:S04]  /*11940*/  FMUL.FTZ R0, R0, 1 ;  /* 0x3f80000000007820 */ /* 0x000fc80000410000 */
[----:B------:R0:W3:Y:S01]  /*11950*/  F2F.F64.F32 R24, R0 ;  /* 0x0000000000187310 */ /* 0x0000e20000201800 */
[----:B------:R-:W-:Y:S05]  /*11960*/  BRA `(.L_x_1133) ;  /* 0x0000000000a47947 */ /* 0x000fea0003800000 */
.L_x_1145:
[----:B------:R-:W-:-:S09]  /*11970*/  UISETP.NE.AND UP0, UPT, UR4, 0x1c, UPT ;  /* 0x0000001c0400788c */ /* 0x000fd2000bf05270 */
[----:B------:R-:W-:Y:S05]  /*11980*/  BRA.U !UP0, `(.L_x_1152) ;  /* 0x0000000108947547 */ /* 0x000fea000b800000 */
[----:B------:R-:W-:-:S09]  /*11990*/  UISETP.NE.AND UP0, UPT, UR4, 0x1d, UPT ;  /* 0x0000001d0400788c */ /* 0x000fd2000bf05270 */
[----:B------:R-:W-:Y:S05]  /*119a0*/  BRA.U !UP0, `(.L_x_1153) ;  /* 0x0000000108807547 */ /* 0x000fea000b800000 */
[----:B------:R-:W-:-:S09]  /*119b0*/  UISETP.NE.AND UP0, UPT, UR4, 0x2c, UPT ;  /* 0x0000002c0400788c */ /* 0x000fd2000bf05270 */
[----:B------:R-:W-:Y:S05]  /*119c0*/  BRA.U UP0, `(.L_x_1132) ;  /* 0x0000000100307547 */ /* 0x000fea000b800000 */
[----:B0-----:R-:W3:Y:S01]  /*119d0*/  LDG.E.U8 R0, desc[UR36][R22.64] ;  /* 0x0000002416007981 */ /* 0x001ee2000c1e1100 */
[----:B------:R-:W-:Y:S02]  /*119e0*/  HFMA2 R24, -RZ, RZ, 0, 0 ;  /* 0x00000000ff187431 */ /* 0x000fe400000001ff */
[----:B------:R-:W-:Y:S01]  /*119f0*/  IMAD.MOV.U32 R25, RZ, RZ, 0x38000000 ;  /* 0x38000000ff197424 */ /* 0x000fe200078e00ff */
[----:B---3--:R-:W-:-:S13]  /*11a00*/  ISETP.NE.AND P0, PT, R0, RZ, PT ;  /* 0x000000ff0000720c */ /* 0x008fda0003f05270 */
        /* <DEDUP_REMOVED lines=8> */
.L_x_1132:
[----:B0-----:R-:W-:Y:S01]  /*11a90*/  MOV R0, 0x0 ;  /* 0x0000000000007802 */ /* 0x001fe20000000f00 */
[----:B------:R-:W0:Y:S01]  /*11aa0*/  LDCU.64 UR4, c[0x4][0x118] ;  /* 0x01002300ff0477ac */ /* 0x000e220008000a00 */
[----:B------:R-:W-:Y:S02]  /*11ab0*/  HFMA2 R12, -RZ, RZ, 0, 5.9604644775390625e-08 ;  /* 0x00000001ff0c7431 */ /* 0x000fe400000001ff */
[----:B------:R-:W-:Y:S01]  /*11ac0*/  IMAD.MOV.U32 R8, RZ, RZ, 0x4e ;  /* 0x0000004eff087424 */ /* 0x000fe200078e00ff */
[----:B------:R3:W2:Y:S01]  /*11ad0*/  LDC.64 R2, c[0x4][R0] ;  /* 0x0100000000027b82 */ /* 0x0006a20000000a00 */
[----:B------:R-:W4:Y:S01]  /*11ae0*/  LDCU.64 UR6, c[0x4][0x120] ;  /* 0x01002400ff0677ac */ /* 0x000f220008000a00 */
[----:B------:R-:W-:Y:S01]  /*11af0*/  IMAD.MOV.U32 R13, RZ, RZ, RZ ;  /* 0x000000ffff0d7224 */ /* 0x000fe200078e00ff */
[----:B------:R-:W3:Y:S01]  /*11b00*/  LDCU.64 UR8, c[0x4][0x8] ;  /* 0x01000100ff0877ac */ /* 0x000ee20008000a00 */
[----:B0-----:R-:W-:Y:S01]  /*11b10*/  IMAD.U32 R4, RZ, RZ, UR4 ;  /* 0x00000004ff047e24 */ /* 0x001fe2000f8e00ff */
[----:B-1----:R-:W-:Y:S01]  /*11b20*/  MOV R5, UR5 ;  /* 0x0000000500057c02 */ /* 0x002fe20008000f00 */
[----:B----4-:R-:W-:-:S02]  /*11b30*/  IMAD.U32 R6, RZ, RZ, UR6 ;  /* 0x00000006ff067e24 */ /* 0x010fc4000f8e00ff */
[----:B------:R-:W-:Y:S01]  /*11b40*/  IMAD.U32 R7, RZ, RZ, UR7 ;  /* 0x00000007ff077e24 */ /* 0x000fe2000f8e00ff */
[----:B---3--:R-:W-:Y:S01]  /*11b50*/  MOV R10, UR8 ;  /* 0x00000008000a7c02 */ /* 0x008fe20008000f00 */
[----:B------:R-:W-:-:S07]  /*11b60*/  IMAD.U32 R11, RZ, RZ, UR9 ;  /* 0x00000009ff0b7e24 */ /* 0x000fce000f8e00ff */
[----:B------:R-:W-:-:S07]  /*11b70*/  LEPC R20, `(.L_x_1154) ;  /* 0x000000001014794e */ /* 0x000fce0000000000 */
[----:B--2--5:R-:W-:Y:S05]  /*11b80*/  CALL.ABS.NOINC R2 ;  /* 0x0000000002007343 */ /* 0x024fea0003c00000 */
.L_x_1154:
[----:B------:R-:W-:Y:S01]  /*11b90*/  CS2R R24, SRZ ;  /* 0x0000000000187805 */ /* 0x000fe2000001ff00 */
[----:B------:R-:W-:Y:S06]  /*11ba0*/  BRA `(.L_x_1133) ;  /* 0x0000000000147947 */ /* 0x000fec0003800000 */
.L_x_1153:
[----:B------:R-:W3:Y:S02]  /*11bb0*/  LDG.E.64 R24, desc[UR36][R22.64] ;  /* 0x0000002416187981 */ /* 0x000ee4000c1e1b00 */
[----:B---3--:R-:W3:Y:S01]  /*11bc0*/  I2F.F64.U64 R24, R24 ;  /* 0x0000001800187312 */ /* 0x008ee20000301800 */
[----:B------:R-:W-:Y:S05]  /*11bd0*/  BRA `(.L_x_1133) ;  /* 0x0000000000087947 */ /* 0x000fea0003800000 */
.L_x_1152:
[----:B------:R-:W3:Y:S02]  /*11be0*/  LDG.E R22, desc[UR36][R22.64] ;  /* 0x0000002416167981 */ /* 0x000ee4000c1e1900 */
[----:B---3--:R3:W0:Y:S02]  /*11bf0*/  I2F.F64.U32 R24, R22 ;  /* 0x0000001600187312 */ /* 0x0086240000201800 */
.L_x_1133:
[----:B------:R-:W-:Y:S05]  /*11c00*/  BSYNC.RECONVERGENT B6 ;  /* 0x0000000000067941 */ /* 0x000fea0003800200 */
.L_x_1127:
[----:B01-3-5:R-:W-:Y:S01]  /*11c10*/  DSETP.NEU.AND P0, PT, |R24|, +INF , PT ;  /* 0x7ff000001800742a */ /* 0x02bfe20003f0d200 */
        /* <DEDUP_REMOVED lines=20> */
[----:B------:R-:W-:Y:S02]  /*11d60*/  MOV R21, R25 ;  /* 0x0000001900157202 */ /* 0x000fe40000000f00 */
[----:B------:R-:W-:-:S07]  /*11d70*/  MOV R14, 0x11d90 ;  /* 0x00011d90000e7802 */ /* 0x000fce0000000f00 */
[----:B--2-4-:R-:W-:Y:S05]  /*11d80*/  CALL.REL.NOINC `($_ZN2at6native18elementwise_kernelILi128ELi4EZNS0_15gpu_kernel_implIZZZNS0_54_GLOBAL__N__7dbc7496_16_ComplexKernel_cu_1520ed90_295117polar_kernel_cudaERNS_14TensorIteratorEENKUlvE_clEvENKUlvE_clEvEUlddE_EEvRNS_18TensorIteratorBaseERKT_EUliE_EEviT1_$__internal_trig_reduction_slowpathd) ;  /* 0x0000001400c47944 */ /* 0x014fea0003c00000 */
[----:B------:R-:W-:Y:S01]  /*11d90*/  IMAD.MOV.U32 R0, RZ, RZ, R2 ;  /* 0x000000ffff007224 */ /* 0x000fe200078e0002 */
[----:B------:R-:W-:Y:S01]  /*11da0*/  MOV R3, R5 ;  /* 0x0000000500037202 */ /* 0x000fe20000000f00 */
[----:B------:R-:W-:-:S07]  /*11db0*/  IMAD.MOV.U32 R2, RZ, RZ, R4 ;  /* 0x000000ffff027224 */ /* 0x000fce00078e0004 */
.L_x_1158:
[----:B------:R-:W-:Y:S05]  /*11dc0*/  BSYNC.RECONVERGENT B3 ;  /* 0x0000000000037941 */ /* 0x000fea0003800200 */
.L_x_1157:
[----:B------:R-:W-:Y:S01]  /*11dd0*/  VIADD R0, R0, 0x1 ;  /* 0x0000000100007836 */ /* 0x000fe20000000000 */
[----:B------:R-:W-:Y:S06]  /*11de0*/  BRA `(.L_x_1159) ;  /* 0x0000000000087947 */ /* 0x000fec0003800000 */
.L_x_1156:
[----:B------:R-:W-:Y:S01]  /*11df0*/  DMUL R2, RZ, R24 ;  /* 0x00000018ff027228 */ /* 0x000fe20000000000 */
[----:B------:R-:W-:-:S10]  /*11e00*/  IMAD.MOV.U32 R0, RZ, RZ, 0x1 ;  /* 0x00000001ff007424 */ /* 0x000fd400078e00ff */
.L_x_1159:
[----:B------:R-:W-:Y:S05]  /*11e10*/  BSYNC.RECONVERGENT B2 ;  /* 0x0000000000027941 */ /* 0x000fea0003800200 */
.L_x_1155:
[----:B------:R-:W0:Y:S01]  /*11e20*/  LDCU.64 UR4, c[0x4][0x130] ;  /* 0x01002600ff0477ac */ /* 0x000e220008000a00 */
[----:B------:R-:W-:-:S04]  /*11e30*/  SHF.L.U32 R4, R0, 0x6, RZ ;  /* 0x0000000600047819 */ /* 0x000fc800000006ff */
[----:B------:R-:W-:-:S04]  /*11e40*/  LOP3.LUT R4, R4, 0x40, RZ, 0xc0, !PT ;  /* 0x0000004004047812 */ /* 0x000fc800078ec0ff */
[----:B0-----:R-:W-:-:S05]  /*11e50*/  IADD3 R22, P0, PT, R4, UR4, RZ ;  /* 0x0000000404167c10 */ /* 0x001fca000ff1e0ff */
[----:B------:R-:W-:-:S05]  /*11e60*/  IMAD.X R23, RZ, RZ, UR5, P0 ;  /* 0x00000005ff177e24 */ /* 0x000fca00080e06ff */
[----:B------:R-:W3:Y:S04]  /*11e70*/  LDG.E.128.CONSTANT R12, desc[UR36][R22.64] ;  /* 0x00000024160c7981 */ /* 0x000ee8000c1e9d00 */
[----:B------:R-:W5:Y:S04]  /*11e80*/  LDG.E.128.CONSTANT R8, desc[UR36][R22.64+0x10] ;  /* 0x0000102416087981 */ /* 0x000f68000c1e9d00 */
[----:B------:R-:W2:Y:S01]  /*11e90*/  LDG.E.128.CONSTANT R4, desc[UR36][R22.64+0x20] ;  /* 0x0000202416047981 */ /* 0x000ea2000c1e9d00 */
[----:B------:R-:W-:Y:S01]  /*11ea0*/  LOP3.LUT R20, R0, 0x1, RZ, 0xc0, !PT ;  /* 0x0000000100147812 */ /* 0x000fe200078ec0ff */
[----:B------:R-:W-:Y:S01]  /*11eb0*/  IMAD.MOV.U32 R26, RZ, RZ, 0x20fd8164 ;  /* 0x20fd8164ff1a7424 */ /* 0x000fe200078e00ff */
[----:B------:R-:W-:Y:S01]  /*11ec0*/  MOV R27, 0x3da8ff83 ;  /* 0x3da8ff83001b7802 */ /* 0x000fe20000000f00 */
[----:B------:R-:W-:Y:S01]  /*11ed0*/  BSSY.RECONVERGENT B2, `(.L_x_1160) ;  /* 0x000002f000027945 */ /* 0x000fe20003800200 */
[----:B------:R-:W-:Y:S01]  /*11ee0*/  ISETP.NE.U32.AND P0, PT, R20, 0x1, PT ;  /* 0x000000011400780c */ /* 0x000fe20003f05070 */
[----:B------:R-:W-:-:S03]  /*11ef0*/  DMUL R20, R2, R2 ;  /* 0x0000000202147228 */ /* 0x000fc60000000000 */
[----:B------:R-:W-:Y:S02]  /*11f00*/  FSEL R26, R26, -8.06006814911005101289e+34, !P0 ;  /* 0xf9785eba1a1a7808 */ /* 0x000fe40004000000 */
[----:B------:R-:W-:-:S06]  /*11f10*/  FSEL R27, -R27, 0.11223486810922622681, !P0 ;  /* 0x3de5db651b1b7808 */ /* 0x000fcc0004000100 */
[----:B---3--:R-:W-:-:S08]  /*11f20*/  DFMA R12, R20, R26, R12 ;  /* 0x0000001a140c722b */ /* 0x008fd0000000000c */
[----:B------:R-:W-:-:S08]  /*11f30*/  DFMA R12, R20, R12, R14 ;  /* 0x0000000c140c722b */ /* 0x000fd0000000000e */
[----:B-----5:R-:W-:-:S08]  /*11f40*/  DFMA R8, R20, R12, R8 ;  /* 0x0000000c1408722b */ /* 0x020fd00000000008 */
[----:B------:R-:W-:-:S08]  /*11f50*/  DFMA R8, R20, R8, R10 ;  /* 0x000000081408722b */ /* 0x000fd0000000000a */
[----:B--2---:R-:W-:-:S08]  /*11f60*/  DFMA R4, R20, R8, R4 ;  /* 0x000000081404722b */ /* 0x004fd00000000004 */
        /* <DEDUP_REMOVED lines=10> */
[----:B----4-:R-:W-:-:S09]  /*12010*/  DMUL R8, R18, R8 ;  /* 0x0000000812087228 */ /* 0x010fd20000000000 */
[----:B------:R-:W-:Y:S05]  /*12020*/  @!P0 BRA `(.L_x_1161) ;  /* 0x00000000005c8947 */ /* 0x000fea0003800000 */
[----:B------:R-:W-:Y:S01]  /*12030*/  UMOV UR4, 0x6dc9c883 ;  /* 0x6dc9c88300047882 */ /* 0x000fe20000000000 */
[----:B------:R-:W-:Y:S01]  /*12040*/  UMOV UR5, 0x3fe45f30 ;  /* 0x3fe45f3000057882 */ /* 0x000fe20000000000 */
[C---:B------:R-:W-:Y:S02]  /*12050*/  DSETP.GE.AND P0, PT, |R24|.reuse, 2.14748364800000000000e+09, PT ;  /* 0x41e000001800742a */ /* 0x040fe40003f06200 */
[----:B------:R-:W-:Y:S01]  /*12060*/  DMUL R2, R24, UR4 ;  /* 0x0000000418027c28 */ /* 0x000fe20008000000 */
[----:B------:R-:W-:Y:S01]  /*12070*/  UMOV UR4, 0x54442d18 ;  /* 0x54442d1800047882 */ /* 0x000fe20000000000 */
[----:B------:R-:W-:-:S08]  /*12080*/  UMOV UR5, 0x3ff921fb ;  /* 0x3ff921fb00057882 */ /* 0x000fd00000000000 */
        /* <DEDUP_REMOVED lines=13> */
[----:B------:R-:W-:Y:S05]  /*12160*/  CALL.REL.NOINC `($_ZN2at6native18elementwise_kernelILi128ELi4EZNS0_15gpu_kernel_implIZZZNS0_54_GLOBAL__N__7dbc7496_16_ComplexKernel_cu_1520ed90_295117polar_kernel_cudaERNS_14TensorIteratorEENKUlvE_clEvENKUlvE_clEvEUlddE_EEvRNS_18TensorIteratorBaseERKT_EUliE_EEviT1_$__internal_trig_reduction_slowpathd) ;  /* 0x0000001000cc7944 */ /* 0x000fea0003c00000 */
[----:B------:R-:W-:Y:S01]  /*12170*/  MOV R10, R4 ;  /* 0x00000004000a7202 */ /* 0x000fe20000000f00 */
[----:B------:R-:W-:Y:S01]  /*12180*/  IMAD.MOV.U32 R11, RZ, RZ, R5 ;  /* 0x000000ffff0b7224 */ /* 0x000fe200078e0005 */
[----:B------:R-:W-:Y:S06]  /*12190*/  BRA `(.L_x_1162) ;  /* 0x0000000000087947 */ /* 0x000fec0003800000 */
.L_x_1161:
[----:B------:R-:W-:Y:S01]  /*121a0*/  DMUL R10, RZ, R24 ;  /* 0x00000018ff0a7228 */ /* 0x000fe20000000000 */
[----:B------:R-:W-:-:S10]  /*121b0*/  IMAD.MOV.U32 R2, RZ, RZ, RZ ;  /* 0x000000ffff027224 */ /* 0x000fd400078e00ff */
.L_x_1162:
[----:B------:R-:W-:Y:S05]  /*121c0*/  BSYNC.RECONVERGENT B2 ;  /* 0x0000000000027941 */ /* 0x000fea0003800200 */
.L_x_1160:
[----:B------:R-:W0:Y:S01]  /*121d0*/  LDCU.64 UR4, c[0x4][0x130] ;  /* 0x01002600ff0477ac */ /* 0x000e220008000a00 */
[----:B------:R-:W-:-:S04]  /*121e0*/  SHF.L.U32 R0, R2, 0x6, RZ ;  /* 0x0000000602007819 */ /* 0x000fc800000006ff */
[----:B------:R-:W-:-:S04]  /*121f0*/  LOP3.LUT R0, R0, 0x40, RZ, 0xc0, !PT ;  /* 0x0000004000007812 */ /* 0x000fc800078ec0ff */
[----:B0-----:R-:W-:-:S05]  /*12200*/  IADD3 R26, P0, PT, R0, UR4, RZ ;  /* 0x00000004001a7c10 */ /* 0x001fca000ff1e0ff */
[----:B------:R-:W-:-:S05]  /*12210*/  IMAD.X R27, RZ, RZ, UR5, P0 ;  /* 0x00000005ff1b7e24 */ /* 0x000fca00080e06ff */
[----:B------:R-:W2:Y:S04]  /*12220*/  LDG.E.128.CONSTANT R20, desc[UR36][R26.64] ;  /* 0x000000241a147981 */ /* 0x000ea8000c1e9d00 */
[----:B------:R-:W3:Y:S04]  /*12230*/  LDG.E.128.CONSTANT R12, desc[UR36][R26.64+0x10] ;  /* 0x000010241a0c7981 */ /* 0x000ee8000c1e9d00 */
[----:B------:R-:W4:Y:S01]  /*12240*/  LDG.E.128.CONSTANT R4, desc[UR36][R26.64+0x20] ;  /* 0x000020241a047981 */ /* 0x000f22000c1e9d00 */
[----:B------:R-:W-:Y:S01]  /*12250*/  LOP3.LUT R0, R2, 0x1, RZ, 0xc0, !PT ;  /* 0x0000000102007812 */ /* 0x000fe200078ec0ff */
[----:B------:R-:W-:Y:S01]  /*12260*/  IMAD.MOV.U32 R28, RZ, RZ, 0x20fd8164 ;  /* 0x20fd8164ff1c7424 */ /* 0x000fe200078e00ff */
[----:B------:R-:W-:Y:S01]  /*12270*/  DMUL R24, R10, R10 ;  /* 0x0000000a0a187228 */ /* 0x000fe20000000000 */
[----:B------:R-:W-:Y:S01]  /*12280*/  UPRMT UR4, UR43, 0x9910, URZ ;  /* 0x000099102b047896 */ /* 0x000fe200080000ff */
[----:B------:R-:W-:-:S02]  /*12290*/  ISETP.NE.U32.AND P0, PT, R0, 0x1, PT ;  /* 0x000000010000780c */ /* 0x000fc40003f05070 */
[----:B------:R-:W-:Y:S01]  /*122a0*/  MOV R0, 0x3da8ff83 ;  /* 0x3da8ff8300007802 */ /* 0x000fe20000000f00 */
[----:B------:R-:W-:Y:S01]  /*122b0*/  UISETP.GT.AND UP0, UPT, UR4, 0x9, UPT ;  /* 0x000000090400788c */ /* 0x000fe2000bf04270 */
[----:B------:R-:W-:Y:S02]  /*122c0*/  FSEL R28, R28, -8.06006814911005101289e+34, !P0 ;  /* 0xf9785eba1c1c7808 */ /* 0x000fe40004000000 */
[----:B------:R-:W-:-:S06]  /*122d0*/  FSEL R29, -R0, 0.11223486810922622681, !P0 ;  /* 0x3de5db65001d7808 */ /* 0x000fcc0004000100 */
        /* <DEDUP_REMOVED lines=13> */
[----:B------:R-:W-:-:S06]  /*123b0*/  FSEL R11, R7, R5, !P0 ;  /* 0x00000005070b7208 */ /* 0x000fcc0004000000 */
[----:B------:R-:W-:Y:S01]  /*123c0*/  DMUL R10, R18, R10 ;  /* 0x0000000a120a7228 */ /* 0x000fe20000000000 */
[----:B------:R-:W-:Y:S10]  /*123d0*/  BRA.U UP0, `(.L_x_1163) ;  /* 0x0000000500407547 */ /* 0x000ff4000b800000 */
        /* <DEDUP_REMOVED lines=9> */
[----:B0-----:R-:W-:Y:S01]  /*12470*/  STG.E.U8 desc[UR36][R16.64], R9 ;  /* 0x0000000910007986 */ /* 0x001fe2000c101124 */
[----:B------:R-:W-:Y:S05]  /*12480*/  EXIT ;  /* 0x000000000000794d */ /* 0x000fea0003800000 */
.L_x_1166:
[----:B------:R-:W0:Y:S02]  /*12490*/  F2I.S64.F64.TRUNC R8, R8 ;  /* 0x0000000800087311 */ /* 0x000e24000030d900 */
[----:B0-----:R-:W-:-:S05]  /*124a0*/  IMAD.MOV.U32 R3, RZ, RZ, R8 ;  /* 0x000000ffff037224 */ /* 0x001fca00078e0008 */
[----:B------:R-:W-:Y:S01]  /*124b0*/  STG.E.U8 desc[UR36][R16.64], R3 ;  /* 0x0000000310007986 */ /* 0x000fe2000c101124 */
[----:B------:R-:W-:Y:S05]  /*124c0*/  EXIT ;  /* 0x000000000000794d */ /* 0x000fea0003800000 */
.L_x_1165:
[----:B------:R-:W-:-:S09]  /*124d0*/  UISETP.NE.AND UP0, UPT, UR4, 0x2, UPT ;  /* 0x000000020400788c */ /* 0x000fd2000bf05270 */
[----:B------:R-:W-:Y:S05]  /*124e0*/  BRA.U !UP0, `(.L_x_1168) ;  /* 0x0000000108287547 */ /* 0x000fea000b800000 */
[----:B------:R-:W-:-:S09]  /*124f0*/  UISETP.NE.AND UP0, UPT, UR4, 0x3, UPT ;  /* 0x000000030400788c */ /* 0x000fd2000bf05270 */
[----:B------:R-:W-:Y:S05]  /*12500*/  BRA.U !UP0, `(.L_x_1169) ;  /* 0x0000000108147547 */ /* 0x000fea000b800000 */
[----:B------:R-:W-:-:S09]  /*12510*/  UISETP.NE.AND UP0, UPT, UR4, 0x4, UPT ;  /* 0x000000040400788c */ /* 0x000fd2000bf05270 */
[----:B------:R-:W-:Y:S05]  /*12520*/  BRA.U UP0, `(.L_x_1167) ;  /* 0x0000000900c47547 */ /* 0x000fea000b800000 */
[----:B------:R-:W0:Y:S02]  /*12530*/  F2I.S64.F64.TRUNC R8, R8 ;  /* 0x0000000800087311 */ /* 0x000e24000030d900 */
[----:B0-----:R-:W-:Y:S01]  /*12540*/  STG.E.64 desc[UR36][R16.64], R8 ;  /* 0x0000000810007986 */ /* 0x001fe2000c101b24 */
[----:B------:R-:W-:Y:S05]  /*12550*/  EXIT ;  /* 0x000000000000794d */ /* 0x000fea0003800000 */
.L_x_1169:
[----:B------:R-:W0:Y:S02]  /*12560*/  F2I.F64.TRUNC R9, R8 ;  /* 0x0000000800097311 */ /* 0x000e24000030d100 */
[----:B0-----:R-:W-:Y:S01]  /*12570*/  STG.E desc[UR36][R16.64], R9 ;  /* 0x0000000910007986 */ /* 0x001fe2000c101924 */
[----:B------:R-:W-:Y:S05]  /*12580*/  EXIT ;  /* 0x000000000000794d */ /* 0x000fea0003800000 */
.L_x_1168:
[----:B------:R-:W0:Y:S02]  /*12590*/  F2I.F64.TRUNC R9, R8 ;  /* 0x0000000800097311 */ /* 0x000e24000030d100 */
[----:B0-----:R-:W-:Y:S01]  /*125a0*/  STG.E.U16 desc[UR36][R16.64], R9 ;  /* 0x0000000910007986 */ /* 0x001fe2000c101524 */
[----:B------:R-:W-:Y:S05]  /*125b0*/  EXIT ;  /* 0x000000000000794d */ /* 0x000fea0003800000 */
.L_x_1164:
        /* <DEDUP_REMOVED lines=11> */
[----:B------:R-:W-:Y:S01]  /*12670*/  STG.E desc[UR36][R16.64], R3 ;  /* 0x0000000310007986 */ /* 0x000fe2000c101924 */
[----:B------:R-:W-:Y:S05]  /*12680*/  EXIT ;  /* 0x000000000000794d */ /* 0x000fea0003800000 */
.L_x_1171:
[----:B------:R-:W-:Y:S01]  /*12690*/  UMOV UR4, 0xf0000000 ;  /* 0xf000000000047882 */ /* 0x000fe20000000000 */
[----:B------:R-:W-:Y:S01]  /*126a0*/  UMOV UR5, 0x380fffff ;  /* 0x380fffff00057882 */ /* 0x000fe20000000000 */
[----:B------:R-:W0:Y:S01]  /*126b0*/  F2F.F32.F64 R0, R8 ;  /* 0x0000000800007310 */ /* 0x000e220000301000 */
[----:B------:R-:W-:-:S14]  /*126c0*/  DSETP.GEU.AND P0, PT, |R8|, UR4, PT ;  /* 0x0000000408007e2a */ /* 0x000fdc000bf0e200 */
[----:B0-----:R-:W-:-:S05]  /*126d0*/  @!P0 FMUL R0, R0, 1.175494350822287508e-38 ;  /* 0x0080000000008820 */ /* 0x001fca0000400000 */
[----:B------:R-:W-:-:S05]  /*126e0*/  F2FP.F16.F32.PACK_AB R0, RZ, R0 ;  /* 0x00000000ff00723e */ /* 0x000fca00000000ff */
[----:B------:R-:W-:Y:S01]  /*126f0*/  STG.E.U16 desc[UR36][R16.64], R0 ;  /* 0x0000000010007986 */ /* 0x000fe2000c101524 */
[----:B------:R-:W-:Y:S05]  /*12700*/  EXIT ;  /* 0x000000000000794d */ /* 0x000fea0003800000 */
.L_x_1170:
        /* <DEDUP_REMOVED lines=14> */
[----:B------:R-:W-:Y:S01]  /*127f0*/  STG.E.64 desc[UR36][R16.64], R2 ;  /* 0x0000000210007986 */ /* 0x000fe2000c101b24 */
[----:B------:R-:W-:Y:S05]  /*12800*/  EXIT ;  /* 0x000000000000794d */ /* 0x000fea0003800000 */
.L_x_1173:
        /* <DEDUP_REMOVED lines=9> */
[----:B------:R-:W-:Y:S01]  /*128a0*/  STG.E desc[UR36][R16.64], R3 ;  /* 0x0000000310007986 */ /* 0x000fe2000c101924 */
[----:B------:R-:W-:Y:S05]  /*128b0*/  EXIT ;  /* 0x000000000000794d */ /* 0x000fea0003800000 */
.L_x_1172:
[----:B------:R-:W-:Y:S01]  /*128c0*/  STG.E.64 desc[UR36][R16.64], R8 ;  /* 0x0000000810007986 */ /* 0x000fe2000c101b24 */
[----:B------:R-:W-:Y:S05]  /*128d0*/  EXIT ;  /* 0x000000000000794d */ /* 0x000fea0003800000 */
.L_x_1163:
        /* <DEDUP_REMOVED lines=11> */
[----:B0-----:R-:W-:Y:S01]  /*12990*/  STG.E.U16 desc[UR36][R16.64], R9 ;  /* 0x0000000910007986 */ /* 0x001fe2000c101524 */
[----:B------:R-:W-:Y:S05]  /*129a0*/  EXIT ;  /* 0x000000000000794d */ /* 0x000fea0003800000 */
.L_x_1177:
        /* <DEDUP_REMOVED lines=22> */
.L_x_1180:
[----:B------:R-:W-:-:S04]  /*12b10*/  SHF.R.U32.HI R3, RZ, 0x18, R3 ;  /* 0x00000018ff037819 */ /* 0x000fc80000011603 */
[----:B------:R-:W-:-:S07]  /*12b20*/  LOP3.LUT R0, R0, 0x80, R3, 0xf8, !PT ;  /* 0x0000008000007812 */ /* 0x000fce00078ef803 */
.L_x_1179:
[----:B------:R-:W-:Y:S05]  /*12b30*/  BSYNC.RECONVERGENT B0 ;  /* 0x0000000000007941 */ /* 0x000fea0003800200 */
.L_x_1178:
[----:B------:R-:W-:Y:S01]  /*12b40*/  STG.E.U8 desc[UR36][R16.64], R0 ;  /* 0x0000000010007986 */ /* 0x000fe2000c101124 */
[----:B------:R-:W-:Y:S05]  /*12b50*/  EXIT ;  /* 0x000000000000794d */ /* 0x000fea0003800000 */
.L_x_1176:
        /* <DEDUP_REMOVED lines=22> */
.L_x_1183:
[----:B------:R-:W-:-:S04]  /*12cc0*/  SHF.R.U32.HI R3, RZ, 0x18, R3 ;  /* 0x00000018ff037819 */ /* 0x000fc80000011603 */
[----:B------:R-:W-:-:S07]  /*12cd0*/  LOP3.LUT R0, R0, 0x80, R3, 0xf8, !PT ;  /* 0x0000008000007812 */ /* 0x000fce00078ef803 */
.L_x_1182:
[----:B------:R-:W-:Y:S05]  /*12ce0*/  BSYNC.RECONVERGENT B0 ;  /* 0x0000000000007941 */ /* 0x000fea0003800200 */
.L_x_1181:
[----:B------:R-:W-:Y:S01]  /*12cf0*/  STG.E.U8 desc[UR36][R16.64], R0 ;  /* 0x0000000010007986 */ /* 0x000fe2000c101124 */
[----:B------:R-:W-:Y:S05]  /*12d00*/  EXIT ;  /* 0x000000000000794d */ /* 0x000fea0003800000 */
.L_x_1175:
        /* <DEDUP_REMOVED lines=24> */
[----:B------:R-:W-:Y:S01]  /*12e90*/  STG.E.U8 desc[UR36][R16.64], R3 ;  /* 0x0000000310007986 */ /* 0x000fe2000c101124 */
[----:B------:R-:W-:Y:S05]  /*12ea0*/  EXIT ;  /* 0x000000000000794d */ /* 0x000fea0003800000 */
.L_x_1185:
[----:B------:R-:W0:Y:S02]  /*12eb0*/  F2I.U64.F64.TRUNC R8, R8 ;  /* 0x0000000800087311 */ /* 0x000e24000030d800 */
[----:B0-----:R-:W-:Y:S01]  /*12ec0*/  STG.E.64 desc[UR36][R16.64], R8 ;  /* 0x0000000810007986 */ /* 0x001fe2000c101b24 */
[----:B------:R-:W-:Y:S05]  /*12ed0*/  EXIT ;  /* 0x000000000000794d */ /* 0x000fea0003800000 */
.L_x_1184:
[----:B------:R-:W0:Y:S02]  /*12ee0*/  F2I.U32.F64.TRUNC R9, R8 ;  /* 0x0000000800097311 */ /* 0x000e24000030d000 */
[----:B0-----:R-:W-:Y:S01]  /*12ef0*/  STG.E desc[UR36][R16.64], R9 ;  /* 0x0000000910007986 */ /* 0x001fe2000c101924 */
[----:B------:R-:W-:Y:S05]  /*12f00*/  EXIT ;  /* 0x000000000000794d */ /* 0x000fea0003800000 */
.L_x_1174:
        /* <DEDUP_REMOVED lines=9> */
[----:B------:R-:W-:Y:S01]  /*12fa0*/  STG.E.U8 desc[UR36][R16.64], R3 ;  /* 0x0000000310007986 */ /* 0x000fe2000c101124 */
[----:B------:R-:W-:Y:S05]  /*12fb0*/  EXIT ;  /* 0x000000000000794d */ /* 0x000fea0003800000 */
.L_x_1187:
[----:B------:R-:W-:Y:S01]  /*12fc0*/  STG.E.128 desc[UR36][R16.64], R8 ;  /* 0x0000000810007986 */ /* 0x000fe2000c101d24 */
[----:B------:R-:W-:Y:S05]  /*12fd0*/  EXIT ;  /* 0x000000000000794d */ /* 0x000fea0003800000 */
.L_x_1186:
[----:B------:R-:W-:-:S09]  /*12fe0*/  UISETP.NE.AND UP0, UPT, UR4, 0xf, UPT ;  /* 0x0000000f0400788c */ /* 0x000fd2000bf05270 */
[----:B------:R-:W-:Y:S05]  /*12ff0*/  BRA.U !UP0, `(.L_x_1188) ;  /* 0x0000000508087547 */ /* 0x000fea000b800000 */
[----:B------:R-:W-:-:S09]  /*13000*/  UISETP.NE.AND UP0, UPT, UR4, 0x17, UPT ;  /* 0x000000170400788c */ /* 0x000fd2000bf05270 */
[----:B------:R-:W-:Y:S05]  /*13010*/  BRA.U !UP0, `(.L_x_1189) ;  /* 0x0000000108a07547 */ /* 0x000fea000b800000 */
[----:B------:R-:W-:-:S09]  /*13020*/  UISETP.NE.AND UP0, UPT, UR4, 0x18, UPT ;  /* 0x000000180400788c */ /* 0x000fd2000bf05270 */
[----:B------:R-:W-:Y:S05]  /*13030*/  BRA.U !UP0, `(.L_x_1190) ;  /* 0x0000000108447547 */ /* 0x000fea000b800000 */
.L_x_1167:
        /* <DEDUP_REMOVED lines=16> */
.L_x_1191:
[----:B------:R-:W-:Y:S05]  /*13140*/  EXIT ;  /* 0x000000000000794d */ /* 0x000fea0003800000 */
.L_x_1190:
        /* <DEDUP_REMOVED lines=17> */
.L_x_1193:
[----:B------:R-:W-:Y:S05]  /*13260*/  BSYNC.RECONVERGENT B0 ;  /* 0x0000000000007941 */ /* 0x000fea0003800200 */
.L_x_1192:
[----:B------:R-:W-:-:S05]  /*13270*/  LOP3.LUT R3, R0, 0x80, R3, 0xf8, !PT ;  /* 0x0000008000037812 */ /* 0x000fca00078ef803 */
[----:B------:R-:W-:Y:S01]  /*13280*/  STG.E.U8 desc[UR36][R16.64], R3 ;  /* 0x0000000310007986 */ /* 0x000fe2000c101124 */
[----:B------:R-:W-:Y:S05]  /*13290*/  EXIT ;  /* 0x000000000000794d */ /* 0x000fea0003800000 */
.L_x_1189:
        /* <DEDUP_REMOVED lines=16> */
.L_x_1195:
[----:B------:R-:W-:Y:S01]  /*133a0*/  IMAD.MOV.U32 R0, RZ, RZ, 0x7f ;  /* 0x0000007fff007424 */ /* 0x000fe200078e00ff */
[----:B------:R-:W-:-:S04]  /*133b0*/  ISETP.GT.U32.AND P0, PT, R2, 0x7f800000, PT ;  /* 0x7f8000000200780c */ /* 0x000fc80003f04070 */
[----:B------:R-:W-:-:S09]  /*133c0*/  SEL R0, R0, 0x7c, P0 ;  /* 0x0000007c00007807 */ /* 0x000fd20000000000 */
.L_x_1196:
[----:B------:R-:W-:Y:S05]  /*133d0*/  BSYNC.RECONVERGENT B0 ;  /* 0x0000000000007941 */ /* 0x000fea0003800200 */
.L_x_1194:
[----:B------:R-:W-:-:S04]  /*133e0*/  SHF.R.U32.HI R3, RZ, 0x18, R3 ;  /* 0x00000018ff037819 */ /* 0x000fc80000011603 */
[----:B------:R-:W-:-:S05]  /*133f0*/  LOP3.LUT R3, R0, 0x80, R3, 0xf8, !PT ;  /* 0x0000008000037812 */ /* 0x000fca00078ef803 */
[----:B------:R-:W-:Y:S01]  /*13400*/  STG.E.U8 desc[UR36][R16.64], R3 ;  /* 0x0000000310007986 */ /* 0x000fe2000c101124 */
[----:B------:R-:W-:Y:S05]  /*13410*/  EXIT ;  /* 0x000000000000794d */ /* 0x000fea0003800000 */
.L_x_1188:
[----:B------:R-:W-:Y:S01]  /*13420*/  UMOV UR4, 0xf0000000 ;  /* 0xf000000000047882 */ /* 0x000fe20000000000 */
[----:B------:R-:W-:Y:S01]  /*13430*/  UMOV UR5, 0x380fffff ;  /* 0x380fffff00057882 */ /* 0x000fe20000000000 */
[----:B------:R-:W0:Y:S01]  /*13440*/  F2F.F32.F64 R0, R8 ;  /* 0x0000000800007310 */ /* 0x000e220000301000 */
[----:B------:R-:W-:-:S14]  /*13450*/  DSETP.GEU.AND P0, PT, |R8|, UR4, PT ;  /* 0x0000000408007e2a */ /* 0x000fdc000bf0e200 */
[----:B0-----:R-:W-:-:S05]  /*13460*/  @!P0 FMUL R0, R0, 1.175494350822287508e-38 ;  /* 0x0080000000008820 */ /* 0x001fca0000400000 */
[----:B------:R-:W-:-:S05]  /*13470*/  F2FP.BF16.F32.PACK_AB R0, RZ, R0 ;  /* 0x00000000ff00723e */ /* 0x000fca00000010ff */
[----:B------:R-:W-:Y:S01]  /*13480*/  STG.E.U16 desc[UR36][R16.64], R0 ;  /* 0x0000000010007986 */ /* 0x000fe2000c101524 */
[----:B------:R-:W-:Y:S05]  /*13490*/  EXIT ;  /* 0x000000000000794d */ /* 0x000fea0003800000 */
        .type           $_ZN2at6native18elementwise_kernelILi128ELi4EZNS0_15gpu_kernel_implIZZZNS0_54_GLOBAL__N__7dbc7496_16_ComplexKernel_cu_1520ed90_295117polar_kernel_cudaERNS_14TensorIteratorEENKUlvE_clEvENKUlvE_clEvEUlddE_EEvRNS_18TensorIteratorBaseERKT_EUliE_EEviT1_$__internal_trig_reduction_slowpathd,@function
        .size           $_ZN2at6native18elementwise_kernelILi128ELi4EZNS0_15gpu_kernel_implIZZZNS0_54_GLOBAL__N__7dbc7496_16_ComplexKernel_cu_1520ed90_295117polar_kernel_cudaERNS_14TensorIteratorEENKUlvE_clEvENKUlvE_clEvEUlddE_EEvRNS_18TensorIteratorBaseERKT_EUliE_EEviT1_$__internal_trig_reduction_slowpathd,(.L_x_4650 - $_ZN2at6native18elementwise_kernelILi128ELi4EZNS0_15gpu_kernel_implIZZZNS0_54_GLOBAL__N__7dbc7496_16_ComplexKernel_cu_1520ed90_295117polar_kernel_cudaERNS_14TensorIteratorEENKUlvE_clEvENKUlvE_clEvEUlddE_EEvRNS_18TensorIteratorBaseERKT_EUliE_EEviT1_$__internal_trig_reduction_slowpathd)
$_ZN2at6native18elementwise_kernelILi128ELi4EZNS0_15gpu_kernel_implIZZZNS0_54_GLOBAL__N__7dbc7496_16_ComplexKernel_cu_1520ed90_295117polar_kernel_cudaERNS_14TensorIteratorEENKUlvE_clEvENKUlvE_clEvEUlddE_EEvRNS_18TensorIteratorBaseERKT_EUliE_EEviT1_$__internal_trig_reduction_slowpathd:
[----:B------:R-:W-:Y:S02]  /*134a0*/  SHF.R.U32.HI R23, RZ, 0x14, R21 ;  /* 0x00000014ff177819 */ /* 0x000fe40000011615 */
[----:B------:R-:W-:Y:S02]  /*134b0*/  MOV R2, RZ ;  /* 0x000000ff00027202 */ /* 0x000fe40000000f00 */
[----:B------:R-:W-:-:S04]  /*134c0*/  LOP3.LUT R0, R23, 0x7ff, RZ, 0xc0, !PT ;  /* 0x000007ff17007812 */ /* 0x000fc800078ec0ff */
[----:B------:R-:W-:-:S13]  /*134d0*/  ISETP.NE.AND P0, PT, R0, 0x7ff, PT ;  /* 0x000007ff0000780c */ /* 0x000fda0003f05270 */
[----:B------:R-:W-:Y:S05]  /*134e0*/  @!P0 BRA `(.L_x_1197) ;  /* 0x0000000800448947 */ /* 0x000fea0003800000 */
[----:B------:R-:W-:Y:S01]  /*134f0*/  VIADD R2, R0, 0xfffffc00 ;  /* 0xfffffc0000027836 */ /* 0x000fe20000000000 */
[----:B------:R-:W-:Y:S01]  /*13500*/  BSSY.RECONVERGENT B0, `(.L_x_1198) ;  /* 0x000002e000007945 */ /* 0x000fe20003800200 */
[----:B------:R-:W-:-:S03]  /*13510*/  CS2R R12, SRZ ;  /* 0x00000000000c7805 */ /* 0x000fc6000001ff00 */
[----:B------:R-:W-:Y:S02]  /*13520*/  SHF.R.U32.HI R0, RZ, 0x6, R2 ;  /* 0x00000006ff007819 */ /* 0x000fe40000011602 */
[----:B------:R-:W-:Y:S02]  /*13530*/  ISETP.GE.U32.AND P0, PT, R2, 0x80, PT ;  /* 0x000000800200780c */ /* 0x000fe40003f06070 */
[C---:B------:R-:W-:Y:S02]  /*13540*/  IADD3 R3, PT, PT, -R0.reuse, 0x13, RZ ;  /* 0x0000001300037810 */ /* 0x040fe40007ffe1ff */
[----:B------:R-:W-:Y:S02]  /*13550*/  IADD3 R7, PT, PT, -R0, 0xf, RZ ;  /* 0x0000000f00077810 */ /* 0x000fe40007ffe1ff */
[----:B------:R-:W-:-:S04]  /*13560*/  SEL R3, R3, 0x12, P0 ;  /* 0x0000001203037807 */ /* 0x000fc80000000000 */
[----:B------:R-:W-:-:S13]  /*13570*/  ISETP.GE.AND P0, PT, R7, R3, PT ;  /* 0x000000030700720c */ /* 0x000fda0003f06270 */
[----:B------:R-:W-:Y:S05]  /*13580*/  @P0 BRA `(.L_x_1199) ;  /* 0x0000000000940947 */ /* 0x000fea0003800000 */
[----:B------:R-:W0:Y:S01]  /*13590*/  LDC.64 R28, c[0x0][0x358] ;  /* 0x0000d600ff1c7b82 */ /* 0x000e220000000a00 */
[C---:B------:R-:W-:Y:S01]  /*135a0*/  SHF.L.U64.HI R2, R4.reuse, 0xb, R21 ;  /* 0x0000000b04027819 */ /* 0x040fe20000010215 */
[----:B------:R-:W-:Y:S01]  /*135b0*/  HFMA2 R6, -RZ, RZ, 0, 0 ;  /* 0x00000000ff067431 */ /* 0x000fe200000001ff */
[----:B------:R-:W-:Y:S01]  /*135c0*/  BSSY.RECONVERGENT B1, `(.L_x_1200) ;  /* 0x0000020000017945 */ /* 0x000fe20003800200 */
[----:B------:R-:W-:Y:S01]  /*135d0*/  IMAD.SHL.U32 R4, R4, 0x800, RZ ;  /* 0x0000080004047824 */ /* 0x000fe200078e00ff */
[----:B------:R-:W-:Y:S02]  /*135e0*/  IADD3 R5, PT, PT, RZ, -R0, -R3 ;  /* 0x80000000ff057210 */ /* 0x000fe40007ffe803 */
[----:B------:R-:W-:Y:S02]  /*135f0*/  CS2R R12, SRZ ;  /* 0x00000000000c7805 */ /* 0x000fe4000001ff00 */
[----:B------:R-:W-:Y:S01]  /*13600*/  LOP3.LUT R2, R2, 0x80000000, RZ, 0xfc, !PT ;  /* 0x8000000002027812 */ /* 0x000fe200078efcff */
[----:B------:R-:W1:Y:S06]  /*13610*/  LDC.64 R26, c[0x4][0x128] ;  /* 0x01004a00ff1a7b82 */ /* 0x000e6c0000000a00 */
.L_x_1201:
[----:B0-----:R-:W-:Y:S01]  /*13620*/  R2UR UR4, R28 ;  /* 0x000000001c0472ca */ /* 0x001fe200000e0000 */
[----:B-1----:R-:W-:Y:S01]  /*13630*/  IMAD.WIDE R30, R7, 0x8, R26 ;  /* 0x00000008071e7825 */ /* 0x002fe200078e021a */
[----:B------:R-:W-:-:S13]  /*13640*/  R2UR UR5, R29 ;  /* 0x000000001d0572ca */ /* 0x000fda00000e0000 */
[----:B------:R-:W2:Y:S01]  /*13650*/  LDG.E.64.CONSTANT R30, desc[UR4][R30.64] ;  /* 0x000000041e1e7981 */ /* 0x000ea2000c1e9b00 */
[C---:B------:R-:W-:Y:S02]  /*13660*/  IMAD R15, R6.reuse, 0x8, R1 ;  /* 0x00000008060f7824 */ /* 0x040fe400078e0201 */
[----:B------:R-:W-:Y:S02]  /*13670*/  VIADD R5, R5, 0x1 ;  /* 0x0000000105057836 */ /* 0x000fe40000000000 */
[----:B------:R-:W-:Y:S02]  /*13680*/  VIADD R7, R7, 0x1 ;  /* 0x0000000107077836 */ /* 0x000fe40000000000 */
[----:B------:R-:W-:Y:S02]  /*13690*/  VIADD R6, R6, 0x1 ;  /* 0x0000000106067836 */ /* 0x000fe40000000000 */
[----:B--2---:R-:W-:-:S04]  /*136a0*/  IMAD.WIDE.U32 R12, P2, R30, R4, R12 ;  /* 0x000000041e0c7225 */ /* 0x004fc8000784000c */
[----:B------:R-:W-:Y:S02]  /*136b0*/  IMAD R10, R30, R2, RZ ;  /* 0x000000021e0a7224 */ /* 0x000fe400078e02ff */
[----:B------:R-:W-:Y:S02]  /*136c0*/  IMAD R11, R31, R4, RZ ;  /* 0x000000041f0b7224 */ /* 0x000fe400078e02ff */
[----:B------:R-:W-:Y:S01]  /*136d0*/  IMAD.MOV.U32 R32, RZ, RZ, R12 ;  /* 0x000000ffff207224 */ /* 0x000fe200078e000c */
[----:B------:R-:W-:Y:S01]  /*136e0*/  IADD3 R10, P0, PT, R10, R13, RZ ;  /* 0x0000000d0a0a7210 */ /* 0x000fe20007f1e0ff */
[----:B------:R-:W-:-:S03]  /*136f0*/  IMAD.HI.U32 R13, R30, R2, RZ ;  /* 0x000000021e0d7227 */ /* 0x000fc600078e00ff */
[----:B------:R-:W-:Y:S01]  /*13700*/  IADD3 R33, P1, PT, R11, R10, RZ ;  /* 0x0000000a0b217210 */ /* 0x000fe20007f3e0ff */
[----:B------:R-:W-:Y:S01]  /*13710*/  IMAD.HI.U32 R10, R31, R4, RZ ;  /* 0x000000041f0a7227 */ /* 0x000fe200078e00ff */
[----:B------:R-:W-:-:S03]  /*13720*/  IADD3.X R13, PT, PT, R13, RZ, RZ, P2, !PT ;  /* 0x000000ff0d0d7210 */ /* 0x000fc600017fe4ff */
[----:B------:R2:W-:Y:S01]  /*13730*/  STL.64 [R15], R32 ;  /* 0x000000200f007387 */ /* 0x0005e20000100a00 */
[----:B------:R-:W-:Y:S01]  /*13740*/  IADD3.X R13, P0, PT, R10, R13, RZ, P0, !PT ;  /* 0x0000000d0a0d7210 */ /* 0x000fe2000071e4ff */
[----:B------:R-:W-:-:S04]  /*13750*/  IMAD.HI.U32 R11, R31, R2, RZ ;  /* 0x000000021f0b7227 */ /* 0x000fc800078e00ff */
[----:B------:R-:W-:Y:S01]  /*13760*/  IMAD.X R11, RZ, RZ, R11, P0 ;  /* 0x000000ffff0b7224 */ /* 0x000fe200000e060b */
[----:B------:R-:W-:Y:S01]  /*13770*/  ISETP.NE.AND P0, PT, R5, -0xf, PT ;  /* 0xfffffff10500780c */ /* 0x000fe20003f05270 */
[----:B------:R-:W-:-:S05]  /*13780*/  IMAD R12, R31, R2, RZ ;  /* 0x000000021f0c7224 */ /* 0x000fca00078e02ff */
[----:B------:R-:W-:-:S04]  /*13790*/  IADD3.X R12, P1, PT, R12, R13, RZ, P1, !PT ;  /* 0x0000000d0c0c7210 */ /* 0x000fc80000f3e4ff */
[----:B------:R-:W-:-:S03]  /*137a0*/  IADD3.X R13, PT, PT, RZ, R11, RZ, P1, !PT ;  /* 0x0000000bff0d7210 */ /* 0x000fc60000ffe4ff */
[----:B--2---:R-:W-:Y:S06]  /*137b0*/  @P0 BRA `(.L_x_1201) ;  /* 0xfffffffc00980947 */ /* 0x004fec000383ffff */
[----:B------:R-:W-:Y:S05]  /*137c0*/  BSYNC.RECONVERGENT B1 ;  /* 0x0000000000017941 */ /* 0x000fea0003800200 */
.L_x_1200:
[----:B------:R-:W-:-:S07]  /*137d0*/  MOV R7, R3 ;  /* 0x0000000300077202 */ /* 0x000fce0000000f00 */
.L_x_1199:
[----:B------:R-:W-:Y:S05]  /*137e0*/  BSYNC.RECONVERGENT B0 ;  /* 0x0000000000007941 */ /* 0x000fea0003800200 */
.L_x_1198:
[----:B------:R-:W-:Y:S01]  /*137f0*/  LOP3.LUT P0, R23, R23, 0x3f, RZ, 0xc0, !PT ;  /* 0x0000003f17177812 */ /* 0x000fe2000780c0ff */
[----:B------:R-:W-:-:S04]  /*13800*/  IMAD.IADD R0, R0, 0x1, R7 ;  /* 0x0000000100007824 */ /* 0x000fc800078e0207 */
[----:B------:R-:W-:-:S05]  /*13810*/  IMAD.U32 R27, R0, 0x8, R1 ;  /* 0x00000008001b7824 */ /* 0x000fca00078e0001 */
[----:B------:R0:W-:Y:S04]  /*13820*/  STL.64 [R27+-0x78], R12 ;  /* 0xffff880c1b007387 */ /* 0x0001e80000100a00 */
[----:B------:R-:W0:Y:S04]  /*13830*/  @P0 LDL.64 R6, [R1+0x8] ;  /* 0x0000080001060983 */ /* 0x000e280000100a00 */
[----:B------:R-:W2:Y:S04]  /*13840*/  LDL.64 R2, [R1+0x10] ;  /* 0x0000100001027983 */ /* 0x000ea80000100a00 */
[----:B------:R-:W3:Y:S01]  /*13850*/  LDL.64 R4, [R1+0x18] ;  /* 0x0000180001047983 */ /* 0x000ee20000100a00 */
[----:B------:R-:W-:Y:S01]  /*13860*/  @P0 LOP3.LUT R0, R23, 0x3f, RZ, 0x3c, !PT ;  /* 0x0000003f17000812 */ /* 0x000fe200078e3cff */
[----:B------:R-:W-:Y:S01]  /*13870*/  BSSY.RECONVERGENT B0, `(.L_x_1202) ;  /* 0x0000034000007945 */ /* 0x000fe20003800200 */
[----:B0-----:R-:W-:-:S02]  /*13880*/  @P0 SHF.R.U64 R13, R6, 0x1, R7 ;  /* 0x00000001060d0819 */ /* 0x001fc40000001207 */
[----:B------:R-:W-:Y:S02]  /*13890*/  @P0 SHF.R.U32.HI R15, RZ, 0x1, R7 ;  /* 0x00000001ff0f0819 */ /* 0x000fe40000011607 */
[--C-:B--2---:R-:W-:Y:S02]  /*138a0*/  @P0 SHF.R.U32.HI R7, RZ, 0x1, R3.reuse ;  /* 0x00000001ff070819 */ /* 0x104fe40000011603 */
[C---:B------:R-:W-:Y:S02]  /*138b0*/  @P0 SHF.R.U64 R6, R2.reuse, 0x1, R3 ;  /* 0x0000000102060819 */ /* 0x040fe40000001203 */
[CC--:B------:R-:W-:Y:S02]  /*138c0*/  @P0 SHF.L.U32 R11, R2.reuse, R23.reuse, RZ ;  /* 0x00000017020b0219 */ /* 0x0c0fe400000006ff */
[----:B------:R-:W-:Y:S02]  /*138d0*/  @P0 SHF.R.U64 R12, R13, R0, R15 ;  /* 0x000000000d0c0219 */ /* 0x000fe4000000120f */
[----:B------:R-:W-:-:S02]  /*138e0*/  @P0 SHF.L.U64.HI R10, R2, R23, R3 ;  /* 0x00000017020a0219 */ /* 0x000fc40000010203 */
[-C--:B------:R-:W-:Y:S02]  /*138f0*/  @P0 SHF.R.U32.HI R15, RZ, R0.reuse, R15 ;  /* 0x00000000ff0f0219 */ /* 0x080fe4000001160f */
[----:B---3--:R-:W-:Y:S02]  /*13900*/  @P0 SHF.L.U32 R13, R4, R23, RZ ;  /* 0x00000017040d0219 */ /* 0x008fe400000006ff */
[----:B------:R-:W-:Y:S02]  /*13910*/  @P0 SHF.R.U64 R6, R6, R0, R7 ;  /* 0x0000000006060219 */ /* 0x000fe40000001207 */
[----:B------:R-:W-:Y:S02]  /*13920*/  @P0 LOP3.LUT R2, R11, R12, RZ, 0xfc, !PT ;  /* 0x0000000c0b020212 */ /* 0x000fe400078efcff */
[----:B------:R-:W-:Y:S02]  /*13930*/  @P0 LOP3.LUT R3, R10, R15, RZ, 0xfc, !PT ;  /* 0x0000000f0a030212 */ /* 0x000fe400078efcff */
[----:B------:R-:W-:-:S02]  /*13940*/  @P0 SHF.L.U64.HI R23, R4, R23, R5 ;  /* 0x0000001704170219 */ /* 0x000fc40000010205 */
[----:B------:R-:W-:Y:S02]  /*13950*/  @P0 LOP3.LUT R4, R13, R6, RZ, 0xfc, !PT ;  /* 0x000000060d040212 */ /* 0x000fe400078efcff */
[----:B------:R-:W-:Y:S02]  /*13960*/  @P0 SHF.R.U32.HI R6, RZ, R0, R7 ;  /* 0x00000000ff060219 */ /* 0x000fe40000011607 */
[C---:B------:R-:W-:Y:S02]  /*13970*/  SHF.L.U32 R0, R2.reuse, 0x2, RZ ;  /* 0x0000000202007819 */ /* 0x040fe400000006ff */
[----:B------:R-:W-:Y:S02]  /*13980*/  SHF.L.U64.HI R2, R2, 0x2, R3 ;  /* 0x0000000202027819 */ /* 0x000fe40000010203 */
[----:B------:R-:W-:Y:S02]  /*13990*/  @P0 LOP3.LUT R5, R23, R6, RZ, 0xfc, !PT ;  /* 0x0000000617050212 */ /* 0x000fe400078efcff */
[----:B------:R-:W-:-:S02]  /*139a0*/  SHF.L.W.U32.HI R7, R3, 0x2, R4 ;  /* 0x0000000203077819 */ /* 0x000fc40000010e04 */
[----:B------:R-:W-:Y:S02]  /*139b0*/  IADD3 RZ, P0, PT, RZ, -R0, RZ ;  /* 0x80000000ffff7210 */ /* 0x000fe40007f1e0ff */
[----:B------:R-:W-:Y:S02]  /*139c0*/  LOP3.LUT R11, RZ, R2, RZ, 0x33, !PT ;  /* 0x00000002ff0b7212 */ /* 0x000fe400078e33ff */
[----:B------:R-:W-:Y:S02]  /*139d0*/  SHF.L.W.U32.HI R3, R4, 0x2, R5 ;  /* 0x0000000204037819 */ /* 0x000fe40000010e05 */
[----:B------:R-:W-:Y:S02]  /*139e0*/  LOP3.LUT R6, RZ, R7, RZ, 0x33, !PT ;  /* 0x00000007ff067212 */ /* 0x000fe400078e33ff */
[----:B------:R-:W-:Y:S02]  /*139f0*/  IADD3.X R11, P0, PT, RZ, R11, RZ, P0, !PT ;  /* 0x0000000bff0b7210 */ /* 0x000fe4000071e4ff */
[----:B------:R-:W-:-:S02]  /*13a00*/  LOP3.LUT R4, RZ, R3, RZ, 0x33, !PT ;  /* 0x00000003ff047212 */ /* 0x000fc400078e33ff */
[----:B------:R-:W-:Y:S02]  /*13a10*/  IADD3.X R6, P1, PT, RZ, R6, RZ, P0, !PT ;  /* 0x00000006ff067210 */ /* 0x000fe4000073e4ff */
[----:B------:R-:W-:-:S03]  /*13a20*/  ISETP.GT.U32.AND P2, PT, R7, -0x1, PT ;  /* 0xffffffff0700780c */ /* 0x000fc60003f44070 */
[----:B------:R-:W-:Y:S01]  /*13a30*/  IMAD.X R4, RZ, RZ, R4, P1 ;  /* 0x000000ffff047224 */ /* 0x000fe200008e0604 */
[----:B------:R-:W-:-:S04]  /*13a40*/  ISETP.GT.AND.EX P0, PT, R3, -0x1, PT, P2 ;  /* 0xffffffff0300780c */ /* 0x000fc80003f04320 */
[----:B------:R-:W-:Y:S02]  /*13a50*/  SEL R4, R3, R4, P0 ;  /* 0x0000000403047207 */ /* 0x000fe40000000000 */
[----:B------:R-:W-:Y:S02]  /*13a60*/  SEL R7, R7, R6, P0 ;  /* 0x0000000607077207 */ /* 0x000fe40000000000 */
[----:B------:R-:W-:Y:S02]  /*13a70*/  ISETP.NE.U32.AND P1, PT, R4, RZ, PT ;  /* 0x000000ff0400720c */ /* 0x000fe40003f25070 */
[----:B------:R-:W-:Y:S02]  /*13a80*/  SEL R11, R2, R11, P0 ;  /* 0x0000000b020b7207 */ /* 0x000fe40000000000 */
[----:B------:R-:W-:Y:S02]  /*13a90*/  SEL R12, R7, R4, !P1 ;  /* 0x00000004070c7207 */ /* 0x000fe40004800000 */
[----:B------:R-:W-:-:S02]  /*13aa0*/  @!P0 IADD3 R0, PT, PT, -R0, RZ, RZ ;  /* 0x000000ff00008210 */ /* 0x000fc40007ffe1ff */
[----:B------:R-:W0:Y:S02]  /*13ab0*/  FLO.U32 R6, R12 ;  /* 0x0000000c00067300 */ /* 0x000e2400000e0000 */
[C---:B0-----:R-:W-:Y:S02]  /*13ac0*/  IADD3 R10, PT, PT, -R6.reuse, 0x1f, RZ ;  /* 0x0000001f060a7810 */ /* 0x041fe40007ffe1ff */
[----:B------:R-:W-:-:S03]  /*13ad0*/  IADD3 R6, PT, PT, -R6, 0x3f, RZ ;  /* 0x0000003f06067810 */ /* 0x000fc60007ffe1ff */
[----:B------:R-:W-:-:S05]  /*13ae0*/  @P1 IMAD.MOV R6, RZ, RZ, R10 ;  /* 0x000000ffff061224 */ /* 0x000fca00078e020a */
[----:B------:R-:W-:-:S13]  /*13af0*/  ISETP.NE.AND P1, PT, R6, RZ, PT ;  /* 0x000000ff0600720c */ /* 0x000fda0003f25270 */
[----:B------:R-:W-:Y:S05]  /*13b00*/  @!P1 BRA `(.L_x_1203) ;  /* 0x0000000000289947 */ /* 0x000fea0003800000 */
[--C-:B------:R-:W-:Y:S02]  /*13b10*/  SHF.R.U64 R0, R0, 0x1, R11.reuse ;  /* 0x0000000100007819 */ /* 0x100fe4000000120b */
[C---:B------:R-:W-:Y:S02]  /*13b20*/  LOP3.LUT R2, R6.reuse, 0x3f, RZ, 0xc0, !PT ;  /* 0x0000003f06027812 */ /* 0x040fe400078ec0ff */
[----:B------:R-:W-:Y:S02]  /*13b30*/  SHF.R.U32.HI R11, RZ, 0x1, R11 ;  /* 0x00000001ff0b7819 */ /* 0x000fe4000001160b */
[----:B------:R-:W-:Y:S02]  /*13b40*/  LOP3.LUT R10, R6, 0x3f, RZ, 0xc, !PT ;  /* 0x0000003f060a7812 */ /* 0x000fe400078e0cff */
[----:B------:R-:W-:Y:S02]  /*13b50*/  SHF.L.U64.HI R4, R7, R2, R4 ;  /* 0x0000000207047219 */ /* 0x000fe40000010204 */
[----:B------:R-:W-:-:S02]  /*13b60*/  SHF.R.U64 R0, R0, R10, R11 ;  /* 0x0000000a00007219 */ /* 0x000fc4000000120b */
[----:B------:R-:W-:Y:S02]  /*13b70*/  SHF.L.U32 R7, R7, R2, RZ ;  /* 0x0000000207077219 */ /* 0x000fe400000006ff */
[----:B------:R-:W-:Y:S02]  /*13b80*/  SHF.R.U32.HI R11, RZ, R10, R11 ;  /* 0x0000000aff0b7219 */ /* 0x000fe4000001160b */
[----:B------:R-:W-:Y:S02]  /*13b90*/  LOP3.LUT R7, R7, R0, RZ, 0xfc, !PT ;  /* 0x0000000007077212 */ /* 0x000fe400078efcff */
[----:B------:R-:W-:-:S07]  /*13ba0*/  LOP3.LUT R4, R4, R11, RZ, 0xfc, !PT ;  /* 0x0000000b04047212 */ /* 0x000fce00078efcff */
.L_x_1203:
[----:B------:R-:W-:Y:S05]  /*13bb0*/  BSYNC.RECONVERGENT B0 ;  /* 0x0000000000007941 */ /* 0x000fea0003800200 */
.L_x_1202:
[----:B------:R-:W-:-:S04]  /*13bc0*/  IMAD.WIDE.U32 R10, R7, 0x2168c235, RZ ;  /* 0x2168c235070a7825 */ /* 0x000fc800078e00ff */
[----:B------:R-:W-:Y:S01]  /*13bd0*/  IMAD.MOV.U32 R12, RZ, RZ, R11 ;  /* 0x000000ffff0c7224 */ /* 0x000fe200078e000b */
[----:B------:R-:W-:Y:S01]  /*13be0*/  IADD3 RZ, P1, PT, R10, R10, RZ ;  /* 0x0000000a0aff7210 */ /* 0x000fe20007f3e0ff */
[----:B------:R-:W-:Y:S02]  /*13bf0*/  IMAD.MOV.U32 R13, RZ, RZ, RZ ;  /* 0x000000ffff0d7224 */ /* 0x000fe400078e00ff */
[----:B------:R-:W-:-:S04]  /*13c00*/  IMAD.HI.U32 R0, R4, -0x36f0255e, RZ ;  /* 0xc90fdaa204007827 */ /* 0x000fc800078e00ff */
[----:B------:R-:W-:-:S04]  /*13c10*/  IMAD.WIDE.U32 R12, R7, -0x36f0255e, R12 ;  /* 0xc90fdaa2070c7825 */ /* 0x000fc800078e000c */
[C---:B------:R-:W-:Y:S02]  /*13c20*/  IMAD R11, R4.reuse, -0x36f0255e, RZ ;  /* 0xc90fdaa2040b7824 */ /* 0x040fe400078e02ff */
[----:B------:R-:W-:-:S05]  /*13c30*/  IMAD.WIDE.U32 R12, P2, R4, 0x2168c235, R12 ;  /* 0x2168c235040c7825 */ /* 0x000fca000784000c */
[----:B------:R-:W-:Y:S02]  /*13c40*/  IADD3.X R0, PT, PT, R0, RZ, RZ, P2, !PT ;  /* 0x000000ff00007210 */ /* 0x000fe400017fe4ff */
[----:B------:R-:W-:Y:S02]  /*13c50*/  IADD3 R11, P2, PT, R11, R13, RZ ;  /* 0x0000000d0b0b7210 */ /* 0x000fe40007f5e0ff */
[----:B------:R-:W-:Y:S02]  /*13c60*/  IADD3.X RZ, P1, PT, R12, R12, RZ, P1, !PT ;  /* 0x0000000c0cff7210 */ /* 0x000fe40000f3e4ff */
[C---:B------:R-:W-:Y:S01]  /*13c70*/  ISETP.GT.U32.AND P3, PT, R11.reuse, RZ, PT ;  /* 0x000000ff0b00720c */ /* 0x040fe20003f64070 */
[----:B------:R-:W-:Y:S01]  /*13c80*/  IMAD.X R7, RZ, RZ, R0, P2 ;  /* 0x000000ffff077224 */ /* 0x000fe200010e0600 */
[----:B------:R-:W-:-:S04]  /*13c90*/  IADD3.X R0, P2, PT, R11, R11, RZ, P1, !PT ;  /* 0x0000000b0b007210 */ /* 0x000fc80000f5e4ff */
[C---:B------:R-:W-:Y:S01]  /*13ca0*/  ISETP.GT.AND.EX P1, PT, R7.reuse, RZ, PT, P3 ;  /* 0x000000ff0700720c */ /* 0x040fe20003f24330 */
[----:B------:R-:W-:-:S03]  /*13cb0*/  IMAD.X R2, R7, 0x1, R7, P2 ;  /* 0x0000000107027824 */ /* 0x000fc600010e0607 */
[----:B------:R-:W-:Y:S02]  /*13cc0*/  SEL R0, R0, R11, P1 ;  /* 0x0000000b00007207 */ /* 0x000fe40000800000 */
[----:B------:R-:W-:Y:S02]  /*13cd0*/  SEL R2, R2, R7, P1 ;  /* 0x0000000702027207 */ /* 0x000fe40000800000 */
[----:B------:R-:W-:-:S04]  /*13ce0*/  IADD3 R7, P2, PT, R0, 0x1, RZ ;  /* 0x0000000100077810 */ /* 0x000fc80007f5e0ff */
[----:B------:R-:W-:Y:S02]  /*13cf0*/  IADD3.X R0, PT, PT, RZ, R2, RZ, P2, !PT ;  /* 0x00000002ff007210 */ /* 0x000fe400017fe4ff */
[----:B------:R-:W-:Y:S02]  /*13d00*/  SHF.R.U32.HI R2, RZ, 0x1e, R5 ;  /* 0x0000001eff027819 */ /* 0x000fe40000011605 */
[----:B------:R-:W-:Y:S02]  /*13d10*/  SHF.R.U64 R7, R7, 0xa, R0 ;  /* 0x0000000a07077819 */ /* 0x000fe40000001200 */
[----:B------:R-:W-:Y:S02]  /*13d20*/  LEA.HI R2, R3, R2, RZ, 0x1 ;  /* 0x0000000203027211 */ /* 0x000fe400078f08ff */
[----:B------:R-:W-:Y:S02]  /*13d30*/  IADD3 R11, P2, PT, R7, 0x1, RZ ;  /* 0x00000001070b7810 */ /* 0x000fe40007f5e0ff */
[----:B------:R-:W-:-:S02]  /*13d40*/  SEL R7, RZ, 0xffffffff, !P1 ;  /* 0xffffffffff077807 */ /* 0x000fc40004800000 */
[----:B------:R-:W-:Y:S02]  /*13d50*/  LEA.HI.X R0, R0, RZ, RZ, 0x16, P2 ;  /* 0x000000ff00007211 */ /* 0x000fe400010fb4ff */
[----:B------:R-:W-:Y:S01]  /*13d60*/  LOP3.LUT P1, R21, R21, 0x80000000, RZ, 0xc0, !PT ;  /* 0x8000000015157812 */ /* 0x000fe2000782c0ff */
[----:B------:R-:W-:Y:S01]  /*13d70*/  IMAD.IADD R7, R7, 0x1, -R6 ;  /* 0x0000000107077824 */ /* 0x000fe200078e0a06 */
[--C-:B------:R-:W-:Y:S02]  /*13d80*/  SHF.R.U64 R11, R11, 0x1, R0.reuse ;  /* 0x000000010b0b7819 */ /* 0x100fe40000001200 */
[----:B------:R-:W-:Y:S01]  /*13d90*/  SHF.R.U32.HI R0, RZ, 0x1, R0 ;  /* 0x00000001ff007819 */ /* 0x000fe20000011600 */
[----:B------:R-:W-:Y:S01]  /*13da0*/  IMAD.SHL.U32 R7, R7, 0x100000, RZ ;  /* 0x0010000007077824 */ /* 0x000fe200078e00ff */
[----:B------:R-:W-:Y:S02]  /*13db0*/  IADD3 R4, P2, P3, RZ, RZ, R11 ;  /* 0x000000ffff047210 */ /* 0x000fe40007b5e00b */
[----:B------:R-:W-:-:S02]  /*13dc0*/  @!P0 LOP3.LUT R21, R21, 0x80000000, RZ, 0x3c, !PT ;  /* 0x8000000015158812 */ /* 0x000fc400078e3cff */
[----:B------:R-:W-:-:S03]  /*13dd0*/  IADD3.X R0, PT, PT, R7, 0x3fe00000, R0, P2, P3 ;  /* 0x3fe0000007007810 */ /* 0x000fc600017e6400 */
[----:B------:R-:W-:Y:S02]  /*13de0*/  @P1 IADD3 R2, PT, PT, -R2, RZ, RZ ;  /* 0x000000ff02021210 */ /* 0x000fe40007ffe1ff */
[----:B------:R-:W-:-:S07]  /*13df0*/  LOP3.LUT R21, R0, R21, RZ, 0xfc, !PT ;  /* 0x0000001500157212 */ /* 0x000fce00078efcff */
.L_x_1197:
[----:B------:R-:W-:Y:S02]  /*13e00*/  HFMA2 R15, -RZ, RZ, 0, 0 ;  /* 0x00000000ff0f7431 */ /* 0x000fe400000001ff */
[----:B------:R-:W-:Y:S02]  /*13e10*/  IMAD.MOV.U32 R5, RZ, RZ, R21 ;  /* 0x000000ffff057224 */ /* 0x000fe400078e0015 */
[----:B------:R-:W-:Y:S05]  /*13e20*/  RET.REL.NODEC R14 `(_ZN2at6native18elementwise_kernelILi128ELi4EZNS0_15gpu_kernel_implIZZZNS0_54_GLOBAL__N__7dbc7496_16_ComplexKernel_cu_1520ed90_295117polar_kernel_cudaERNS_14TensorIteratorEENKUlvE_clEvENKUlvE_clEvEUlddE_EEvRNS_18TensorIteratorBaseERKT_EUliE_EEviT1_) ;  /* 0xfffffec00e747950 */ /* 0x000fea0003c3ffff */
.L_x_1204:
        /* <DEDUP_REMOVED lines=13> */
.L_x_4650:


//--------------------- .text._ZN2at6native27unrolled_elementwise_kernelIZZZNS0_54_GLOBAL__N__7dbc7496_16_ComplexKernel_cu_1520ed90_295117polar_kernel_cudaERNS_14TensorIteratorEENKUlvE_clEvENKUlvE_clEvEUlddE_St5arrayIPcLm3EELi4E23TrivialOffsetCalculatorILi2EjESB_ILi1EjENS0_6memory12LoadWithCastILi2EEENSE_13StoreWithCastILi1EEEEEviT_T0_T2_T3_T4_T5_ --------------------------
	.section	.text._ZN2at6native27unrolled_elementwise_kernelIZZZNS0_54_GLOBAL__N__7dbc7496_16_ComplexKernel_cu_1520ed90_295117polar_kernel_cudaERNS_14TensorIteratorEENKUlvE_clEvENKUlvE_clEvEUlddE_St5arrayIPcLm3EELi4E23TrivialOffsetCalculatorILi2EjESB_ILi1EjENS0_6memory12LoadWithCastILi2EEENSE_13StoreWithCastILi1EEEEEviT_T0_T2_T3_T4_T5_,"ax",@progbits
	.align	128
        .global         _ZN2at6native27unrolled_elementwise_kernelIZZZNS0_54_GLOBAL__N__7dbc7496_16_ComplexKernel_cu_1520ed90_295117polar_kernel_cudaERNS_14TensorIteratorEENKUlvE_clEvENKUlvE_clEvEUlddE_St5arrayIPcLm3EELi4E23TrivialOffsetCalculatorILi2EjESB_ILi1EjENS0_6memory12LoadWithCastILi2EEENSE_13StoreWithCastILi1EEEEEviT_T0_T2_T3_T4_T5_
        .type           _ZN2at6native27unrolled_elementwise_kernelIZZZNS0_54_GLOBAL__N__7dbc7496_16_ComplexKernel_cu_1520ed90_295117polar_kernel_cudaERNS_14TensorIteratorEENKUlvE_clEvENKUlvE_clEvEUlddE_St5arrayIPcLm3EELi4E23TrivialOffsetCalculatorILi2EjESB_ILi1EjENS0_6memory12LoadWithCastILi2EEENSE_13StoreWithCastILi1EEEEEviT_T0_T2_T3_T4_T5_,@function
        .size           _ZN2at6native27unrolled_elementwise_kernelIZZZNS0_54_GLOBAL__N__7dbc7496_16_ComplexKernel_cu_1520ed90_295117polar_kernel_cudaERNS_14TensorIteratorEENKUlvE_clEvENKUlvE_clEvEUlddE_St5arrayIPcLm3EELi4E23TrivialOffsetCalculatorILi2EjESB_ILi1EjENS0_6memory12LoadWithCastILi2EEENSE_13StoreWithCastILi1EEEEEviT_T0_T2_T3_T4_T5_,(.L_x_4651 - _ZN2at6native27unrolled_elementwise_kernelIZZZNS0_54_GLOBAL__N__7dbc7496_16_ComplexKernel_cu_1520ed90_295117polar_kernel_cudaERNS_14TensorIteratorEENKUlvE_clEvENKUlvE_clEvEUlddE_St5arrayIPcLm3EELi4E23TrivialOffsetCalculatorILi2EjESB_ILi1EjENS0_6memory12LoadWithCastILi2EEENSE_13StoreWithCastILi1EEEEEviT_T0_T2_T3_T4_T5_)
        .other          _ZN2at6native27unrolled_elementwise_kernelIZZZNS0_54_GLOBAL__N__7dbc7496_16_ComplexKernel_cu_1520ed90_295117polar_kernel_cudaERNS_14TensorIteratorEENKUlvE_clEvENKUlvE_clEvEUlddE_St5arrayIPcLm3EELi4E23TrivialOffsetCalculatorILi2EjESB_ILi1EjENS0_6memory12LoadWithCastILi2EEENSE_13StoreWithCastILi1EEEEEviT_T0_T2_T3_T4_T5_,@"STO_CUDA_ENTRY STV_DEFAULT"
_ZN2at6native27unrolled_elementwise_kernelIZZZNS0_54_GLOBAL__N__7dbc7496_16_ComplexKernel_cu_1520ed90_295117polar_kernel_cudaERNS_14TensorIteratorEENKUlvE_clEvENKUlvE_clEvEUlddE_St5arrayIPcLm3EELi4E23TrivialOffsetCalculatorILi2EjESB_ILi1EjENS0_6memory12LoadWithCastILi2EEENSE_13StoreWithCastILi1EEEEEviT_T0_T2_T3_T4_T5_:
.text._ZN2at6native27unrolled_elementwise_kernelIZZZNS0_54_GLOBAL__N__7dbc7496_16_ComplexKernel_cu_1520ed90_295117polar_kernel_cudaERNS_14TensorIteratorEENKUlvE_clEvENKUlvE_clEvEUlddE_St5arrayIPcLm3EELi4E23TrivialOffsetCalculatorILi2EjESB_ILi1EjENS0_6memory12LoadWithCastILi2EEENSE_13StoreWithCastILi1EEEEEviT_T0_T2_T3_T4_T5_:
[----:B------:R-:W0:Y:S01]  /*0000*/  LDC R1, c[0x0][0x37c] ;  /* 0x0000df00ff017b82 */ /* 0x000e220000000800 */
[----:B------:R-:W1:Y:S07]  /*0010*/  S2R R22, SR_CTAID.X ;  /* 0x0000000000167919 */ /* 0x000e6e0000002500 */
[----:B------:R-:W1:Y:S01]  /*0020*/  LDC R3, c[0x0][0x380] ;  /* 0x0000e000ff037b82 */ /* 0x000e620000000800 */
[----:B------:R-:W2:Y:S01]  /*0030*/  LDCU.64 UR36, c[0x0][0x358] ;  /* 0x00006b00ff2477ac */ /* 0x000ea20008000a00 */
[----:B------:R-:W-:Y:S01]  /*0040*/  BSSY.RECONVERGENT B6, `(.L_x_1205) ;  /* 0x00001ec000067945 */ /* 0x000fe20003800200 */
[----:B------:R-:W3:Y:S01]  /*0050*/  S2R R29, SR_TID.X ;  /* 0x00000000001d7919 */ /* 0x000ee20000002100 */
[----:B0-----:R-:W-:Y:S01]  /*0060*/  VIADD R1, R1, 0xffffffd8 ;  /* 0xffffffd801017836 */ /* 0x001fe20000000000 */
[----:B------:R-:W0:Y:S01]  /*0070*/  LDCU.U8 UR38, c[0x0][0x3a4] ;  /* 0x00007480ff2677ac */ /* 0x000e220008000000 */
[----:B------:R-:W-:-:S02]  /*0080*/  CS2R R24, SRZ ;  /* 0x0000000000187805 */ /* 0x000fc4000001ff00 */
[----:B------:R-:W-:Y:S01]  /*0090*/  CS2R R26, SRZ ;  /* 0x00000000001a7805 */ /* 0x000fe2000001ff00 */
[----:B------:R-:W4:Y:S01]  /*00a0*/  LDCU.U8 UR39, c[0x0][0x3a5] ;  /* 0x000074a0ff2777ac */ /* 0x000f220008000000 */
[----:B-1----:R-:W-:-:S05]  /*00b0*/  IMAD R28, R22, -0x200, R3 ;  /* 0xfffffe00161c7824 */ /* 0x002fca00078e0203 */
[----:B---3--:R-:W-:-:S13]  /*00c0*/  ISETP.GE.AND P0, PT, R29, R28, PT ;  /* 0x0000001c1d00720c */ /* 0x008fda0003f06270 */
        /* <DEDUP_REMOVED lines=22> */
.L_x_1211:
[----:B------:R-:W2:Y:S02]  /*0230*/  LDG.E.U8 R2, desc[UR36][R2.64] ;  /* 0x0000002402027981 */ /* 0x000ea4000c1e1100 */
[----:B--2---:R0:W1:Y:S01]  /*0240*/  I2F.F64.U16 R24, R2 ;  /* 0x0000000200187312 */ /* 0x0040620000101800 */
[----:B------:R-:W-:Y:S05]  /*0250*/  BRA `(.L_x_1213) ;  /* 0x0000000c00607947 */ /* 0x000fea0003800000 */
.L_x_1210:
        /* <DEDUP_REMOVED lines=9> */
.L_x_1215:
[----:B------:R-:W2:Y:S02]  /*02f0*/  LDG.E R2, desc[UR36][R2.64] ;  /* 0x0000002402027981 */ /* 0x000ea4000c1e1900 */
[----:B--2---:R1:W2:Y:S01]  /*0300*/  I2F.F64 R24, R2 ;  /* 0x0000000200187312 */ /* 0x0042a20000201c00 */
[----:B------:R-:W-:Y:S05]  /*0310*/  BRA `(.L_x_1213) ;  /* 0x0000000c00307947 */ /* 0x000fea0003800000 */
.L_x_1214:
[----:B------:R-:W2:Y:S02]  /*0320*/  LDG.E.U16 R2, desc[UR36][R2.64] ;  /* 0x0000002402027981 */ /* 0x000ea4000c1e1500 */
[----:B--2---:R3:W4:Y:S01]  /*0330*/  I2F.F64.S16 R24, R2 ;  /* 0x0000000200187312 */ /* 0x0047220000101c00 */
[----:B------:R-:W-:Y:S05]  /*0340*/  BRA `(.L_x_1213) ;  /* 0x0000000c00247947 */ /* 0x000fea0003800000 */
.L_x_1209:
        /* <DEDUP_REMOVED lines=10> */
.L_x_1217:
[----:B------:R-:W2:Y:S02]  /*03f0*/  LDG.E.U16 R0, desc[UR36][R2.64] ;  /* 0x0000002402007981 */ /* 0x000ea4000c1e1500 */
[----:B--2---:R-:W-:-:S05]  /*0400*/  HADD2.F32 R0, -RZ, R0.H0_H0 ;  /* 0x20000000ff007230 */ /* 0x004fca0000004100 */
[----:B------:R-:W-:-:S04]  /*0410*/  FMUL.FTZ R0, R0, 1 ;  /* 0x3f80000000007820 */ /* 0x000fc80000410000 */
[----:B------:R0:W1:Y:S01]  /*0420*/  F2F.F64.F32 R24, R0 ;  /* 0x0000000000187310 */ /* 0x0000620000201800 */
[----:B------:R-:W-:Y:S05]  /*0430*/  BRA `(.L_x_1213) ;  /* 0x0000000800e87947 */ /* 0x000fea0003800000 */
.L_x_1216:
        /* <DEDUP_REMOVED lines=10> */
.L_x_1219:
[----:B------:R-:W2:Y:S02]  /*04e0*/  LDG.E.U16 R2, desc[UR36][R2.64] ;  /* 0x0000002402027981 */ /* 0x000ea4000c1e1500 */
[----:B--2---:R-:W-:-:S05]  /*04f0*/  HADD2.F32 R0, -RZ, R2.H0_H0 ;  /* 0x20000002ff007230 */ /* 0x004fca0000004100 */
[----:B------:R-:W-:-:S04]  /*0500*/  FMUL.FTZ R0, R0, 1 ;  /* 0x3f80000000007820 */ /* 0x000fc80000410000 */
[----:B------:R0:W1:Y:S01]  /*0510*/  F2F.F64.F32 R24, R0 ;  /* 0x0000000000187310 */ /* 0x0000620000201800 */
[----:B------:R-:W-:Y:S05]  /*0520*/  BRA `(.L_x_1213) ;  /* 0x0000000800ac7947 */ /* 0x000fea0003800000 */
.L_x_1218:
[----:B------:R0:W5:Y:S01]  /*0530*/  LDG.E.64 R24, desc[UR36][R2.64] ;  /* 0x0000002402187981 */ /* 0x000162000c1e1b00 */
[----:B------:R-:W-:Y:S05]  /*0540*/  BRA `(.L_x_1213) ;  /* 0x0000000800a47947 */ /* 0x000fea0003800000 */
.L_x_1208:
        /* <DEDUP_REMOVED lines=13> */
.L_x_1222:
[----:B------:R0:W5:Y:S01]  /*0620*/  LDG.E.64 R24, desc[UR36][R2.64] ;  /* 0x0000002402187981 */ /* 0x000162000c1e1b00 */
[----:B------:R-:W-:Y:S05]  /*0630*/  BRA `(.L_x_1213) ;  /* 0x0000000800687947 */ /* 0x000fea0003800000 */
.L_x_1221:
        /* <DEDUP_REMOVED lines=27> */
.L_x_1224:
        /* <DEDUP_REMOVED lines=14> */
.L_x_1223:
[----:B------:R-:W2:Y:S02]  /*08d0*/  LDG.E.U16 R0, desc[UR36][R2.64] ;  /* 0x0000002402007981 */ /* 0x000ea4000c1e1500 */
[----:B--2---:R-:W-:-:S04]  /*08e0*/  IMAD.U32 R0, R0, 0x10000, RZ ;  /* 0x0001000000007824 */ /* 0x004fc800078e00ff */
[----:B------:R-:W-:-:S04]  /*08f0*/  FMUL.FTZ R0, R0, 1 ;  /* 0x3f80000000007820 */ /* 0x000fc80000410000 */
[----:B------:R0:W1:Y:S01]  /*0900*/  F2F.F64.F32 R24, R0 ;  /* 0x0000000000187310 */ /* 0x0000620000201800 */
[----:B------:R-:W-:Y:S05]  /*0910*/  BRA `(.L_x_1213) ;  /* 0x0000000400b07947 */ /* 0x000fea0003800000 */
.L_x_1220:
        /* <DEDUP_REMOVED lines=11> */
.L_x_1227:
        /* <DEDUP_REMOVED lines=21> */
.L_x_1229:
[----:B------:R-:W-:Y:S05]  /*0b20*/  BSYNC.RECONVERGENT B0 ;  /* 0x0000000000007941 */ /* 0x000fea0003800200 */
.L_x_1228:
[----:B------:R-:W-:Y:S01]  /*0b30*/  IMAD.SHL.U32 R0, R0, 0x100000, RZ ;  /* 0x0010000000007824 */ /* 0x000fe200078e00ff */
[----:B------:R-:W-:-:S04]  /*0b40*/  LEA R2, R2, 0x3b800000, 0x17 ;  /* 0x3b80000002027811 */ /* 0x000fc800078eb8ff */
[----:B------:R-:W-:-:S05]  /*0b50*/  LOP3.LUT R0, R2, R0, R7, 0xfe, !PT ;  /* 0x0000000002007212 */ /* 0x000fca00078efe07 */
[----:B------:R-:W-:-:S04]  /*0b60*/  FMUL.FTZ R0, R0, 1 ;  /* 0x3f80000000007820 */ /* 0x000fc80000410000 */
[----:B------:R0:W1:Y:S01]  /*0b70*/  F2F.F64.F32 R24, R0 ;  /* 0x0000000000187310 */ /* 0x0000620000201800 */
[----:B------:R-:W-:Y:S05]  /*0b80*/  BRA `(.L_x_1213) ;  /* 0x0000000400147947 */ /* 0x000fea0003800000 */
.L_x_1226:
        /* <DEDUP_REMOVED lines=21> */
.L_x_1231:
[----:B------:R-:W-:Y:S05]  /*0ce0*/  BSYNC.RECONVERGENT B0 ;  /* 0x0000000000007941 */ /* 0x000fea0003800200 */
.L_x_1230:
[----:B------:R-:W-:Y:S01]  /*0cf0*/  IMAD.SHL.U32 R0, R0, 0x200000, RZ ;  /* 0x0020000000007824 */ /* 0x000fe200078e00ff */
[----:B------:R-:W-:-:S04]  /*0d00*/  LEA R2, R2, 0x37800000, 0x17 ;  /* 0x3780000002027811 */ /* 0x000fc800078eb8ff */
[----:B------:R-:W-:-:S05]  /*0d10*/  LOP3.LUT R0, R2, R0, R7, 0xfe, !PT ;  /* 0x0000000002007212 */ /* 0x000fca00078efe07 */
[----:B------:R-:W-:-:S04]  /*0d20*/  FMUL.FTZ R0, R0, 1 ;  /* 0x3f80000000007820 */ /* 0x000fc80000410000 */
[----:B------:R0:W1:Y:S01]  /*0d30*/  F2F.F64.F32 R24, R0 ;  /* 0x0000000000187310 */ /* 0x0000620000201800 */
[----:B------:R-:W-:Y:S05]  /*0d40*/  BRA `(.L_x_1213) ;  /* 0x0000000000a47947 */ /* 0x000fea0003800000 */
.L_x_1225:
[----:B------:R-:W-:-:S09]  /*0d50*/  UISETP.NE.AND UP0, UPT, UR4, 0x1c, UPT ;  /* 0x0000001c0400788c */ /* 0x000fd2000bf05270 */
[----:B------:R-:W-:Y:S05]  /*0d60*/  BRA.U !UP0, `(.L_x_1232) ;  /* 0x0000000108947547 */ /* 0x000fea000b800000 */
[----:B------:R-:W-:-:S09]  /*0d70*/  UISETP.NE.AND UP0, UPT, UR4, 0x1d, UPT ;  /* 0x0000001d0400788c */ /* 0x000fd2000bf05270 */
[----:B------:R-:W-:Y:S05]  /*0d80*/  BRA.U !UP0, `(.L_x_1233) ;  /* 0x0000000108807547 */ /* 0x000fea000b800000 */
[----:B------:R-:W-:-:S09]  /*0d90*/  UISETP.NE.AND UP0, UPT, UR4, 0x2c, UPT ;  /* 0x0000002c0400788c */ /* 0x000fd2000bf05270 */
[----:B------:R-:W-:Y:S05]  /*0da0*/  BRA.U !UP0, `(.L_x_1234) ;  /* 0x0000000108487547 */ /* 0x000fea000b800000 */
.L_x_1212:
        /* <DEDUP_REMOVED lines=16> */
.L_x_1235:
[----:B------:R-:W-:Y:S01]  /*0eb0*/  CS2R R24, SRZ ;  /* 0x0000000000187805 */ /* 0x000fe2000001ff00 */
[----:B------:R-:W-:Y:S06]  /*0ec0*/  BRA `(.L_x_1213) ;  /* 0x0000000000447947 */ /* 0x000fec0003800000 */
.L_x_1234:
[----:B------:R-:W2:Y:S01]  /*0ed0*/  LDG.E.U8 R0, desc[UR36][R2.64] ;  /* 0x0000002402007981 */ /* 0x000ea2000c1e1100 */
[----:B------:R-:W-:Y:S02]  /*0ee0*/  IMAD.MOV.U32 R24, RZ, RZ, 0x0 ;  /* 0x00000000ff187424 */ /* 0x000fe400078e00ff */
[----:B------:R-:W-:Y:S01]  /*0ef0*/  IMAD.MOV.U32 R25, RZ, RZ, 0x38000000 ;  /* 0x38000000ff197424 */ /* 0x000fe200078e00ff */
[----:B--2---:R-:W-:-:S13]  /*0f00*/  ISETP.NE.AND P0, PT, R0, RZ, PT ;  /* 0x000000ff0000720c */ /* 0x004fda0003f05270 */
[----:B------:R-:W-:Y:S05]  /*0f10*/  @!P0 BRA `(.L_x_1213) ;  /* 0x0000000000308947 */ /* 0x000fea0003800000 */
[----:B------:R-:W-:-:S13]  /*0f20*/  ISETP.NE.AND P0, PT, R0, 0xff, PT ;  /* 0x000000ff0000780c */ /* 0x000fda0003f05270 */
[----:B------:R-:W-:Y:S02]  /*0f30*/  @P0 IMAD.SHL.U32 R0, R0, 0x800000, RZ ;  /* 0x0080000000000824 */ /* 0x000fe400078e00ff */
[----:B------:R-:W-:Y:S02]  /*0f40*/  @!P0 IMAD.MOV.U32 R24, RZ, RZ, 0x20000000 ;  /* 0x20000000ff188424 */ /* 0x000fe400078e00ff */
[----:B------:R-:W-:Y:S02]  /*0f50*/  @!P0 IMAD.MOV.U32 R25, RZ, RZ, 0x7ff80000 ;  /* 0x7ff80000ff198424 */ /* 0x000fe400078e00ff */
[----:B------:R-:W-:-:S04]  /*0f60*/  @P0 FMUL.FTZ R0, R0, 1 ;  /* 0x3f80000000000820 */ /* 0x000fc80000410000 */
[----:B------:R0:W1:Y:S01]  /*0f70*/  @P0 F2F.F64.F32 R24, R0 ;  /* 0x0000000000180310 */ /* 0x0000620000201800 */
[----:B------:R-:W-:Y:S05]  /*0f80*/  BRA `(.L_x_1213) ;  /* 0x0000000000147947 */ /* 0x000fea0003800000 */
.L_x_1233:
[----:B------:R-:W2:Y:S02]  /*0f90*/  LDG.E.64 R24, desc[UR36][R2.64] ;  /* 0x0000002402187981 */ /* 0x000ea4000c1e1b00 */
[----:B--2---:R-:W0:Y:S01]  /*0fa0*/  I2F.F64.U64 R24, R24 ;  /* 0x0000001800187312 */ /* 0x004e220000301800 */
[----:B------:R-:W-:Y:S05]  /*0fb0*/  BRA `(.L_x_1213) ;  /* 0x0000000000087947 */ /* 0x000fea0003800000 */
.L_x_1232:
[----:B------:R-:W2:Y:S02]  /*0fc0*/  LDG.E R2, desc[UR36][R2.64] ;  /* 0x0000002402027981 */ /* 0x000ea4000c1e1900 */
[----:B--2---:R0:W1:Y:S02]  /*0fd0*/  I2F.F64.U32 R24, R2 ;  /* 0x0000000200187312 */ /* 0x0040640000201800 */
.L_x_1213:
[----:B------:R-:W-:Y:S05]  /*0fe0*/  BSYNC.RECONVERGENT B7 ;  /* 0x0000000000077941 */ /* 0x000fea0003800200 */
.L_x_1207:
[----:B01-3--:R-:W0:Y:S01]  /*0ff0*/  LDC.64 R2, c[0x0][0x398] ;  /* 0x0000e600ff027b82 */ /* 0x00be220000000a00 */
        /* <DEDUP_REMOVED lines=17> */
[----:B---3--:R0:W1:Y:S01]  /*1110*/  I2F.F64.S16 R26, R2 ;  /* 0x00000002001a7312 */ /* 0x0080620000101c00 */
[----:B------:R-:W-:Y:S05]  /*1120*/  BRA `(.L_x_1242) ;  /* 0x0000000c006c7947 */ /* 0x000fea0003800000 */
.L_x_1240:
[----:B------:R-:W3:Y:S02]  /*1130*/  LDG.E.U8 R2, desc[UR36][R2.64] ;  /* 0x0000002402027981 */ /* 0x000ee4000c1e1100 */
[----:B---3--:R0:W1:Y:S01]  /*1140*/  I2F.F64.U16 R26, R2 ;  /* 0x00000002001a7312 */ /* 0x0080620000101800 */
[----:B------:R-:W-:Y:S05]  /*1150*/  BRA `(.L_x_1242) ;  /* 0x0000000c00607947 */ /* 0x000fea0003800000 */
.L_x_1239:
[----:B------:R-:W-:-:S09]  /*1160*/  UISETP.NE.AND UP0, UPT, UR4, 0x2, UPT ;  /* 0x000000020400788c */ /* 0x000fd2000bf05270 */
[----:B------:R-:W-:Y:S05]  /*1170*/  BRA.U !UP0, `(.L_x_1243) ;  /* 0x0000000108287547 */ /* 0x000fea000b800000 */
[----:B------:R-:W-:-:S09]  /*1180*/  UISETP.NE.AND UP0, UPT, UR4, 0x3, UPT ;  /* 0x000000030400788c */ /* 0x000fd2000bf05270 */
[----:B------:R-:W-:Y:S05]  /*1190*/  BRA.U !UP0, `(.L_x_1244) ;  /* 0x0000000108147547 */ /* 0x000fea000b800000 */
[----:B------:R-:W-:-:S09]  /*11a0*/  UISETP.NE.AND UP0, UPT, UR4, 0x4, UPT ;  /* 0x000000040400788c */ /* 0x000fd2000bf05270 */
[----:B------:R-:W-:Y:S05]  /*11b0*/  BRA.U UP0, `(.L_x_1241) ;  /* 0x0000000900bc7547 */ /* 0x000fea000b800000 */
[----:B------:R-:W3:Y:S02]  /*11c0*/  LDG.E.64 R26, desc[UR36][R2.64] ;  /* 0x00000024021a7981 */ /* 0x000ee4000c1e1b00 */
[----:B---3--:R-:W0:Y:S01]  /*11d0*/  I2F.F64.S64 R26, R26 ;  /* 0x0000001a001a7312 */ /* 0x008e220000301c00 */
[----:B------:R-:W-:Y:S05]  /*11e0*/  BRA `(.L_x_1242) ;  /* 0x0000000c003c7947 */ /* 0x000fea0003800000 */
.L_x_1244:
[----:B------:R-:W3:Y:S02]  /*11f0*/  LDG.E R2, desc[UR36][R2.64] ;  /* 0x0000002402027981 */ /* 0x000ee4000c1e1900 */
[----:B---3--:R0:W1:Y:S01]  /*1200*/  I2F.F64 R26, R2 ;  /* 0x00000002001a7312 */ /* 0x0080620000201c00 */
[----:B------:R-:W-:Y:S05]  /*1210*/  BRA `(.L_x_1242) ;  /* 0x0000000c00307947 */ /* 0x000fea0003800000 */
.L_x_1243:
[----:B------:R-:W3:Y:S02]  /*1220*/  LDG.E.U16 R2, desc[UR36][R2.64] ;  /* 0x0000002402027981 */ /* 0x000ee4000c1e1500 */
[----:B---3--:R0:W1:Y:S01]  /*1230*/  I2F.F64.S16 R26, R2 ;  /* 0x00000002001a7312 */ /* 0x0080620000101c00 */
[----:B------:R-:W-:Y:S05]  /*1240*/  BRA `(.L_x_1242) ;  /* 0x0000000c00247947 */ /* 0x000fea0003800000 */
.L_x_1238:
        /* <DEDUP_REMOVED lines=8> */
[----:B------:R-:W0:Y:S01]  /*12d0*/  F2F.F64.F32 R26, R26 ;  /* 0x0000001a001a7310 */ /* 0x000e220000201800 */
[----:B------:R-:W-:Y:S05]  /*12e0*/  BRA `(.L_x_1242) ;  /* 0x0000000800fc7947 */ /* 0x000fea0003800000 */
.L_x_1246:
[----:B------:R-:W3:Y:S02]  /*12f0*/  LDG.E.U16 R0, desc[UR36][R2.64] ;  /* 0x0000002402007981 */ /* 0x000ee4000c1e1500 */
[----:B---3--:R-:W-:-:S05]  /*1300*/  HADD2.F32 R0, -RZ, R0.H0_H0 ;  /* 0x20000000ff007230 */ /* 0x008fca0000004100 */
[----:B------:R-:W-:-:S04]  /*1310*/  FMUL.FTZ R0, R0, 1 ;  /* 0x3f80000000007820 */ /* 0x000fc80000410000 */
[----:B------:R0:W1:Y:S01]  /*1320*/  F2F.F64.F32 R26, R0 ;  /* 0x00000000001a7310 */ /* 0x0000620000201800 */
[----:B------:R-:W-:Y:S05]  /*1330*/  BRA `(.L_x_1242) ;  /* 0x0000000800e87947 */ /* 0x000fea0003800000 */
.L_x_1245:
        /* <DEDUP_REMOVED lines=10> */
.L_x_1248:
[----:B------:R-:W3:Y:S02]  /*13e0*/  LDG.E.U16 R2, desc[UR36][R2.64] ;  /* 0x0000002402027981 */ /* 0x000ee4000c1e1500 */
[----:B---3--:R-:W-:-:S05]  /*13f0*/  HADD2.F32 R0, -RZ, R2.H0_H0 ;  /* 0x20000002ff007230 */ /* 0x008fca0000004100 */
[----:B------:R-:W-:-:S04]  /*1400*/  FMUL.FTZ R0, R0, 1 ;  /* 0x3f80000000007820 */ /* 0x000fc80000410000 */
[----:B------:R0:W1:Y:S01]  /*1410*/  F2F.F64.F32 R26, R0 ;  /* 0x00000000001a7310 */ /* 0x0000620000201800 */
[----:B------:R-:W-:Y:S05]  /*1420*/  BRA `(.L_x_1242) ;  /* 0x0000000800ac7947 */ /* 0x000fea0003800000 */
.L_x_1247:
[----:B------:R0:W5:Y:S01]  /*1430*/  LDG.E.64 R26, desc[UR36][R2.64] ;  /* 0x00000024021a7981 */ /* 0x000162000c1e1b00 */
[----:B------:R-:W-:Y:S05]  /*1440*/  BRA `(.L_x_1242) ;  /* 0x0000000800a47947 */ /* 0x000fea0003800000 */
.L_x_1237:
        /* <DEDUP_REMOVED lines=9> */
[----:B------:R-:W-:Y:S01]  /*14e0*/  IMAD.MOV.U32 R26, RZ, RZ, RZ ;  /* 0x000000ffff1a7224 */ /* 0x000fe200078e00ff */
[----:B---3--:R-:W-:-:S04]  /*14f0*/  ISETP.NE.AND P0, PT, R2, RZ, PT ;  /* 0x000000ff0200720c */ /* 0x008fc80003f05270 */
[----:B------:R-:W-:Y:S01]  /*1500*/  FSEL R27, RZ, 1.875, !P0 ;  /* 0x3ff00000ff1b7808 */ /* 0x000fe20004000000 */
[----:B------:R-:W-:Y:S08]  /*1510*/  BRA `(.L_x_1242) ;  /* 0x0000000800707947 */ /* 0x000ff00003800000 */
.L_x_1251:
[----:B------:R0:W5:Y:S01]  /*1520*/  LDG.E.64 R26, desc[UR36][R2.64] ;  /* 0x00000024021a7981 */ /* 0x000162000c1e1b00 */
[----:B------:R-:W-:Y:S05]  /*1530*/  BRA `(.L_x_1242) ;  /* 0x0000000800687947 */ /* 0x000fea0003800000 */
.L_x_1250:
        /* <DEDUP_REMOVED lines=27> */
.L_x_1253:
[----:B------:R-:W3:Y:S02]  /*16f0*/  LDG.E.U8 R2, desc[UR36][R2.64] ;  /* 0x0000002402027981 */ /* 0x000ee4000c1e1100 */
[C---:B---3--:R-:W-:Y:S02]  /*1700*/  IMAD.SHL.U32 R4, R2.reuse, 0x2000000, RZ ;  /* 0x0200000002047824 */ /* 0x048fe400078e00ff */
        /* <DEDUP_REMOVED lines=10> */
[----:B------:R3:W0:Y:S01]  /*17b0*/  F2F.F64.F32 R26, R0 ;  /* 0x00000000001a7310 */ /* 0x0006220000201800 */
[----:B------:R-:W-:Y:S05]  /*17c0*/  BRA `(.L_x_1242) ;  /* 0x0000000400c47947 */ /* 0x000fea0003800000 */
.L_x_1252:
[----:B------:R-:W3:Y:S02]  /*17d0*/  LDG.E.U16 R0, desc[UR36][R2.64] ;  /* 0x0000002402007981 */ /* 0x000ee4000c1e1500 */
[----:B---3--:R-:W-:-:S04]  /*17e0*/  IMAD.U32 R0, R0, 0x10000, RZ ;  /* 0x0001000000007824 */ /* 0x008fc800078e00ff */
[----:B------:R-:W-:-:S04]  /*17f0*/  FMUL.FTZ R0, R0, 1 ;  /* 0x3f80000000007820 */ /* 0x000fc80000410000 */
[----:B------:R0:W1:Y:S01]  /*1800*/  F2F.F64.F32 R26, R0 ;  /* 0x00000000001a7310 */ /* 0x0000620000201800 */
[----:B------:R-:W-:Y:S05]  /*1810*/  BRA `(.L_x_1242) ;  /* 0x0000000400b07947 */ /* 0x000fea0003800000 */
.L_x_1249:
        /* <DEDUP_REMOVED lines=9> */
[----:B---3--:R0:W1:Y:S01]  /*18b0*/  I2F.F64.U16 R26, R2 ;  /* 0x00000002001a7312 */ /* 0x0080620000101800 */
[----:B------:R-:W-:Y:S05]  /*18c0*/  BRA `(.L_x_1242) ;  /* 0x0000000400847947 */ /* 0x000fea0003800000 */
.L_x_1256:
        /* <DEDUP_REMOVED lines=21> */
.L_x_1258:
[----:B------:R-:W-:Y:S05]  /*1a20*/  BSYNC.RECONVERGENT B0 ;  /* 0x0000000000007941 */ /* 0x000fea0003800200 */
.L_x_1257:
[----:B------:R-:W-:Y:S01]  /*1a30*/  IMAD.SHL.U32 R0, R0, 0x100000, RZ ;  /* 0x0010000000007824 */ /* 0x000fe200078e00ff */
[----:B------:R-:W-:-:S04]  /*1a40*/  LEA R2, R2, 0x3b800000, 0x17 ;  /* 0x3b80000002027811 */ /* 0x000fc800078eb8ff */
[----:B------:R-:W-:-:S05]  /*1a50*/  LOP3.LUT R0, R2, R0, R7, 0xfe, !PT ;  /* 0x0000000002007212 */ /* 0x000fca00078efe07 */
[----:B------:R-:W-:-:S04]  /*1a60*/  FMUL.FTZ R0, R0, 1 ;  /* 0x3f80000000007820 */ /* 0x000fc80000410000 */
[----:B------:R0:W1:Y:S01]  /*1a70*/  F2F.F64.F32 R26, R0 ;  /* 0x00000000001a7310 */ /* 0x0000620000201800 */
[----:B------:R-:W-:Y:S05]  /*1a80*/  BRA `(.L_x_1242) ;  /* 0x0000000400147947 */ /* 0x000fea0003800000 */
.L_x_1255:
        /* <DEDUP_REMOVED lines=21> */
.L_x_1260:
[----:B------:R-:W-:Y:S05]  /*1be0*/  BSYNC.RECONVERGENT B0 ;  /* 0x0000000000007941 */ /* 0x000fea0003800200 */
.L_x_1259:
[----:B------:R-:W-:Y:S01]  /*1bf0*/  IMAD.SHL.U32 R0, R0, 0x200000, RZ ;  /* 0x0020000000007824 */ /* 0x000fe200078e00ff */
[----:B------:R-:W-:-:S04]  /*1c00*/  LEA R2, R2, 0x37800000, 0x17 ;  /* 0x3780000002027811 */ /* 0x000fc800078eb8ff */
[----:B------:R-:W-:-:S05]  /*1c10*/  LOP3.LUT R0, R2, R0, R7, 0xfe, !PT ;  /* 0x0000000002007212 */ /* 0x000fca00078efe07 */
[----:B------:R-:W-:-:S04]  /*1c20*/  FMUL.FTZ R0, R0, 1 ;  /* 0x3f80000000007820 */ /* 0x000fc80000410000 */
[----:B------:R0:W1:Y:S01]  /*1c30*/  F2F.F64.F32 R26, R0 ;  /* 0x00000000001a7310 */ /* 0x0000620000201800 */
[----:B------:R-:W-:Y:S05]  /*1c40*/  BRA `(.L_x_1242) ;  /* 0x0000000000a47947 */ /* 0x000fea0003800000 */
.L_x_1254:
[----:B------:R-:W-:-:S09]  /*1c50*/  UISETP.NE.AND UP0, UPT, UR4, 0x1c, UPT ;  /* 0x0000001c0400788c */ /* 0x000fd2000bf05270 */
[----:B------:R-:W-:Y:S05]  /*1c60*/  BRA.U !UP0, `(.L_x_1261) ;  /* 0x0000000108947547 */ /* 0x000fea000b800000 */
[----:B------:R-:W-:-:S09]  /*1c70*/  UISETP.NE.AND UP0, UPT, UR4, 0x1d, UPT ;  /* 0x0000001d0400788c */ /* 0x000fd2000bf05270 */
[----:B------:R-:W-:Y:S05]  /*1c80*/  BRA.U !UP0, `(.L_x_1262) ;  /* 0x0000000108807547 */ /* 0x000fea000b800000 */
[----:B------:R-:W-:-:S09]  /*1c90*/  UISETP.NE.AND UP0, UPT, UR4, 0x2c, UPT ;  /* 0x0000002c0400788c */ /* 0x000fd2000bf05270 */
[----:B------:R-:W-:Y:S05]  /*1ca0*/  BRA.U !UP0, `(.L_x_1263) ;  /* 0x0000000108487547 */ /* 0x000fea000b800000 */
.L_x_1241:
[----:B------:R-:W-:Y:S01]  /*1cb0*/  MOV R0, 0x0 ;  /* 0x0000000000007802 */ /* 0x000fe20000000f00 */
[----:B------:R-:W0:Y:S01]  /*1cc0*/  LDCU.64 UR4, c[0x4][0x118] ;  /* 0x01002300ff0477ac */ /* 0x000e220008000a00 */
[----:B------:R-:W-:Y:S02]  /*1cd0*/  IMAD.MOV.U32 R8, RZ, RZ, 0x4e ;  /* 0x0000004eff087424 */ /* 0x000fe400078e00ff */
[----:B------:R1:W3:Y:S01]  /*1ce0*/  LDC.64 R2, c[0x4][R0] ;  /* 0x0100000000027b82 */ /* 0x0002e20000000a00 */
[----:B------:R-:W2:Y:S01]  /*1cf0*/  LDCU.64 UR6, c[0x4][0x120] ;  /* 0x01002400ff0677ac */ /* 0x000ea20008000a00 */
[----:B------:R-:W-:Y:S02]  /*1d00*/  IMAD.MOV.U32 R12, RZ, RZ, 0x1 ;  /* 0x00000001ff0c7424 */ /* 0x000fe400078e00ff */
[----:B------:R-:W-:Y:S01]  /*1d10*/  IMAD.MOV.U32 R13, RZ, RZ, RZ ;  /* 0x000000ffff0d7224 */ /* 0x000fe200078e00ff */
[----:B------:R-:W4:Y:S01]  /*1d20*/  LDCU.64 UR8, c[0x4][0x8] ;  /* 0x01000100ff0877ac */ /* 0x000f220008000a00 */
[----:B0-----:R-:W-:-:S02]  /*1d30*/  IMAD.U32 R4, RZ, RZ, UR4 ;  /* 0x00000004ff047e24 */ /* 0x001fc4000f8e00ff */
[----:B------:R-:W-:Y:S02]  /*1d40*/  IMAD.U32 R5, RZ, RZ, UR5 ;  /* 0x00000005ff057e24 */ /* 0x000fe4000f8e00ff */
[----:B--2---:R-:W-:Y:S02]  /*1d50*/  IMAD.U32 R6, RZ, RZ, UR6 ;  /* 0x00000006ff067e24 */ /* 0x004fe4000f8e00ff */
[----:B------:R-:W-:Y:S02]  /*1d60*/  IMAD.U32 R7, RZ, RZ, UR7 ;  /* 0x00000007ff077e24 */ /* 0x000fe4000f8e00ff */
[----:B----4-:R-:W-:Y:S02]  /*1d70*/  IMAD.U32 R10, RZ, RZ, UR8 ;  /* 0x00000008ff0a7e24 */ /* 0x010fe4000f8e00ff */
[----:B-1----:R-:W-:-:S07]  /*1d80*/  IMAD.U32 R11, RZ, RZ, UR9 ;  /* 0x00000009ff0b7e24 */ /* 0x002fce000f8e00ff */
[----:B------:R-:W-:-:S07]  /*1d90*/  LEPC R20, `(.L_x_1264) ;  /* 0x000000001014794e */ /* 0x000fce0000000000 */
[----:B---3-5:R-:W-:Y:S05]  /*1da0*/  CALL.ABS.NOINC R2 ;  /* 0x0000000002007343 */ /* 0x028fea0003c00000 */
.L_x_1264:
[----:B------:R-:W-:Y:S01]  /*1db0*/  CS2R R26, SRZ ;  /* 0x00000000001a7805 */ /* 0x000fe2000001ff00 */
[----:B------:R-:W-:Y:S06]  /*1dc0*/  BRA `(.L_x_1242) ;  /* 0x0000000000447947 */ /* 0x000fec0003800000 */
.L_x_1263:
[----:B------:R-:W3:Y:S01]  /*1dd0*/  LDG.E.U8 R0, desc[UR36][R2.64] ;  /* 0x0000002402007981 */ /* 0x000ee2000c1e1100 */
[----:B------:R-:W-:Y:S02]  /*1de0*/  IMAD.MOV.U32 R26, RZ, RZ, 0x0 ;  /* 0x00000000ff1a7424 */ /* 0x000fe400078e00ff */
[----:B------:R-:W-:Y:S01]  /*1df0*/  IMAD.MOV.U32 R27, RZ, RZ, 0x38000000 ;  /* 0x38000000ff1b7424 */ /* 0x000fe200078e00ff */
[----:B---3--:R-:W-:-:S13]  /*1e00*/  ISETP.NE.AND P0, PT, R0, RZ, PT ;  /* 0x000000ff0000720c */ /* 0x008fda0003f05270 */
        /* <DEDUP_REMOVED lines=8> */
.L_x_1262:
[----:B------:R-:W3:Y:S02]  /*1e90*/  LDG.E.64 R26, desc[UR36][R2.64] ;  /* 0x00000024021a7981 */ /* 0x000ee4000c1e1b00 */
[----:B---3--:R-:W0:Y:S01]  /*1ea0*/  I2F.F64.U64 R26, R26 ;  /* 0x0000001a001a7312 */ /* 0x008e220000301800 */
[----:B------:R-:W-:Y:S05]  /*1eb0*/  BRA `(.L_x_1242) ;  /* 0x0000000000087947 */ /* 0x000fea0003800000 */
.L_x_1261:
[----:B------:R-:W3:Y:S02]  /*1ec0*/  LDG.E R2, desc[UR36][R2.64] ;  /* 0x0000002402027981 */ /* 0x000ee4000c1e1900 */
[----:B---3--:R0:W1:Y:S02]  /*1ed0*/  I2F.F64.U32 R26, R2 ;  /* 0x00000002001a7312 */ /* 0x0080640000201800 */
.L_x_1242:
[----:B------:R-:W-:Y:S05]  /*1ee0*/  BSYNC.RECONVERGENT B7 ;  /* 0x0000000000077941 */ /* 0x000fea0003800200 */
.L_x_1236:
[----:B------:R-:W-:-:S07]  /*1ef0*/  VIADD R29, R29, 0x80 ;  /* 0x000000801d1d7836 */ /* 0x000fce0000000000 */
.L_x_1206:
[----:B------:R-:W-:Y:S05]  /*1f00*/  BSYNC.RECONVERGENT B6 ;  /* 0x0000000000067941 */ /* 0x000fea0003800200 */
.L_x_1205:
[----:B------:R-:W-:Y:S01]  /*1f10*/  ISETP.GE.AND P0, PT, R29, R28, PT ;  /* 0x0000001c1d00720c */ /* 0x000fe20003f06270 */
[----:B------:R-:W-:Y:S01]  /*1f20*/  BSSY.RECONVERGENT B6, `(.L_x_1265) ;  /* 0x00001e6000067945 */ /* 0x000fe20003800200 */
[----:B------:R-:W-:Y:S02]  /*1f30*/  CS2R R34, SRZ ;  /* 0x0000000000227805 */ /* 0x000fe4000001ff00 */
[----:B------:R-:W-:-:S09]  /*1f40*/  CS2R R36, SRZ ;  /* 0x0000000000247805 */ /* 0x000fd2000001ff00 */
[----:B------:R-:W-:Y:S05]  /*1f50*/  @P0 BRA `(.L_x_1266) ;  /* 0x0000001c00880947 */ /* 0x000fea0003800000 */
[----:B0-----:R-:W0:Y:S01]  /*1f60*/  LDC.64 R2, c[0x0][0x390] ;  /* 0x0000e400ff027b82 */ /* 0x001e220000000a00 */
        /* <DEDUP_REMOVED lines=20> */
.L_x_1271:
[----:B------:R-:W2:Y:S02]  /*20b0*/  LDG.E.U8 R2, desc[UR36][R2.64] ;  /* 0x0000002402027981 */ /* 0x000ea4000c1e1100 */
[----:B--2---:R0:W1:Y:S01]  /*20c0*/  I2F.F64.U16 R34, R2 ;  /* 0x0000000200227312 */ /* 0x0040620000101800 */
[----:B------:R-:W-:Y:S05]  /*20d0*/  BRA `(.L_x_1273) ;  /* 0x0000000c00607947 */ /* 0x000fea0003800000 */
.L_x_1270:
        /* <DEDUP_REMOVED lines=9> */
.L_x_1275:
[----:B------:R-:W2:Y:S02]  /*2170*/  LDG.E R2, desc[UR36][R2.64] ;  /* 0x0000002402027981 */ /* 0x000ea4000c1e1900 */
[----:B--2---:R0:W1:Y:S01]  /*2180*/  I2F.F64 R34, R2 ;  /* 0x0000000200227312 */ /* 0x0040620000201c00 */
[----:B------:R-:W-:Y:S05]  /*2190*/  BRA `(.L_x_1273) ;  /* 0x0000000c00307947 */ /* 0x000fea0003800000 */
.L_x_1274:
[----:B------:R-:W2:Y:S02]  /*21a0*/  LDG.E.U16 R2, desc[UR36][R2.64] ;  /* 0x0000002402027981 */ /* 0x000ea4000c1e1500 */
[----:B--2---:R0:W1:Y:S01]  /*21b0*/  I2F.F64.S16 R34, R2 ;  /* 0x0000000200227312 */ /* 0x0040620000101c00 */
[----:B------:R-:W-:Y:S05]  /*21c0*/  BRA `(.L_x_1273) ;  /* 0x0000000c00247947 */ /* 0x000fea0003800000 */
.L_x_1269:
        /* <DEDUP_REMOVED lines=10> */
.L_x_1277:
[----:B---3--:R-:W3:Y:S02]  /*2270*/  LDG.E.U16 R0, desc[UR36][R2.64] ;  /* 0x0000002402007981 */ /* 0x008ee4000c1e1500 */
[----:B---3--:R-:W-:-:S05]  /*2280*/  HADD2.F32 R0, -RZ, R0.H0_H0 ;  /* 0x20000000ff007230 */ /* 0x008fca0000004100 */
[----:B------:R-:W-:-:S04]  /*2290*/  FMUL.FTZ R0, R0, 1 ;  /* 0x3f80000000007820 */ /* 0x000fc80000410000 */
[----:B------:R0:W1:Y:S01]  /*22a0*/  F2F.F64.F32 R34, R0 ;  /* 0x0000000000227310 */ /* 0x0000620000201800 */
[----:B------:R-:W-:Y:S05]  /*22b0*/  BRA `(.L_x_1273) ;  /* 0x0000000800e87947 */ /* 0x000fea0003800000 */
.L_x_1276:
        /* <DEDUP_REMOVED lines=10> */
.L_x_1279:
[----:B------:R-:W3:Y:S02]  /*2360*/  LDG.E.U16 R2, desc[UR36][R2.64] ;  /* 0x0000002402027981 */ /* 0x000ee4000c1e1500 */
[----:B---3--:R-:W-:-:S05]  /*2370*/  HADD2.F32 R0, -RZ, R2.H0_H0 ;  /* 0x20000002ff007230 */ /* 0x008fca0000004100 */
[----:B------:R-:W-:-:S04]  /*2380*/  FMUL.FTZ R0, R0, 1 ;  /* 0x3f80000000007820 */ /* 0x000fc80000410000 */
[----:B------:R0:W1:Y:S01]  /*2390*/  F2F.F64.F32 R34, R0 ;  /* 0x0000000000227310 */ /* 0x0000620000201800 */
[----:B------:R-:W-:Y:S05]  /*23a0*/  BRA `(.L_x_1273) ;  /* 0x0000000800ac7947 */ /* 0x000fea0003800000 */
.L_x_1278:
[----:B------:R0:W5:Y:S01]  /*23b0*/  LDG.E.64 R34, desc[UR36][R2.64] ;  /* 0x0000002402227981 */ /* 0x000162000c1e1b00 */
[----:B------:R-:W-:Y:S05]  /*23c0*/  BRA `(.L_x_1273) ;  /* 0x0000000800a47947 */ /* 0x000fea0003800000 */
.L_x_1268:
        /* <DEDUP_REMOVED lines=13> */
.L_x_1282:
[----:B------:R0:W5:Y:S01]  /*24a0*/  LDG.E.64 R34, desc[UR36][R2.64] ;  /* 0x0000002402227981 */ /* 0x000162000c1e1b00 */
[----:B------:R-:W-:Y:S05]  /*24b0*/  BRA `(.L_x_1273) ;  /* 0x0000000800687947 */ /* 0x000fea0003800000 */
.L_x_1281:
[----:B------:R-:W-:-:S09]  /*24c0*/  UISETP.NE.AND UP0, UPT, UR4, 0xf, UPT ;  /* 0x0000000f0400788c */ /* 0x000fd2000bf05270 */
[----:B------:R-:W-:Y:S05]  /*24d0*/  BRA.U !UP0, `(.L_x_1283) ;  /* 0x00000001089c7547 */ /* 0x000fea000b800000 */
[----:B------:R-:W-:-:S09]  /*24e0*/  UISETP.NE.AND UP0, UPT, UR4, 0x17, UPT ;  /* 0x000000170400788c */ /* 0x000fd2000bf05270 */
[----:B------:R-:W-:Y:S05]  /*24f0*/  BRA.U !UP0, `(.L_x_1284) ;  /* 0x00000001085c7547 */ /* 0x000fea000b800000 */
[----:B------:R-:W-:-:S09]  /*2500*/  UISETP.NE.AND UP0, UPT, UR4, 0x18, UPT ;  /* 0x000000180400788c */ /* 0x000fd2000bf05270 */
[----:B------:R-:W-:Y:S05]  /*2510*/  BRA.U UP0, `(.L_x_1272) ;  /* 0x0000000500f47547 */ /* 0x000fea000b800000 */
[----:B---3--:R-:W3:Y:S01]  /*2520*/  LDG.E.U8 R0, desc[UR36][R2.64] ;  /* 0x0000002402007981 */ /* 0x008ee2000c1e1100 */
        /* <DEDUP_REMOVED lines=20> */
.L_x_1284:
[----:B------:R-:W3:Y:S02]  /*2670*/  LDG.E.U8 R2, desc[UR36][R2.64] ;  /* 0x0000002402027981 */ /* 0x000ee4000c1e1100 */
[C---:B---3--:R-:W-:Y:S02]  /*2680*/  IMAD.SHL.U32 R0, R2.reuse, 0x2000000, RZ ;  /* 0x0200000002007824 */ /* 0x048fe400078e00ff */
        /* <DEDUP_REMOVED lines=12> */
.L_x_1283:
[----:B---3--:R-:W3:Y:S02]  /*2750*/  LDG.E.U16 R0, desc[UR36][R2.64] ;  /* 0x0000002402007981 */ /* 0x008ee4000c1e1500 */
[----:B---3--:R-:W-:-:S04]  /*2760*/  IMAD.U32 R0, R0, 0x10000, RZ ;  /* 0x0001000000007824 */ /* 0x008fc800078e00ff */
[----:B------:R-:W-:-:S04]  /*2770*/  FMUL.FTZ R0, R0, 1 ;  /* 0x3f80000000007820 */ /* 0x000fc80000410000 */
[----:B------:R0:W1:Y:S01]  /*2780*/  F2F.F64.F32 R34, R0 ;  /* 0x0000000000227310 */ /* 0x0000620000201800 */
[----:B------:R-:W-:Y:S05]  /*2790*/  BRA `(.L_x_1273) ;  /* 0x0000000400b07947 */ /* 0x000fea0003800000 */
.L_x_1280:
        /* <DEDUP_REMOVED lines=11> */
.L_x_1287:
        /* <DEDUP_REMOVED lines=8> */
[--C-:B---3--:R-:W-:Y:S01]  /*28d0*/  SHF.R.U32.HI R0, RZ, 0x3, R3.reuse ;  /* 0x00000003ff007819 */ /* 0x108fe20000011603 */
        /* <DEDUP_REMOVED lines=12> */
.L_x_1289:
[----:B------:R-:W-:Y:S05]  /*29a0*/  BSYNC.RECONVERGENT B0 ;  /* 0x0000000000007941 */ /* 0x000fea0003800200 */
.L_x_1288:
[----:B------:R-:W-:Y:S01]  /*29b0*/  IMAD.SHL.U32 R0, R0, 0x100000, RZ ;  /* 0x0010000000007824 */ /* 0x000fe200078e00ff */
[----:B------:R-:W-:-:S04]  /*29c0*/  LEA R2, R2, 0x3b800000, 0x17 ;  /* 0x3b80000002027811 */ /* 0x000fc800078eb8ff */
[----:B------:R-:W-:-:S05]  /*29d0*/  LOP3.LUT R0, R2, R0, R7, 0xfe, !PT ;  /* 0x0000000002007212 */ /* 0x000fca00078efe07 */
[----:B------:R-:W-:-:S04]  /*29e0*/  FMUL.FTZ R0, R0, 1 ;  /* 0x3f80000000007820 */ /* 0x000fc80000410000 */
[----:B------:R0:W1:Y:S01]  /*29f0*/  F2F.F64.F32 R34, R0 ;  /* 0x0000000000227310 */ /* 0x0000620000201800 */
[----:B------:R-:W-:Y:S05]  /*2a00*/  BRA `(.L_x_1273) ;  /* 0x0000000400147947 */ /* 0x000fea0003800000 */
.L_x_1286:
        /* <DEDUP_REMOVED lines=21> */
.L_x_1291:
[----:B------:R-:W-:Y:S05]  /*2b60*/  BSYNC.RECONVERGENT B0 ;  /* 0x0000000000007941 */ /* 0x000fea0003800200 */
.L_x_1290:
[----:B------:R-:W-:Y:S01]  /*2b70*/  IMAD.SHL.U32 R0, R0, 0x200000, RZ ;  /* 0x0020000000007824 */ /* 0x000fe200078e00ff */
[----:B------:R-:W-:-:S04]  /*2b80*/  LEA R2, R2, 0x37800000, 0x17 ;  /* 0x3780000002027811 */ /* 0x000fc800078eb8ff */
[----:B------:R-:W-:-:S05]  /*2b90*/  LOP3.LUT R0, R2, R0, R7, 0xfe, !PT ;  /* 0x0000000002007212 */ /* 0x000fca00078efe07 */
[----:B------:R-:W-:-:S04]  /*2ba0*/  FMUL.FTZ R0, R0, 1 ;  /* 0x3f80000000007820 */ /* 0x000fc80000410000 */
[----:B------:R0:W1:Y:S01]  /*2bb0*/  F2F.F64.F32 R34, R0 ;  /* 0x0000000000227310 */ /* 0x0000620000201800 */
[----:B------:R-:W-:Y:S05]  /*2bc0*/  BRA `(.L_x_1273) ;  /* 0x0000000000a47947 */ /* 0x000fea0003800000 */
.L_x_1285:
        /* <DEDUP_REMOVED lines=16> */
[----:B------:R1:W0:Y:S01]  /*2cd0*/  @P0 F2F.F64.F32 R34, R0 ;  /* 0x0000000000220310 */ /* 0x0002220000201800 */
[----:B------:R-:W-:Y:S05]  /*2ce0*/  BRA `(.L_x_1273) ;  /* 0x00000000005c7947 */ /* 0x000fea0003800000 */
.L_x_1272:
        /* <DEDUP_REMOVED lines=16> */
.L_x_1294:
[----:B------:R-:W-:Y:S01]  /*2df0*/  CS2R R34, SRZ ;  /* 0x0000000000227805 */ /* 0x000fe2000001ff00 */
[----:B------:R-:W-:Y:S06]  /*2e00*/  BRA `(.L_x_1273) ;  /* 0x0000000000147947 */ /* 0x000fec0003800000 */
.L_x_1293:
[----:B------:R-:W2:Y:S02]  /*2e10*/  LDG.E.64 R34, desc[UR36][R2.64] ;  /* 0x0000002402227981 */ /* 0x000ea4000c1e1b00 */
[----:B--2---:R-:W0:Y:S01]  /*2e20*/  I2F.F64.U64 R34, R34 ;  /* 0x0000002200227312 */ /* 0x004e220000301800 */
[----:B------:R-:W-:Y:S05]  /*2e30*/  BRA `(.L_x_1273) ;  /* 0x0000000000087947 */ /* 0x000fea0003800000 */
.L_x_1292:
[----:B------:R-:W2:Y:S02]  /*2e40*/  LDG.E R2, desc[UR36][R2.64] ;  /* 0x0000002402027981 */ /* 0x000ea4000c1e1900 */
[----:B--2---:R0:W1:Y:S02]  /*2e50*/  I2F.F64.U32 R34, R2 ;  /* 0x0000000200227312 */ /* 0x0040640000201800 */
.L_x_1273:
[----:B------:R-:W-:Y:S05]  /*2e60*/  BSYNC.RECONVERGENT B7 ;  /* 0x0000000000077941 */ /* 0x000fea0003800200 */
.L_x_1267:
[----:B0-----:R-:W0:Y:S01]  /*2e70*/  LDC.64 R2, c[0x0][0x398] ;  /* 0x0000e600ff027b82 */ /* 0x001e220000000a00 */
        /* <DEDUP_REMOVED lines=17> */
[----:B--2---:R0:W2:Y:S01]  /*2f90*/  I2F.F64.S16 R36, R2 ;  /* 0x0000000200247312 */ /* 0x0040a20000101c00 */
[----:B------:R-:W-:Y:S05]  /*2fa0*/  BRA `(.L_x_1301) ;  /* 0x0000000c006c7947 */ /* 0x000fea0003800000 */
.L_x_1299:
[----:B------:R-:W2:Y:S02]  /*2fb0*/  LDG.E.U8 R2, desc[UR36][R2.64] ;  /* 0x0000002402027981 */ /* 0x000ea4000c1e1100 */
[----:B--2---:R0:W2:Y:S01]  /*2fc0*/  I2F.F64.U16 R36, R2 ;  /* 0x0000000200247312 */ /* 0x0040a20000101800 */
[----:B------:R-:W-:Y:S05]  /*2fd0*/  BRA `(.L_x_1301) ;  /* 0x0000000c00607947 */ /* 0x000fea0003800000 */
.L_x_1298:
        /* <DEDUP_REMOVED lines=9> */
.L_x_1303:
[----:B------:R-:W2:Y:S02]  /*3070*/  LDG.E R2, desc[UR36][R2.64] ;  /* 0x0000002402027981 */ /* 0x000ea4000c1e1900 */
[----:B--2---:R0:W2:Y:S01]  /*3080*/  I2F.F64 R36, R2 ;  /* 0x0000000200247312 */ /* 0x0040a20000201c00 */
[----:B------:R-:W-:Y:S05]  /*3090*/  BRA `(.L_x_1301) ;  /* 0x0000000c00307947 */ /* 0x000fea0003800000 */
.L_x_1302:
[----:B------:R-:W2:Y:S02]  /*30a0*/  LDG.E.U16 R2, desc[UR36][R2.64] ;  /* 0x0000002402027981 */ /* 0x000ea4000c1e1500 */
[----:B--2---:R0:W2:Y:S01]  /*30b0*/  I2F.F64.S16 R36, R2 ;  /* 0x0000000200247312 */ /* 0x0040a20000101c00 */
[----:B------:R-:W-:Y:S05]  /*30c0*/  BRA `(.L_x_1301) ;  /* 0x0000000c00247947 */ /* 0x000fea0003800000 */
.L_x_1297:
        /* <DEDUP_REMOVED lines=10> */
.L_x_1305:
[----:B-1-3--:R-:W2:Y:S02]  /*3170*/  LDG.E.U16 R0, desc[UR36][R2.64] ;  /* 0x0000002402007981 */ /* 0x00aea4000c1e1500 */
[----:B--2---:R-:W-:-:S05]  /*3180*/  HADD2.F32 R0, -RZ, R0.H0_H0 ;  /* 0x20000000ff007230 */ /* 0x004fca0000004100 */
[----:B------:R-:W-:-:S04]  /*3190*/  FMUL.FTZ R0, R0, 1 ;  /* 0x3f80000000007820 */ /* 0x000fc80000410000 */
[----:B------:R0:W1:Y:S01]  /*31a0*/  F2F.F64.F32 R36, R0 ;  /* 0x0000000000247310 */ /* 0x0000620000201800 */
[----:B------:R-:W-:Y:S05]  /*31b0*/  BRA `(.L_x_1301) ;  /* 0x0000000800e87947 */ /* 0x000fea0003800000 */
.L_x_1304:
        /* <DEDUP_REMOVED lines=10> */
.L_x_1307:
[----:B------:R-:W1:Y:S02]  /*3260*/  LDG.E.U16 R2, desc[UR36][R2.64] ;  /* 0x0000002402027981 */ /* 0x000e64000c1e1500 */
[----:B-1-3--:R-:W-:-:S05]  /*3270*/  HADD2.F32 R0, -RZ, R2.H0_H0 ;  /* 0x20000002ff007230 */ /* 0x00afca0000004100 */
[----:B------:R-:W-:-:S04]  /*3280*/  FMUL.FTZ R0, R0, 1 ;  /* 0x3f80000000007820 */ /* 0x000fc80000410000 */
[----:B------:R0:W1:Y:S01]  /*3290*/  F2F.F64.F32 R36, R0 ;  /* 0x0000000000247310 */ /* 0x0000620000201800 */
[----:B------:R-:W-:Y:S05]  /*32a0*/  BRA `(.L_x_1301) ;  /* 0x0000000800ac7947 */ /* 0x000fea0003800000 */
.L_x_1306:
[----:B------:R0:W5:Y:S01]  /*32b0*/  LDG.E.64 R36, desc[UR36][R2.64] ;  /* 0x0000002402247981 */ /* 0x000162000c1e1b00 */
[----:B------:R-:W-:Y:S05]  /*32c0*/  BRA `(.L_x_1301) ;  /* 0x0000000800a47947 */ /* 0x000fea0003800000 */
.L_x_1296:
        /* <DEDUP_REMOVED lines=13> */
.L_x_1310:
[----:B------:R0:W5:Y:S01]  /*33a0*/  LDG.E.64 R36, desc[UR36][R2.64] ;  /* 0x0000002402247981 */ /* 0x000162000c1e1b00 */
[----:B------:R-:W-:Y:S05]  /*33b0*/  BRA `(.L_x_1301) ;  /* 0x0000000800687947 */ /* 0x000fea0003800000 */
.L_x_1309:
[----:B------:R-:W-:-:S09]  /*33c0*/  UISETP.NE.AND UP0, UPT, UR4, 0xf, UPT ;  /* 0x0000000f0400788c */ /* 0x000fd2000bf05270 */
[----:B------:R-:W-:Y:S05]  /*33d0*/  BRA.U !UP0, `(.L_x_1311) ;  /* 0x00000001089c7547 */ /* 0x000fea000b800000 */
[----:B------:R-:W-:-:S09]  /*33e0*/  UISETP.NE.AND UP0, UPT, UR4, 0x17, UPT ;  /* 0x000000170400788c */ /* 0x000fd2000bf05270 */
[----:B------:R-:W-:Y:S05]  /*33f0*/  BRA.U !UP0, `(.L_x_1312) ;  /* 0x00000001085c7547 */ /* 0x000fea000b800000 */
[----:B------:R-:W-:-:S09]  /*3400*/  UISETP.NE.AND UP0, UPT, UR4, 0x18, UPT ;  /* 0x000000180400788c */ /* 0x000fd2000bf05270 */
[----:B------:R-:W-:Y:S05]  /*3410*/  BRA.U UP0, `(.L_x_1300) ;  /* 0x0000000500f47547 */ /* 0x000fea000b800000 */
[----:B-1-3--:R-:W2:Y:S01]  /*3420*/  LDG.E.U8 R0, desc[UR36][R2.64] ;  /* 0x0000002402007981 */ /* 0x00aea2000c1e1100 */
        /* <DEDUP_REMOVED lines=20> */
.L_x_1312:
[----:B------:R-:W1:Y:S02]  /*3570*/  LDG.E.U8 R2, desc[UR36][R2.64] ;  /* 0x0000002402027981 */ /* 0x000e64000c1e1100 */
[C---:B-1-3--:R-:W-:Y:S02]  /*3580*/  IMAD.SHL.U32 R0, R2.reuse, 0x2000000, RZ ;  /* 0x0200000002007824 */ /* 0x04afe400078e00ff */
        /* <DEDUP_REMOVED lines=12> */
.L_x_1311:
[----:B-1-3--:R-:W2:Y:S02]  /*3650*/  LDG.E.U16 R0, desc[UR36][R2.64] ;  /* 0x0000002402007981 */ /* 0x00aea4000c1e1500 */
[----:B--2---:R-:W-:-:S04]  /*3660*/  IMAD.U32 R0, R0, 0x10000, RZ ;  /* 0x0001000000007824 */ /* 0x004fc800078e00ff */
[----:B------:R-:W-:-:S04]  /*3670*/  FMUL.FTZ R0, R0, 1 ;  /* 0x3f80000000007820 */ /* 0x000fc80000410000 */
[----:B------:R0:W1:Y:S01]  /*3680*/  F2F.F64.F32 R36, R0 ;  /* 0x0000000000247310 */ /* 0x0000620000201800 */
[----:B------:R-:W-:Y:S05]  /*3690*/  BRA `(.L_x_1301) ;  /* 0x0000000400b07947 */ /* 0x000fea0003800000 */
.L_x_1308:
        /* <DEDUP_REMOVED lines=9> */
[----:B--2---:R0:W2:Y:S01]  /*3730*/  I2F.F64.U16 R36, R2 ;  /* 0x0000000200247312 */ /* 0x0040a20000101800 */
[----:B------:R-:W-:Y:S05]  /*3740*/  BRA `(.L_x_1301) ;  /* 0x0000000400847947 */ /* 0x000fea0003800000 */
.L_x_1315:
        /* <DEDUP_REMOVED lines=8> */
[--C-:B-1-3--:R-:W-:Y:S01]  /*37d0*/  SHF.R.U32.HI R0, RZ, 0x3, R3.reuse ;  /* 0x00000003ff007819 */ /* 0x10afe20000011603 */
        /* <DEDUP_REMOVED lines=12> */
.L_x_1317:
[----:B------:R-:W-:Y:S05]  /*38a0*/  BSYNC.RECONVERGENT B0 ;  /* 0x0000000000007941 */ /* 0x000fea0003800200 */
.L_x_1316:
[----:B------:R-:W-:Y:S01]  /*38b0*/  IMAD.SHL.U32 R0, R0, 0x100000, RZ ;  /* 0x0010000000007824 */ /* 0x000fe200078e00ff */
[----:B------:R-:W-:-:S04]  /*38c0*/  LEA R2, R2, 0x3b800000, 0x17 ;  /* 0x3b80000002027811 */ /* 0x000fc800078eb8ff */
[----:B------:R-:W-:-:S05]  /*38d0*/  LOP3.LUT R0, R2, R0, R7, 0xfe, !PT ;  /* 0x0000000002007212 */ /* 0x000fca00078efe07 */
[----:B------:R-:W-:-:S04]  /*38e0*/  FMUL.FTZ R0, R0, 1 ;  /* 0x3f80000000007820 */ /* 0x000fc80000410000 */
[----:B------:R0:W1:Y:S01]  /*38f0*/  F2F.F64.F32 R36, R0 ;  /* 0x0000000000247310 */ /* 0x0000620000201800 */
[----:B------:R-:W-:Y:S05]  /*3900*/  BRA `(.L_x_1301) ;  /* 0x0000000400147947 */ /* 0x000fea0003800000 */
.L_x_1314:
        /* <DEDUP_REMOVED lines=21> */
.L_x_1319:
[----:B------:R-:W-:Y:S05]  /*3a60*/  BSYNC.RECONVERGENT B0 ;  /* 0x0000000000007941 */ /* 0x000fea0003800200 */
.L_x_1318:
[----:B------:R-:W-:Y:S01]  /*3a70*/  IMAD.SHL.U32 R0, R0, 0x200000, RZ ;  /* 0x0020000000007824 */ /* 0x000fe200078e00ff */
[----:B------:R-:W-:-:S04]  /*3a80*/  LEA R2, R2, 0x37800000, 0x17 ;  /* 0x3780000002027811 */ /* 0x000fc800078eb8ff */
[----:B------:R-:W-:-:S05]  /*3a90*/  LOP3.LUT R0, R2, R0, R7, 0xfe, !PT ;  /* 0x0000000002007212 */ /* 0x000fca00078efe07 */
[----:B------:R-:W-:-:S04]  /*3aa0*/  FMUL.FTZ R0, R0, 1 ;  /* 0x3f80000000007820 */ /* 0x000fc80000410000 */
[----:B------:R0:W1:Y:S01]  /*3ab0*/  F2F.F64.F32 R36, R0 ;  /* 0x0000000000247310 */ /* 0x0000620000201800 */
[----:B------:R-:W-:Y:S05]  /*3ac0*/  BRA `(.L_x_1301) ;  /* 0x0000000000a47947 */ /* 0x000fea0003800000 */
.L_x_1313:
        /* <DEDUP_REMOVED lines=18> */
.L_x_1300:
        /* <DEDUP_REMOVED lines=16> */
.L_x_1322:
[----:B------:R-:W-:Y:S01]  /*3cf0*/  CS2R R36, SRZ ;  /* 0x0000000000247805 */ /* 0x000fe2000001ff00 */
[----:B------:R-:W-:Y:S06]  /*3d00*/  BRA `(.L_x_1301) ;  /* 0x0000000000147947 */ /* 0x000fec0003800000 */
.L_x_1321:
[----:B------:R-:W2:Y:S02]  /*3d10*/  LDG.E.64 R36, desc[UR36][R2.64] ;  /* 0x0000002402247981 */ /* 0x000ea4000c1e1b00 */
[----:B--2---:R-:W0:Y:S01]  /*3d20*/  I2F.F64.U64 R36, R36 ;  /* 0x0000002400247312 */ /* 0x004e220000301800 */
[----:B------:R-:W-:Y:S05]  /*3d30*/  BRA `(.L_x_1301) ;  /* 0x0000000000087947 */ /* 0x000fea0003800000 */
.L_x_1320:
[----:B------:R-:W2:Y:S02]  /*3d40*/  LDG.E R2, desc[UR36][R2.64] ;  /* 0x0000002402027981 */ /* 0x000ea4000c1e1900 */
[----:B--2---:R0:W2:Y:S02]  /*3d50*/  I2F.F64.U32 R36, R2 ;  /* 0x0000000200247312 */ /* 0x0040a40000201800 */
.L_x_1301:
[----:B------:R-:W-:Y:S05]  /*3d60*/  BSYNC.RECONVERGENT B7 ;  /* 0x0000000000077941 */ /* 0x000fea0003800200 */
.L_x_1295:
[----:B------:R-:W-:-:S07]  /*3d70*/  VIADD R29, R29, 0x80 ;  /* 0x000000801d1d7836 */ /* 0x000fce0000000000 */
.L_x_1266:
[----:B------:R-:W-:Y:S05]  /*3d80*/  BSYNC.RECONVERGENT B6 ;  /* 0x0000000000067941 */ /* 0x000fea0003800200 */
.L_x_1265:
        /* <DEDUP_REMOVED lines=26> */
.L_x_1329:
[----:B------:R-:W2:Y:S02]  /*3f30*/  LDG.E.U8 R2, desc[UR36][R2.64] ;  /* 0x0000002402027981 */ /* 0x000ea4000c1e1100 */
[----:B--2---:R0:W1:Y:S01]  /*3f40*/  I2F.F64.U16 R18, R2 ;  /* 0x0000000200127312 */ /* 0x0040620000101800 */
[----:B------:R-:W-:Y:S05]  /*3f50*/  BRA `(.L_x_1331) ;  /* 0x0000000c00607947 */ /* 0x000fea0003800000 */
.L_x_1328:
        /* <DEDUP_REMOVED lines=9> */
.L_x_1333:
[----:B------:R-:W2:Y:S02]  /*3ff0*/  LDG.E R2, desc[UR36][R2.64] ;  /* 0x0000002402027981 */ /* 0x000ea4000c1e1900 */
[----:B--2---:R0:W1:Y:S01]  /*4000*/  I2F.F64 R18, R2 ;  /* 0x0000000200127312 */ /* 0x0040620000201c00 */
[----:B------:R-:W-:Y:S05]  /*4010*/  BRA `(.L_x_1331) ;  /* 0x0000000c00307947 */ /* 0x000fea0003800000 */
.L_x_1332:
[----:B------:R-:W2:Y:S02]  /*4020*/  LDG.E.U16 R2, desc[UR36][R2.64] ;  /* 0x0000002402027981 */ /* 0x000ea4000c1e1500 */
[----:B--2---:R0:W1:Y:S01]  /*4030*/  I2F.F64.S16 R18, R2 ;  /* 0x0000000200127312 */ /* 0x0040620000101c00 */
[----:B------:R-:W-:Y:S05]  /*4040*/  BRA `(.L_x_1331) ;  /* 0x0000000c00247947 */ /* 0x000fea0003800000 */
.L_x_1327:
        /* <DEDUP_REMOVED lines=10> */
.L_x_1335:
[----:B---3--:R-:W3:Y:S02]  /*40f0*/  LDG.E.U16 R0, desc[UR36][R2.64] ;  /* 0x0000002402007981 */ /* 0x008ee4000c1e1500 */
[----:B---3--:R-:W-:-:S05]  /*4100*/  HADD2.F32 R0, -RZ, R0.H0_H0 ;  /* 0x20000000ff007230 */ /* 0x008fca0000004100 */
[----:B------:R-:W-:-:S04]  /*4110*/  FMUL.FTZ R0, R0, 1 ;  /* 0x3f80000000007820 */ /* 0x000fc80000410000 */
[----:B------:R0:W1:Y:S01]  /*4120*/  F2F.F64.F32 R18, R0 ;  /* 0x0000000000127310 */ /* 0x0000620000201800 */
[----:B------:R-:W-:Y:S05]  /*4130*/  BRA `(.L_x_1331) ;  /* 0x0000000800e87947 */ /* 0x000fea0003800000 */
.L_x_1334:
        /* <DEDUP_REMOVED lines=10> */
.L_x_1337:
[----:B------:R-:W3:Y:S02]  /*41e0*/  LDG.E.U16 R2, desc[UR36][R2.64] ;  /* 0x0000002402027981 */ /* 0x000ee4000c1e1500 */
[----:B---3--:R-:W-:-:S05]  /*41f0*/  HADD2.F32 R0, -RZ, R2.H0_H0 ;  /* 0x20000002ff007230 */ /* 0x008fca0000004100 */
[----:B------:R-:W-:-:S04]  /*4200*/  FMUL.FTZ R0, R0, 1 ;  /* 0x3f80000000007820 */ /* 0x000fc80000410000 */
[----:B------:R0:W1:Y:S01]  /*4210*/  F2F.F64.F32 R18, R0 ;  /* 0x0000000000127310 */ /* 0x0000620000201800 */
[----:B------:R-:W-:Y:S05]  /*4220*/  BRA `(.L_x_1331) ;  /* 0x0000000800ac7947 */ /* 0x000fea0003800000 */
.L_x_1336:
[----:B------:R0:W5:Y:S01]  /*4230*/  LDG.E.64 R18, desc[UR36][R2.64] ;  /* 0x0000002402127981 */ /* 0x000162000c1e1b00 */
[----:B------:R-:W-:Y:S05]  /*4240*/  BRA `(.L_x_1331) ;  /* 0x0000000800a47947 */ /* 0x000fea0003800000 */
.L_x_1326:
        /* <DEDUP_REMOVED lines=13> */
.L_x_1340:
[----:B------:R0:W5:Y:S01]  /*4320*/  LDG.E.64 R18, desc[UR36][R2.64] ;  /* 0x0000002402127981 */ /* 0x000162000c1e1b00 */
[----:B------:R-:W-:Y:S05]  /*4330*/  BRA `(.L_x_1331) ;  /* 0x0000000800687947 */ /* 0x000fea0003800000 */
.L_x_1339:
        /* <DEDUP_REMOVED lines=27> */
.L_x_1342:
        /* <DEDUP_REMOVED lines=14> */
.L_x_1341:
[----:B---3--:R-:W3:Y:S02]  /*45d0*/  LDG.E.U16 R0, desc[UR36][R2.64] ;  /* 0x0000002402007981 */ /* 0x008ee4000c1e1500 */
[----:B---3--:R-:W-:-:S04]  /*45e0*/  IMAD.U32 R0, R0, 0x10000, RZ ;  /* 0x0001000000007824 */ /* 0x008fc800078e00ff */
[----:B------:R-:W-:-:S04]  /*45f0*/  FMUL.FTZ R0, R0, 1 ;  /* 0x3f80000000007820 */ /* 0x000fc80000410000 */
[----:B------:R0:W1:Y:S01]  /*4600*/  F2F.F64.F32 R18, R0 ;  /* 0x0000000000127310 */ /* 0x0000620000201800 */
[----:B------:R-:W-:Y:S05]  /*4610*/  BRA `(.L_x_1331) ;  /* 0x0000000400b07947 */ /* 0x000fea0003800000 */
.L_x_1338:
        /* <DEDUP_REMOVED lines=11> */
.L_x_1345:
        /* <DEDUP_REMOVED lines=21> */
.L_x_1347:
[----:B------:R-:W-:Y:S05]  /*4820*/  BSYNC.RECONVERGENT B0 ;  /* 0x0000000000007941 */ /* 0x000fea0003800200 */
.L_x_1346:
[----:B------:R-:W-:Y:S01]  /*4830*/  IMAD.SHL.U32 R0, R0, 0x100000, RZ ;  /* 0x0010000000007824 */ /* 0x000fe200078e00ff */
[----:B------:R-:W-:-:S04]  /*4840*/  LEA R2, R2, 0x3b800000, 0x17 ;  /* 0x3b80000002027811 */ /* 0x000fc800078eb8ff */
[----:B------:R-:W-:-:S05]  /*4850*/  LOP3.LUT R0, R2, R0, R7, 0xfe, !PT ;  /* 0x0000000002007212 */ /* 0x000fca00078efe07 */
[----:B------:R-:W-:-:S04]  /*4860*/  FMUL.FTZ R0, R0, 1 ;  /* 0x3f80000000007820 */ /* 0x000fc80000410000 */
[----:B------:R0:W1:Y:S01]  /*4870*/  F2F.F64.F32 R18, R0 ;  /* 0x0000000000127310 */ /* 0x0000620000201800 */
[----:B------:R-:W-:Y:S05]  /*4880*/  BRA `(.L_x_1331) ;  /* 0x0000000400147947 */ /* 0x000fea0003800000 */
.L_x_1344:
        /* <DEDUP_REMOVED lines=21> */
.L_x_1349:
[----:B------:R-:W-:Y:S05]  /*49e0*/  BSYNC.RECONVERGENT B0 ;  /* 0x0000000000007941 */ /* 0x000fea0003800200 */
.L_x_1348:
[----:B------:R-:W-:Y:S01]  /*49f0*/  IMAD.SHL.U32 R0, R0, 0x200000, RZ ;  /* 0x0020000000007824 */ /* 0x000fe200078e00ff */
[----:B------:R-:W-:-:S04]  /*4a00*/  LEA R2, R2, 0x37800000, 0x17 ;  /* 0x3780000002027811 */ /* 0x000fc800078eb8ff */
[----:B------:R-:W-:-:S05]  /*4a10*/  LOP3.LUT R0, R2, R0, R7, 0xfe, !PT ;  /* 0x0000000002007212 */ /* 0x000fca00078efe07 */
[----:B------:R-:W-:-:S04]  /*4a20*/  FMUL.FTZ R0, R0, 1 ;  /* 0x3f80000000007820 */ /* 0x000fc80000410000 */
[----:B------:R0:W1:Y:S01]  /*4a30*/  F2F.F64.F32 R18, R0 ;  /* 0x0000000000127310 */ /* 0x0000620000201800 */
[----:B------:R-:W-:Y:S05]  /*4a40*/  BRA `(.L_x_1331) ;  /* 0x0000000000a47947 */ /* 0x000fea0003800000 */
.L_x_1343:
        /* <DEDUP_REMOVED lines=18> */
.L_x_1330:
        /* <DEDUP_REMOVED lines=16> */
.L_x_1352:
[----:B------:R-:W-:Y:S01]  /*4c70*/  CS2R R18, SRZ ;  /* 0x0000000000127805 */ /* 0x000fe2000001ff00 */
[----:B------:R-:W-:Y:S06]  /*4c80*/  BRA `(.L_x_1331) ;  /* 0x0000000000147947 */ /* 0x000fec0003800000 */
.L_x_1351:
[----:B------:R-:W2:Y:S02]  /*4c90*/  LDG.E.64 R18, desc[UR36][R2.64] ;  /* 0x0000002402127981 */ /* 0x000ea4000c1e1b00 */
[----:B--2---:R-:W0:Y:S01]  /*4ca0*/  I2F.F64.U64 R18, R18 ;  /* 0x0000001200127312 */ /* 0x004e220000301800 */
[----:B------:R-:W-:Y:S05]  /*4cb0*/  BRA `(.L_x_1331) ;  /* 0x0000000000087947 */ /* 0x000fea0003800000 */
.L_x_1350:
[----:B------:R-:W2:Y:S02]  /*4cc0*/  LDG.E R2, desc[UR36][R2.64] ;  /* 0x0000002402027981 */ /* 0x000ea4000c1e1900 */
[----:B--2---:R0:W1:Y:S02]  /*4cd0*/  I2F.F64.U32 R18, R2 ;  /* 0x0000000200127312 */ /* 0x0040640000201800 */
.L_x_1331:
[----:B------:R-:W-:Y:S05]  /*4ce0*/  BSYNC.RECONVERGENT B7 ;  /* 0x0000000000077941 */ /* 0x000fea0003800200 */
.L_x_1325:
[----:B0-----:R-:W0:Y:S01]  /*4cf0*/  LDC.64 R2, c[0x0][0x398] ;  /* 0x0000e600ff027b82 */ /* 0x001e220000000a00 */
[----:B------:R-:W3:Y:S01]  /*4d00*/  LDCU UR5, c[0x0][0x3ac] ;  /* 0x00007580ff0577ac */ /* 0x000ee20008000800 */
[----:B------:R-:W-:Y:S01]  /*4d10*/  BSSY.RECONVERGENT B7, `(.L_x_1353) ;  /* 0x00000ed000077945 */ /* 0x000fe20003800200 */
[----:B------:R-:W-:-:S04]  /*4d20*/  UPRMT UR4, UR39, 0x9910, URZ ;  /* 0x0000991027047896 */ /* 0x000fc800080000ff */
        /* <DEDUP_REMOVED lines=14> */
[----:B---3--:R0:W3:Y:S01]  /*4e10*/  I2F.F64.S16 R16, R2 ;  /* 0x0000000200107312 */ /* 0x0080e20000101c00 */
[----:B------:R-:W-:Y:S05]  /*4e20*/  BRA `(.L_x_1359) ;  /* 0x0000000c006c7947 */ /* 0x000fea0003800000 */
.L_x_1357:
[----:B------:R-:W3:Y:S02]  /*4e30*/  LDG.E.U8 R2, desc[UR36][R2.64] ;  /* 0x0000002402027981 */ /* 0x000ee4000c1e1100 */
[----:B---3--:R0:W3:Y:S01]  /*4e40*/  I2F.F64.U16 R16, R2 ;  /* 0x0000000200107312 */ /* 0x0080e20000101800 */
[----:B------:R-:W-:Y:S05]  /*4e50*/  BRA `(.L_x_1359) ;  /* 0x0000000c00607947 */ /* 0x000fea0003800000 */
.L_x_1356:
        /* <DEDUP_REMOVED lines=9> */
.L_x_1361:
[----:B------:R-:W3:Y:S02]  /*4ef0*/  LDG.E R2, desc[UR36][R2.64] ;  /* 0x0000002402027981 */ /* 0x000ee4000c1e1900 */
[----:B---3--:R0:W3:Y:S01]  /*4f00*/  I2F.F64 R16, R2 ;  /* 0x0000000200107312 */ /* 0x0080e20000201c00 */
[----:B------:R-:W-:Y:S05]  /*4f10*/  BRA `(.L_x_1359) ;  /* 0x0000000c00307947 */ /* 0x000fea0003800000 */
.L_x_1360:
[----:B------:R-:W3:Y:S02]  /*4f20*/  LDG.E.U16 R2, desc[UR36][R2.64] ;  /* 0x0000002402027981 */ /* 0x000ee4000c1e1500 */
[----:B---3--:R0:W3:Y:S01]  /*4f30*/  I2F.F64.S16 R16, R2 ;  /* 0x0000000200107312 */ /* 0x0080e20000101c00 */
[----:B------:R-:W-:Y:S05]  /*4f40*/  BRA `(.L_x_1359) ;  /* 0x0000000c00247947 */ /* 0x000fea0003800000 */
.L_x_1355:
        /* <DEDUP_REMOVED lines=10> */
.L_x_1363:
[----:B------:R-:W3:Y:S02]  /*4ff0*/  LDG.E.U16 R0, desc[UR36][R2.64] ;  /* 0x0000002402007981 */ /* 0x000ee4000c1e1500 */
[----:B---3--:R-:W-:-:S05]  /*5000*/  HADD2.F32 R0, -RZ, R0.H0_H0 ;  /* 0x20000000ff007230 */ /* 0x008fca0000004100 */
[----:B------:R-:W-:-:S04]  /*5010*/  FMUL.FTZ R0, R0, 1 ;  /* 0x3f80000000007820 */ /* 0x000fc80000410000 */
[----:B------:R0:W3:Y:S01]  /*5020*/  F2F.F64.F32 R16, R0 ;  /* 0x0000000000107310 */ /* 0x0000e20000201800 */
[----:B------:R-:W-:Y:S05]  /*5030*/  BRA `(.L_x_1359) ;  /* 0x0000000800e87947 */ /* 0x000fea0003800000 */
.L_x_1362:
        /* <DEDUP_REMOVED lines=10> */
.L_x_1365:
[----:B------:R-:W3:Y:S02]  /*50e0*/  LDG.E.U16 R2, desc[UR36][R2.64] ;  /* 0x0000002402027981 */ /* 0x000ee4000c1e1500 */
[----:B---3--:R-:W-:-:S05]  /*50f0*/  HADD2.F32 R0, -RZ, R2.H0_H0 ;  /* 0x20000002ff007230 */ /* 0x008fca0000004100 */
[----:B------:R-:W-:-:S04]  /*5100*/  FMUL.FTZ R0, R0, 1 ;  /* 0x3f80000000007820 */ /* 0x000fc80000410000 */
[----:B------:R0:W3:Y:S01]  /*5110*/  F2F.F64.F32 R16, R0 ;  /* 0x0000000000107310 */ /* 0x0000e20000201800 */
[----:B------:R-:W-:Y:S05]  /*5120*/  BRA `(.L_x_1359) ;  /* 0x0000000800ac7947 */ /* 0x000fea0003800000 */
.L_x_1364:
[----:B------:R0:W5:Y:S01]  /*5130*/  LDG.E.64 R16, desc[UR36][R2.64] ;  /* 0x0000002402107981 */ /* 0x000162000c1e1b00 */
[----:B------:R-:W-:Y:S05]  /*5140*/  BRA `(.L_x_1359) ;  /* 0x0000000800a47947 */ /* 0x000fea0003800000 */
.L_x_1354:
        /* <DEDUP_REMOVED lines=13> */
.L_x_1368:
[----:B------:R0:W5:Y:S01]  /*5220*/  LDG.E.64 R16, desc[UR36][R2.64] ;  /* 0x0000002402107981 */ /* 0x000162000c1e1b00 */
[----:B------:R-:W-:Y:S05]  /*5230*/  BRA `(.L_x_1359) ;  /* 0x0000000800687947 */ /* 0x000fea0003800000 */
.L_x_1367:
        /* <DEDUP_REMOVED lines=25> */
[----:B------:R0:W3:Y:S01]  /*53d0*/  F2F.F64.F32 R16, R5 ;  /* 0x0000000500107310 */ /* 0x0000e20000201800 */
[----:B------:R-:W-:Y:S05]  /*53e0*/  BRA `(.L_x_1359) ;  /* 0x0000000400fc7947 */ /* 0x000fea0003800000 */
.L_x_1370:
        /* <DEDUP_REMOVED lines=14> */
.L_x_1369:
[----:B------:R-:W3:Y:S02]  /*54d0*/  LDG.E.U16 R0, desc[UR36][R2.64] ;  /* 0x0000002402007981 */ /* 0x000ee4000c1e1500 */
[----:B---3--:R-:W-:-:S04]  /*54e0*/  IMAD.U32 R0, R0, 0x10000, RZ ;  /* 0x0001000000007824 */ /* 0x008fc800078e00ff */
[----:B------:R-:W-:-:S04]  /*54f0*/  FMUL.FTZ R0, R0, 1 ;  /* 0x3f80000000007820 */ /* 0x000fc80000410000 */
[----:B------:R0:W3:Y:S01]  /*5500*/  F2F.F64.F32 R16, R0 ;  /* 0x0000000000107310 */ /* 0x0000e20000201800 */
[----:B------:R-:W-:Y:S05]  /*5510*/  BRA `(.L_x_1359) ;  /* 0x0000000400b07947 */ /* 0x000fea0003800000 */
.L_x_1366:
        /* <DEDUP_REMOVED lines=9> */
[----:B---3--:R0:W3:Y:S01]  /*55b0*/  I2F.F64.U16 R16, R2 ;  /* 0x0000000200107312 */ /* 0x0080e20000101800 */
[----:B------:R-:W-:Y:S05]  /*55c0*/  BRA `(.L_x_1359) ;  /* 0x0000000400847947 */ /* 0x000fea0003800000 */
.L_x_1373:
        /* <DEDUP_REMOVED lines=21> */
.L_x_1375:
[----:B------:R-:W-:Y:S05]  /*5720*/  BSYNC.RECONVERGENT B0 ;  /* 0x0000000000007941 */ /* 0x000fea0003800200 */
.L_x_1374:
[----:B------:R-:W-:Y:S01]  /*5730*/  IMAD.SHL.U32 R0, R0, 0x100000, RZ ;  /* 0x0010000000007824 */ /* 0x000fe200078e00ff */
[----:B------:R-:W-:-:S04]  /*5740*/  LEA R2, R2, 0x3b800000, 0x17 ;  /* 0x3b80000002027811 */ /* 0x000fc800078eb8ff */
[----:B------:R-:W-:-:S05]  /*5750*/  LOP3.LUT R0, R2, R0, R7, 0xfe, !PT ;  /* 0x0000000002007212 */ /* 0x000fca00078efe07 */
[----:B------:R-:W-:-:S04]  /*5760*/  FMUL.FTZ R0, R0, 1 ;  /* 0x3f80000000007820 */ /* 0x000fc80000410000 */
[----:B------:R0:W3:Y:S01]  /*5770*/  F2F.F64.F32 R16, R0 ;  /* 0x0000000000107310 */ /* 0x0000e20000201800 */
[----:B------:R-:W-:Y:S05]  /*5780*/  BRA `(.L_x_1359) ;  /* 0x0000000400147947 */ /* 0x000fea0003800000 */
.L_x_1372:
        /* <DEDUP_REMOVED lines=21> */
.L_x_1377:
[----:B------:R-:W-:Y:S05]  /*58e0*/  BSYNC.RECONVERGENT B0 ;  /* 0x0000000000007941 */ /* 0x000fea0003800200 */
.L_x_1376:
[----:B------:R-:W-:Y:S01]  /*58f0*/  IMAD.SHL.U32 R0, R0, 0x200000, RZ ;  /* 0x0020000000007824 */ /* 0x000fe200078e00ff */
[----:B------:R-:W-:-:S04]  /*5900*/  LEA R2, R2, 0x37800000, 0x17 ;  /* 0x3780000002027811 */ /* 0x000fc800078eb8ff */
[----:B------:R-:W-:-:S05]  /*5910*/  LOP3.LUT R0, R2, R0, R7, 0xfe, !PT ;  /* 0x0000000002007212 */ /* 0x000fca00078efe07 */
[----:B------:R-:W-:-:S04]  /*5920*/  FMUL.FTZ R0, R0, 1 ;  /* 0x3f80000000007820 */ /* 0x000fc80000410000 */
[----:B------:R0:W3:Y:S01]  /*5930*/  F2F.F64.F32 R16, R0 ;  /* 0x0000000000107310 */ /* 0x0000e20000201800 */
[----:B------:R-:W-:Y:S05]  /*5940*/  BRA `(.L_x_1359) ;  /* 0x0000000000a47947 */ /* 0x000fea0003800000 */
.L_x_1371:
        /* <DEDUP_REMOVED lines=16> */
[----:B------:R0:W3:Y:S01]  /*5a50*/  @P0 F2F.F64.F32 R16, R0 ;  /* 0x0000000000100310 */ /* 0x0000e20000201800 */
[----:B------:R-:W-:Y:S05]  /*5a60*/  BRA `(.L_x_1359) ;  /* 0x00000000005c7947 */ /* 0x000fea0003800000 */
.L_x_1358:
[----:B------:R-:W-:Y:S01]  /*5a70*/  MOV R2, 0x0 ;  /* 0x0000000000027802 */ /* 0x000fe20000000f00 */
[----:B------:R-:W0:Y:S01]  /*5a80*/  LDCU.64 UR4, c[0x4][0x118] ;  /* 0x01002300ff0477ac */ /* 0x000e220008000a00 */
[----:B------:R-:W-:Y:S02]  /*5a90*/  IMAD.MOV.U32 R8, RZ, RZ, 0x4e ;  /* 0x0000004eff087424 */ /* 0x000fe400078e00ff */
[----:B------:R-:W-:Y:S01]  /*5aa0*/  IMAD.MOV.U32 R12, RZ, RZ, 0x1 ;  /* 0x00000001ff0c7424 */ /* 0x000fe200078e00ff */
[----:B------:R-:W3:Y:S01]  /*5ab0*/  LDCU.64 UR6, c[0x4][0x120] ;  /* 0x01002400ff0677ac */ /* 0x000ee20008000a00 */
[----:B------:R-:W1:Y:S01]  /*5ac0*/  LDC.64 R2, c[0x4][R2] ;  /* 0x0100000002027b82 */ /* 0x000e620000000a00 */
[----:B------:R-:W-:Y:S01]  /*5ad0*/  IMAD.MOV.U32 R13, RZ, RZ, RZ ;  /* 0x000000ffff0d7224 */ /* 0x000fe200078e00ff */
[----:B------:R-:W2:Y:S01]  /*5ae0*/  LDCU.64 UR8, c[0x4][0x8] ;  /* 0x01000100ff0877ac */ /* 0x000ea20008000a00 */
[----:B0-----:R-:W-:Y:S02]  /*5af0*/  IMAD.U32 R4, RZ, RZ, UR4 ;  /* 0x00000004ff047e24 */ /* 0x001fe4000f8e00ff */
[----:B------:R-:W-:-:S02]  /*5b00*/  IMAD.U32 R5, RZ, RZ, UR5 ;  /* 0x00000005ff057e24 */ /* 0x000fc4000f8e00ff */
[----:B---3--:R-:W-:Y:S02]  /*5b10*/  IMAD.U32 R6, RZ, RZ, UR6 ;  /* 0x00000006ff067e24 */ /* 0x008fe4000f8e00ff */
[----:B------:R-:W-:Y:S02]  /*5b20*/  IMAD.U32 R7, RZ, RZ, UR7 ;  /* 0x00000007ff077e24 */ /* 0x000fe4000f8e00ff */
[----:B--2---:R-:W-:Y:S02]  /*5b30*/  IMAD.U32 R10, RZ, RZ, UR8 ;  /* 0x00000008ff0a7e24 */ /* 0x004fe4000f8e00ff */
[----:B------:R-:W-:-:S07]  /*5b40*/  IMAD.U32 R11, RZ, RZ, UR9 ;  /* 0x00000009ff0b7e24 */ /* 0x000fce000f8e00ff */
[----:B------:R-:W-:-:S07]  /*5b50*/  LEPC R20, `(.L_x_1380) ;  /* 0x000000001014794e */ /* 0x000fce0000000000 */
[----:B-1--45:R-:W-:Y:S05]  /*5b60*/  CALL.ABS.NOINC R2 ;  /* 0x0000000002007343 */ /* 0x032fea0003c00000 */
.L_x_1380:
[----:B------:R-:W-:Y:S01]  /*5b70*/  CS2R R16, SRZ ;  /* 0x0000000000107805 */ /* 0x000fe2000001ff00 */
[----:B------:R-:W-:Y:S06]  /*5b80*/  BRA `(.L_x_1359) ;  /* 0x0000000000147947 */ /* 0x000fec0003800000 */
.L_x_1379:
[----:B------:R-:W3:Y:S02]  /*5b90*/  LDG.E.64 R16, desc[UR36][R2.64] ;  /* 0x0000002402107981 */ /* 0x000ee4000c1e1b00 */
[----:B---3--:R-:W0:Y:S01]  /*5ba0*/  I2F.F64.U64 R16, R16 ;  /* 0x0000001000107312 */ /* 0x008e220000301800 */
[----:B------:R-:W-:Y:S05]  /*5bb0*/  BRA `(.L_x_1359) ;  /* 0x0000000000087947 */ /* 0x000fea0003800000 */
.L_x_1378:
[----:B------:R-:W3:Y:S02]  /*5bc0*/  LDG.E R2, desc[UR36][R2.64] ;  /* 0x0000002402027981 */ /* 0x000ee4000c1e1900 */
[----:B---3--:R0:W3:Y:S02]  /*5bd0*/  I2F.F64.U32 R16, R2 ;  /* 0x0000000200107312 */ /* 0x0080e40000201800 */
.L_x_1359:
[----:B------:R-:W-:Y:S05]  /*5be0*/  BSYNC.RECONVERGENT B7 ;  /* 0x0000000000077941 */ /* 0x000fea0003800200 */
.L_x_1353:
[----:B------:R-:W-:-:S07]  /*5bf0*/  VIADD R29, R29, 0x80 ;  /* 0x000000801d1d7836 */ /* 0x000fce0000000000 */
.L_x_1324:
[----:B------:R-:W-:Y:S05]  /*5c00*/  BSYNC.RECONVERGENT B6 ;  /* 0x0000000000067941 */ /* 0x000fea0003800200 */
.L_x_1323:
[----:B------:R-:W-:Y:S01]  /*5c10*/  ISETP.GE.AND P0, PT, R29, R28, PT ;  /* 0x0000001c1d00720c */ /* 0x000fe20003f06270 */
[----:B------:R-:W-:Y:S01]  /*5c20*/  BSSY.RECONVERGENT B6, `(.L_x_1381) ;  /* 0x00001e2000067945 */ /* 0x000fe20003800200 */
[----:B------:R-:W-:Y:S02]  /*5c30*/  CS2R R32, SRZ ;  /* 0x0000000000207805 */ /* 0x000fe4000001ff00 */
[----:B------:R-:W-:-:S09]  /*5c40*/  CS2R R22, SRZ ;  /* 0x0000000000167805 */ /* 0x000fd2000001ff00 */
[----:B------:R-:W-:Y:S05]  /*5c50*/  @P0 BRA `(.L_x_1382) ;  /* 0x0000001c00780947 */ /* 0x000fea0003800000 */
[----:B0-----:R-:W0:Y:S01]  /*5c60*/  S2R R2, SR_CTAID.X ;  /* 0x0000000000027919 */ /* 0x001e220000002500 */
[----:B------:R-:W1:Y:S01]  /*5c70*/  LDC.64 R4, c[0x0][0x390] ;  /* 0x0000e400ff047b82 */ /* 0x000e620000000a00 */
[----:B------:R-:W2:Y:S01]  /*5c80*/  LDCU UR5, c[0x0][0x3a8] ;  /* 0x00007500ff0577ac */ /* 0x000ea20008000800 */
[----:B------:R-:W-:Y:S01]  /*5c90*/  BSSY.RECONVERGENT B7, `(.L_x_1383) ;  /* 0x00000ef000077945 */ /* 0x000fe20003800200 */
[----:B------:R-:W-:-:S04]  /*5ca0*/  UPRMT UR4, UR38, 0x9910, URZ ;  /* 0x0000991026047896 */ /* 0x000fc800080000ff */
[----:B------:R-:W-:Y:S01]  /*5cb0*/  UISETP.GT.AND UP0, UPT, UR4, 0x9, UPT ;  /* 0x000000090400788c */ /* 0x000fe2000bf04270 */
[----:B0-----:R-:W-:-:S04]  /*5cc0*/  IMAD R2, R2, 0x200, R29 ;  /* 0x0000020002027824 */ /* 0x001fc800078e021d */
[----:B--2---:R-:W-:-:S05]  /*5cd0*/  IMAD R3, R2, UR5, RZ ;  /* 0x0000000502037c24 */ /* 0x004fca000f8e02ff */
        /* <DEDUP_REMOVED lines=14> */
.L_x_1387:
[----:B------:R-:W2:Y:S02]  /*5dc0*/  LDG.E.U8 R4, desc[UR36][R4.64] ;  /* 0x0000002404047981 */ /* 0x000ea4000c1e1100 */
[----:B--2---:R0:W1:Y:S01]  /*5dd0*/  I2F.F64.U16 R22, R4 ;  /* 0x0000000400167312 */ /* 0x0040620000101800 */
[----:B------:R-:W-:Y:S05]  /*5de0*/  BRA `(.L_x_1389) ;  /* 0x0000000c00647947 */ /* 0x000fea0003800000 */
.L_x_1386:
        /* <DEDUP_REMOVED lines=9> */
.L_x_1391:
[----:B------:R-:W2:Y:S02]  /*5e80*/  LDG.E R4, desc[UR36][R4.64] ;  /* 0x0000002404047981 */ /* 0x000ea4000c1e1900 */
[----:B--2---:R0:W1:Y:S01]  /*5e90*/  I2F.F64 R22, R4 ;  /* 0x0000000400167312 */ /* 0x0040620000201c00 */
[----:B------:R-:W-:Y:S05]  /*5ea0*/  BRA `(.L_x_1389) ;  /* 0x0000000c00347947 */ /* 0x000fea0003800000 */
.L_x_1390:
[----:B------:R-:W2:Y:S02]  /*5eb0*/  LDG.E.U16 R4, desc[UR36][R4.64] ;  /* 0x0000002404047981 */ /* 0x000ea4000c1e1500 */
[----:B--2---:R0:W1:Y:S01]  /*5ec0*/  I2F.F64.S16 R22, R4 ;  /* 0x0000000400167312 */ /* 0x0040620000101c00 */
[----:B------:R-:W-:Y:S05]  /*5ed0*/  BRA `(.L_x_1389) ;  /* 0x0000000c00287947 */ /* 0x000fea0003800000 */
.L_x_1385:
        /* <DEDUP_REMOVED lines=10> */
.L_x_1393:
[----:B---3--:R-:W2:Y:S02]  /*5f80*/  LDG.E.U16 R0, desc[UR36][R4.64] ;  /* 0x0000002404007981 */ /* 0x008ea4000c1e1500 */
[----:B--2---:R-:W-:-:S05]  /*5f90*/  HADD2.F32 R0, -RZ, R0.H0_H0 ;  /* 0x20000000ff007230 */ /* 0x004fca0000004100 */
[----:B------:R-:W-:-:S04]  /*5fa0*/  FMUL.FTZ R0, R0, 1 ;  /* 0x3f80000000007820 */ /* 0x000fc80000410000 */
[----:B------:R0:W1:Y:S01]  /*5fb0*/  F2F.F64.F32 R22, R0 ;  /* 0x0000000000167310 */ /* 0x0000620000201800 */
[----:B------:R-:W-:Y:S05]  /*5fc0*/  BRA `(.L_x_1389) ;  /* 0x0000000800ec7947 */ /* 0x000fea0003800000 */
.L_x_1392:
        /* <DEDUP_REMOVED lines=10> */
.L_x_1395:
[----:B------:R-:W3:Y:S02]  /*6070*/  LDG.E.U16 R4, desc[UR36][R4.64] ;  /* 0x0000002404047981 */ /* 0x000ee4000c1e1500 */
[----:B---3--:R-:W-:-:S05]  /*6080*/  HADD2.F32 R0, -RZ, R4.H0_H0 ;  /* 0x20000004ff007230 */ /* 0x008fca0000004100 */
[----:B------:R-:W-:-:S04]  /*6090*/  FMUL.FTZ R0, R0, 1 ;  /* 0x3f80000000007820 */ /* 0x000fc80000410000 */
[----:B------:R0:W1:Y:S01]  /*60a0*/  F2F.F64.F32 R22, R0 ;  /* 0x0000000000167310 */ /* 0x0000620000201800 */
[----:B------:R-:W-:Y:S05]  /*60b0*/  BRA `(.L_x_1389) ;  /* 0x0000000800b07947 */ /* 0x000fea0003800000 */
.L_x_1394:
[----:B------:R0:W5:Y:S01]  /*60c0*/  LDG.E.64 R22, desc[UR36][R4.64] ;  /* 0x0000002404167981 */ /* 0x000162000c1e1b00 */
[----:B------:R-:W-:Y:S05]  /*60d0*/  BRA `(.L_x_1389) ;  /* 0x0000000800a87947 */ /* 0x000fea0003800000 */
.L_x_1384:
        /* <DEDUP_REMOVED lines=13> */
.L_x_1398:
[----:B------:R0:W5:Y:S01]  /*61b0*/  LDG.E.64 R22, desc[UR36][R4.64] ;  /* 0x0000002404167981 */ /* 0x000162000c1e1b00 */
[----:B------:R-:W-:Y:S05]  /*61c0*/  BRA `(.L_x_1389) ;  /* 0x00000008006c7947 */ /* 0x000fea0003800000 */
.L_x_1397:
[----:B------:R-:W-:-:S09]  /*61d0*/  UISETP.NE.AND UP0, UPT, UR4, 0xf, UPT ;  /* 0x0000000f0400788c */ /* 0x000fd2000bf05270 */
[----:B------:R-:W-:Y:S05]  /*61e0*/  BRA.U !UP0, `(.L_x_1399) ;  /* 0x0000000108a07547 */ /* 0x000fea000b800000 */
[----:B------:R-:W-:-:S09]  /*61f0*/  UISETP.NE.AND UP0, UPT, UR4, 0x17, UPT ;  /* 0x000000170400788c */ /* 0x000fd2000bf05270 */
[----:B------:R-:W-:Y:S05]  /*6200*/  BRA.U !UP0, `(.L_x_1400) ;  /* 0x00000001085c7547 */ /* 0x000fea000b800000 */
[----:B------:R-:W-:-:S09]  /*6210*/  UISETP.NE.AND UP0, UPT, UR4, 0x18, UPT ;  /* 0x000000180400788c */ /* 0x000fd2000bf05270 */
[----:B------:R-:W-:Y:S05]  /*6220*/  BRA.U UP0, `(.L_x_1388) ;  /* 0x0000000500f87547 */ /* 0x000fea000b800000 */
[----:B---3--:R-:W2:Y:S01]  /*6230*/  LDG.E.U8 R0, desc[UR36][R4.64] ;  /* 0x0000002404007981 */ /* 0x008ea2000c1e1100 */
        /* <DEDUP_REMOVED lines=20> */
.L_x_1400:
[----:B------:R-:W3:Y:S02]  /*6380*/  LDG.E.U8 R4, desc[UR36][R4.64] ;  /* 0x0000002404047981 */ /* 0x000ee4000c1e1100 */
[C---:B---3--:R-:W-:Y:S02]  /*6390*/  IMAD.SHL.U32 R0, R4.reuse, 0x2000000, RZ ;  /* 0x0200000004007824 */ /* 0x048fe400078e00ff */
        /* <DEDUP_REMOVED lines=9> */
[----:B------:R-:W-:-:S05]  /*6430*/  LOP3.LUT R0, R0, 0x80000000, R3, 0xf8, !PT ;  /* 0x8000000000007812 */ /* 0x000fca00078ef803 */
[----:B------:R-:W-:-:S04]  /*6440*/  FMUL.FTZ R0, R0, 1 ;  /* 0x3f80000000007820 */ /* 0x000fc80000410000 */
[----:B------:R0:W1:Y:S01]  /*6450*/  F2F.F64.F32 R22, R0 ;  /* 0x0000000000167310 */ /* 0x0000620000201800 */
[----:B------:R-:W-:Y:S05]  /*6460*/  BRA `(.L_x_1389) ;  /* 0x0000000400c47947 */ /* 0x000fea0003800000 */
.L_x_1399:
[----:B---3--:R-:W2:Y:S02]  /*6470*/  LDG.E.U16 R0, desc[UR36][R4.64] ;  /* 0x0000002404007981 */ /* 0x008ea4000c1e1500 */
[----:B--2---:R-:W-:-:S04]  /*6480*/  IMAD.U32 R0, R0, 0x10000, RZ ;  /* 0x0001000000007824 */ /* 0x004fc800078e00ff */
[----:B------:R-:W-:-:S04]  /*6490*/  FMUL.FTZ R0, R0, 1 ;  /* 0x3f80000000007820 */ /* 0x000fc80000410000 */
[----:B------:R0:W1:Y:S01]  /*64a0*/  F2F.F64.F32 R22, R0 ;  /* 0x0000000000167310 */ /* 0x0000620000201800 */
[----:B------:R-:W-:Y:S05]  /*64b0*/  BRA `(.L_x_1389) ;  /* 0x0000000400b07947 */ /* 0x000fea0003800000 */
.L_x_1396:
        /* <DEDUP_REMOVED lines=11> */
.L_x_1403:
        /* <DEDUP_REMOVED lines=21> */
.L_x_1405:
[----:B------:R-:W-:Y:S05]  /*66c0*/  BSYNC.RECONVERGENT B0 ;  /* 0x0000000000007941 */ /* 0x000fea0003800200 */
.L_x_1404:
[----:B------:R-:W-:Y:S01]  /*66d0*/  IMAD.SHL.U32 R0, R0, 0x100000, RZ ;  /* 0x0010000000007824 */ /* 0x000fe200078e00ff */
[----:B------:R-:W-:-:S04]  /*66e0*/  LEA R3, R3, 0x3b800000, 0x17 ;  /* 0x3b80000003037811 */ /* 0x000fc800078eb8ff */
[----:B------:R-:W-:-:S05]  /*66f0*/  LOP3.LUT R0, R3, R0, R7, 0xfe, !PT ;  /* 0x0000000003007212 */ /* 0x000fca00078efe07 */
[----:B------:R-:W-:-:S04]  /*6700*/  FMUL.FTZ R0, R0, 1 ;  /* 0x3f80000000007820 */ /* 0x000fc80000410000 */
[----:B------:R0:W1:Y:S01]  /*6710*/  F2F.F64.F32 R22, R0 ;  /* 0x0000000000167310 */ /* 0x0000620000201800 */
[----:B------:R-:W-:Y:S05]  /*6720*/  BRA `(.L_x_1389) ;  /* 0x0000000400147947 */ /* 0x000fea0003800000 */
.L_x_1402:
        /* <DEDUP_REMOVED lines=21> */
.L_x_1407:
[----:B------:R-:W-:Y:S05]  /*6880*/  BSYNC.RECONVERGENT B0 ;  /* 0x0000000000007941 */ /* 0x000fea0003800200 */
.L_x_1406:
[----:B------:R-:W-:Y:S01]  /*6890*/  IMAD.SHL.U32 R0, R0, 0x200000, RZ ;  /* 0x0020000000007824 */ /* 0x000fe200078e00ff */
[----:B------:R-:W-:-:S04]  /*68a0*/  LEA R3, R3, 0x37800000, 0x17 ;  /* 0x3780000003037811 */ /* 0x000fc800078eb8ff */
[----:B------:R-:W-:-:S05]  /*68b0*/  LOP3.LUT R0, R3, R0, R7, 0xfe, !PT ;  /* 0x0000000003007212 */ /* 0x000fca00078efe07 */
[----:B------:R-:W-:-:S04]  /*68c0*/  FMUL.FTZ R0, R0, 1 ;  /* 0x3f80000000007820 */ /* 0x000fc80000410000 */
[----:B------:R0:W1:Y:S01]  /*68d0*/  F2F.F64.F32 R22, R0 ;  /* 0x0000000000167310 */ /* 0x0000620000201800 */
[----:B------:R-:W-:Y:S05]  /*68e0*/  BRA `(.L_x_1389) ;  /* 0x0000000000a47947 */ /* 0x000fea0003800000 */
.L_x_1401:
        /* <DEDUP_REMOVED lines=18> */
.L_x_1388:
        /* <DEDUP_REMOVED lines=16> */
.L_x_1410:
[----:B------:R-:W-:Y:S01]  /*6b10*/  CS2R R22, SRZ ;  /* 0x0000000000167805 */ /* 0x000fe2000001ff00 */
[----:B------:R-:W-:Y:S06]  /*6b20*/  BRA `(.L_x_1389) ;  /* 0x0000000000147947 */ /* 0x000fec0003800000 */
.L_x_1409:
[----:B------:R-:W2:Y:S02]  /*6b30*/  LDG.E.64 R22, desc[UR36][R4.64] ;  /* 0x0000002404167981 */ /* 0x000ea4000c1e1b00 */
[----:B--2---:R-:W0:Y:S01]  /*6b40*/  I2F.F64.U64 R22, R22 ;  /* 0x0000001600167312 */ /* 0x004e220000301800 */
[----:B------:R-:W-:Y:S05]  /*6b50*/  BRA `(.L_x_1389) ;  /* 0x0000000000087947 */ /* 0x000fea0003800000 */
.L_x_1408:
[----:B------:R-:W2:Y:S02]  /*6b60*/  LDG.E R4, desc[UR36][R4.64] ;  /* 0x0000002404047981 */ /* 0x000ea4000c1e1900 */
[----:B--2---:R0:W1:Y:S02]  /*6b70*/  I2F.F64.U32 R22, R4 ;  /* 0x0000000400167312 */ /* 0x0040640000201800 */
.L_x_1389:
[----:B------:R-:W-:Y:S05]  /*6b80*/  BSYNC.RECONVERGENT B7 ;  /* 0x0000000000077941 */ /* 0x000fea0003800200 */
.L_x_1383:
[----:B0-----:R-:W0:Y:S01]  /*6b90*/  LDC.64 R4, c[0x0][0x398] ;  /* 0x0000e600ff047b82 */ /* 0x001e220000000a00 */
[----:B------:R-:W3:Y:S01]  /*6ba0*/  LDCU UR5, c[0x0][0x3ac] ;  /* 0x00007580ff0577ac */ /* 0x000ee20008000800 */
        /* <DEDUP_REMOVED lines=17> */
.L_x_1414:
[----:B------:R-:W3:Y:S02]  /*6cc0*/  LDG.E.U8 R2, desc[UR36][R2.64] ;  /* 0x0000002402027981 */ /* 0x000ee4000c1e1100 */
[----:B---3--:R0:W3:Y:S01]  /*6cd0*/  I2F.F64.U16 R32, R2 ;  /* 0x0000000200207312 */ /* 0x0080e20000101800 */
[----:B------:R-:W-:Y:S05]  /*6ce0*/  BRA `(.L_x_1382) ;  /* 0x0000000c00547947 */ /* 0x000fea0003800000 */
.L_x_1413:
        /* <DEDUP_REMOVED lines=9> */
.L_x_1417:
[----:B------:R-:W3:Y:S02]  /*6d80*/  LDG.E R2, desc[UR36][R2.64] ;  /* 0x0000002402027981 */ /* 0x000ee4000c1e1900 */
[----:B---3--:R0:W3:Y:S01]  /*6d90*/  I2F.F64 R32, R2 ;  /* 0x0000000200207312 */ /* 0x0080e20000201c00 */
[----:B------:R-:W-:Y:S05]  /*6da0*/  BRA `(.L_x_1382) ;  /* 0x0000000c00247947 */ /* 0x000fea0003800000 */
.L_x_1416:
[----:B------:R-:W3:Y:S02]  /*6db0*/  LDG.E.U16 R2, desc[UR36][R2.64] ;  /* 0x0000002402027981 */ /* 0x000ee4000c1e1500 */
[----:B---3--:R0:W3:Y:S01]  /*6dc0*/  I2F.F64.S16 R32, R2 ;  /* 0x0000000200207312 */ /* 0x0080e20000101c00 */
[----:B------:R-:W-:Y:S05]  /*6dd0*/  BRA `(.L_x_1382) ;  /* 0x0000000c00187947 */ /* 0x000fea0003800000 */
.L_x_1412:
        /* <DEDUP_REMOVED lines=10> */
.L_x_1419:
[----:B------:R-:W3:Y:S02]  /*6e80*/  LDG.E.U16 R0, desc[UR36][R2.64] ;  /* 0x0000002402007981 */ /* 0x000ee4000c1e1500 */
[----:B---3--:R-:W-:-:S05]  /*6e90*/  HADD2.F32 R0, -RZ, R0.H0_H0 ;  /* 0x20000000ff007230 */ /* 0x008fca0000004100 */
[----:B------:R-:W-:-:S04]  /*6ea0*/  FMUL.FTZ R0, R0, 1 ;  /* 0x3f80000000007820 */ /* 0x000fc80000410000 */
[----:B------:R0:W3:Y:S01]  /*6eb0*/  F2F.F64.F32 R32, R0 ;  /* 0x0000000000207310 */ /* 0x0000e20000201800 */
[----:B------:R-:W-:Y:S05]  /*6ec0*/  BRA `(.L_x_1382) ;  /* 0x0000000800dc7947 */ /* 0x000fea0003800000 */
.L_x_1418:
        /* <DEDUP_REMOVED lines=10> */
.L_x_1421:
[----:B------:R-:W3:Y:S02]  /*6f70*/  LDG.E.U16 R2, desc[UR36][R2.64] ;  /* 0x0000002402027981 */ /* 0x000ee4000c1e1500 */
[----:B---3--:R-:W-:-:S05]  /*6f80*/  HADD2.F32 R0, -RZ, R2.H0_H0 ;  /* 0x20000002ff007230 */ /* 0x008fca0000004100 */
[----:B------:R-:W-:-:S04]  /*6f90*/  FMUL.FTZ R0, R0, 1 ;  /* 0x3f80000000007820 */ /* 0x000fc80000410000 */
[----:B------:R0:W3:Y:S01]  /*6fa0*/  F2F.F64.F32 R32, R0 ;  /* 0x0000000000207310 */ /* 0x0000e20000201800 */
[----:B------:R-:W-:Y:S05]  /*6fb0*/  BRA `(.L_x_1382) ;  /* 0x0000000800a07947 */ /* 0x000fea0003800000 */
.L_x_1420:
[----:B------:R0:W5:Y:S01]  /*6fc0*/  LDG.E.64 R32, desc[UR36][R2.64] ;  /* 0x0000002402207981 */ /* 0x000162000c1e1b00 */
[----:B------:R-:W-:Y:S05]  /*6fd0*/  BRA `(.L_x_1382) ;  /* 0x0000000800987947 */ /* 0x000fea0003800000 */
.L_x_1411:
        /* <DEDUP_REMOVED lines=13> */
.L_x_1424:
[----:B------:R0:W5:Y:S01]  /*70b0*/  LDG.E.64 R32, desc[UR36][R2.64] ;  /* 0x0000002402207981 */ /* 0x000162000c1e1b00 */
[----:B------:R-:W-:Y:S05]  /*70c0*/  BRA `(.L_x_1382) ;  /* 0x00000008005c7947 */ /* 0x000fea0003800000 */
.L_x_1423:
        /* <DEDUP_REMOVED lines=27> */
.L_x_1426:
        /* <DEDUP_REMOVED lines=14> */
.L_x_1425:
[----:B------:R-:W3:Y:S02]  /*7360*/  LDG.E.U16 R0, desc[UR36][R2.64] ;  /* 0x0000002402007981 */ /* 0x000ee4000c1e1500 */
[----:B---3--:R-:W-:-:S04]  /*7370*/  IMAD.U32 R0, R0, 0x10000, RZ ;  /* 0x0001000000007824 */ /* 0x008fc800078e00ff */
[----:B------:R-:W-:-:S04]  /*7380*/  FMUL.FTZ R0, R0, 1 ;  /* 0x3f80000000007820 */ /* 0x000fc80000410000 */
[----:B------:R0:W3:Y:S01]  /*7390*/  F2F.F64.F32 R32, R0 ;  /* 0x0000000000207310 */ /* 0x0000e20000201800 */
[----:B------:R-:W-:Y:S05]  /*73a0*/  BRA `(.L_x_1382) ;  /* 0x0000000400a47947 */ /* 0x000fea0003800000 */
.L_x_1422:
        /* <DEDUP_REMOVED lines=11> */
.L_x_1429:
[----:B------:R-:W3:Y:S02]  /*7460*/  LDG.E.U8 R3, desc[UR36][R2.64] ;  /* 0x0000002402037981 */ /* 0x000ee4000c1e1100 */
        /* <DEDUP_REMOVED lines=19> */
.L_x_1431:
[----:B------:R-:W-:Y:S05]  /*75a0*/  BSYNC.RECONVERGENT B0 ;  /* 0x0000000000007941 */ /* 0x000fea0003800200 */
.L_x_1430:
[----:B------:R-:W-:Y:S01]  /*75b0*/  IMAD.SHL.U32 R0, R0, 0x100000, RZ ;  /* 0x0010000000007824 */ /* 0x000fe200078e00ff */
[----:B------:R-:W-:-:S04]  /*75c0*/  LEA R2, R2, 0x3b800000, 0x17 ;  /* 0x3b80000002027811 */ /* 0x000fc800078eb8ff */
[----:B------:R-:W-:-:S05]  /*75d0*/  LOP3.LUT R0, R2, R0, R7, 0xfe, !PT ;  /* 0x0000000002007212 */ /* 0x000fca00078efe07 */
[----:B------:R-:W-:-:S04]  /*75e0*/  FMUL.FTZ R0, R0, 1 ;  /* 0x3f80000000007820 */ /* 0x000fc80000410000 */
[----:B------:R0:W3:Y:S01]  /*75f0*/  F2F.F64.F32 R32, R0 ;  /* 0x0000000000207310 */ /* 0x0000e20000201800 */
[----:B------:R-:W-:Y:S05]  /*7600*/  BRA `(.L_x_1382) ;  /* 0x00000004000c7947 */ /* 0x000fea0003800000 */
.L_x_1428:
        /* <DEDUP_REMOVED lines=20> */
.L_x_1433:
[----:B------:R-:W-:Y:S05]  /*7750*/  BSYNC.RECONVERGENT B0 ;  /* 0x0000000000007941 */ /* 0x000fea0003800200 */
.L_x_1432:
[----:B------:R-:W-:Y:S01]  /*7760*/  IMAD.SHL.U32 R0, R0, 0x200000, RZ ;  /* 0x0020000000007824 */ /* 0x000fe200078e00ff */
[----:B------:R-:W-:-:S04]  /*7770*/  LEA R2, R2, 0x37800000, 0x17 ;  /* 0x3780000002027811 */ /* 0x000fc800078eb8ff */
[----:B------:R-:W-:-:S05]  /*7780*/  LOP3.LUT R0, R2, R0, R7, 0xfe, !PT ;  /* 0x0000000002007212 */ /* 0x000fca00078efe07 */
[----:B------:R-:W-:-:S04]  /*7790*/  FMUL.FTZ R0, R0, 1 ;  /* 0x3f80000000007820 */ /* 0x000fc80000410000 */
[----:B------:R0:W3:Y:S01]  /*77a0*/  F2F.F64.F32 R32, R0 ;  /* 0x0000000000207310 */ /* 0x0000e20000201800 */
[----:B------:R-:W-:Y:S05]  /*77b0*/  BRA `(.L_x_1382) ;  /* 0x0000000000a07947 */ /* 0x000fea0003800000 */
.L_x_1427:
        /* <DEDUP_REMOVED lines=18> */
.L_x_1415:
        /* <DEDUP_REMOVED lines=16> */
.L_x_1436:
[----:B------:R-:W-:Y:S05]  /*79e0*/  BRA `(.L_x_1382) ;  /* 0x0000000000147947 */ /* 0x000fea0003800000 */
.L_x_1435:
[----:B------:R-:W3:Y:S02]  /*79f0*/  LDG.E.64 R32, desc[UR36][R2.64] ;  /* 0x0000002402207981 */ /* 0x000ee4000c1e1b00 */
[----:B---3--:R-:W0:Y:S01]  /*7a00*/  I2F.F64.U64 R32, R32 ;  /* 0x0000002000207312 */ /* 0x008e220000301800 */
[----:B------:R-:W-:Y:S05]  /*7a10*/  BRA `(.L_x_1382) ;  /* 0x0000000000087947 */ /* 0x000fea0003800000 */
.L_x_1434:
[----:B------:R-:W3:Y:S02]  /*7a20*/  LDG.E R2, desc[UR36][R2.64] ;  /* 0x0000002402027981 */ /* 0x000ee4000c1e1900 */
[----:B---3--:R0:W3:Y:S02]  /*7a30*/  I2F.F64.U32 R32, R2 ;  /* 0x0000000200207312 */ /* 0x0080e40000201800 */
.L_x_1382:
[----:B------:R-:W-:Y:S05]  /*7a40*/  BSYNC.RECONVERGENT B6 ;  /* 0x0000000000067941 */ /* 0x000fea0003800200 */
.L_x_1381:
[----:B0-----:R-:W0:Y:S01]  /*7a50*/  S2R R3, SR_TID.X ;  /* 0x0000000000037919 */ /* 0x001e220000002100 */
[----:B------:R-:W-:Y:S01]  /*7a60*/  BSSY.RECONVERGENT B2, `(.L_x_1437) ;  /* 0x0000077000027945 */ /* 0x000fe20003800200 */
[----:B------:R-:W-:Y:S02]  /*7a70*/  CS2R R6, SRZ ;  /* 0x0000000000067805 */ /* 0x000fe4000001ff00 */
[----:B------:R-:W-:Y:S02]  /*7a80*/  CS2R R4, SRZ ;  /* 0x0000000000047805 */ /* 0x000fe4000001ff00 */
[----:B0-----:R-:W-:-:S13]  /*7a90*/  ISETP.GE.AND P0, PT, R3, R28, PT ;  /* 0x0000001c0300720c */ /* 0x001fda0003f06270 */
[----:B------:R-:W-:Y:S05]  /*7aa0*/  @P0 BRA `(.L_x_1438) ;  /* 0x0000000400c80947 */ /* 0x000fea0003800000 */
[----:B-1---5:R-:W-:Y:S01]  /*7ab0*/  DSETP.NEU.AND P4, PT, |R26|, +INF , PT ;  /* 0x7ff000001a00742a */ /* 0x022fe20003f8d200 */
[----:B------:R-:W-:-:S13]  /*7ac0*/  BSSY.RECONVERGENT B3, `(.L_x_1439) ;  /* 0x000001b000037945 */ /* 0x000fda0003800200 */
[----:B------:R-:W-:Y:S01]  /*7ad0*/  @!P4 DMUL R38, RZ, R26 ;  /* 0x0000001aff26c228 */ /* 0x000fe20000000000 */
[----:B---3--:R-:W-:Y:S01]  /*7ae0*/  @!P4 IMAD.MOV.U32 R0, RZ, RZ, 0x1 ;  /* 0x00000001ff00c424 */ /* 0x008fe200078e00ff */
[----:B------:R-:W-:Y:S09]  /*7af0*/  @!P4 BRA `(.L_x_1440) ;  /* 0x00000000005cc947 */ /* 0x000ff20003800000 */
[----:B------:R-:W-:Y:S01]  /*7b00*/  UMOV UR4, 0x6dc9c883 ;  /* 0x6dc9c88300047882 */ /* 0x000fe20000000000 */
[----:B------:R-:W-:Y:S01]  /*7b10*/  UMOV UR5, 0x3fe45f30 ;  /* 0x3fe45f3000057882 */ /* 0x000fe20000000000 */
[C---:B------:R-:W-:Y:S01]  /*7b20*/  DSETP.GE.AND P0, PT, |R26|.reuse, 2.14748364800000000000e+09, PT ;  /* 0x41e000001a00742a */ /* 0x040fe20003f06200 */
[----:B------:R-:W-:Y:S01]  /*7b30*/  BSSY.RECONVERGENT B4, `(.L_x_1441) ;  /* 0x0000012000047945 */ /* 0x000fe20003800200 */
        /* <DEDUP_REMOVED lines=16> */
[----:B--2-4-:R-:W-:Y:S05]  /*7c40*/  CALL.REL.NOINC `($_ZN2at6native27unrolled_elementwise_kernelIZZZNS0_54_GLOBAL__N__7dbc7496_16_ComplexKernel_cu_1520ed90_295117polar_kernel_cudaERNS_14TensorIteratorEENKUlvE_clEvENKUlvE_clEvEUlddE_St5arrayIPcLm3EELi4E23TrivialOffsetCalculatorILi2EjESB_ILi1EjENS0_6memory12LoadWithCastILi2EEENSE_13StoreWithCastILi1EEEEEviT_T0_T2_T3_T4_T5_$__internal_trig_reduction_slowpathd) ;  /* 0x0000006000f47944 */ /* 0x014fea0003c00000 */
.L_x_1442:
[----:B------:R-:W-:Y:S05]  /*7c50*/  BSYNC.RECONVERGENT B4 ;  /* 0x0000000000047941 */ /* 0x000fea0003800200 */
.L_x_1441:
[----:B------:R-:W-:-:S07]  /*7c60*/  VIADD R0, R2, 0x1 ;  /* 0x0000000102007836 */ /* 0x000fce0000000000 */
.L_x_1440:
[----:B------:R-:W-:Y:S05]  /*7c70*/  BSYNC.RECONVERGENT B3 ;  /* 0x0000000000037941 */ /* 0x000fea0003800200 */
.L_x_1439:
[----:B------:R-:W0:Y:S01]  /*7c80*/  LDCU.64 UR4, c[0x4][0x130] ;  /* 0x01002600ff0477ac */ /* 0x000e220008000a00 */
[----:B------:R-:W-:-:S05]  /*7c90*/  IMAD.SHL.U32 R2, R0, 0x40, RZ ;  /* 0x0000004000027824 */ /* 0x000fca00078e00ff */
        /* <DEDUP_REMOVED lines=8> */
[----:B------:R-:W-:Y:S02]  /*7d20*/  BSSY.RECONVERGENT B3, `(.L_x_1443) ;  /* 0x000002b000037945 */ /* 0x000fe40003800200 */
[----:B------:R-:W-:Y:S01]  /*7d30*/  ISETP.NE.U32.AND P0, PT, R2, 0x1, PT ;  /* 0x000000010200780c */ /* 0x000fe20003f05070 */
[----:B------:R-:W-:-:S03]  /*7d40*/  IMAD.MOV.U32 R2, RZ, RZ, 0x3da8ff83 ;  /* 0x3da8ff83ff027424 */ /* 0x000fc600078e00ff */
[----:B------:R-:W-:Y:S02]  /*7d50*/  FSEL R20, R20, -8.06006814911005101289e+34, !P0 ;  /* 0xf9785eba14147808 */ /* 0x000fe40004000000 */
[----:B------:R-:W-:Y:S01]  /*7d60*/  FSEL R21, -R2, 0.11223486810922622681, !P0 ;  /* 0x3de5db6502157808 */ /* 0x000fe20004000100 */
[----:B------:R-:W-:-:S08]  /*7d70*/  DMUL R2, R38, R38 ;  /* 0x0000002626027228 */ /* 0x000fd00000000000 */
        /* <DEDUP_REMOVED lines=9> */
[----:B------:R-:W-:Y:S01]  /*7e10*/  FSEL R5, R3, R39, !P0 ;  /* 0x0000002703057208 */ /* 0x000fe20004000000 */
[----:B------:R-:W-:Y:S01]  /*7e20*/  @!P4 DMUL R38, RZ, R26 ;  /* 0x0000001aff26c228 */ /* 0x000fe20000000000 */
[----:B------:R-:W-:-:S04]  /*7e30*/  LOP3.LUT P0, RZ, R0, 0x2, RZ, 0xc0, !PT ;  /* 0x0000000200ff7812 */ /* 0x000fc8000780c0ff */
[----:B------:R-:W-:-:S10]  /*7e40*/  DADD R2, RZ, -R4 ;  /* 0x00000000ff027229 */ /* 0x000fd40000000804 */
[----:B------:R-:W-:Y:S01]  /*7e50*/  FSEL R28, R4, R2, !P0 ;  /* 0x00000002041c7208 */ /* 0x000fe20004000000 */
[----:B------:R-:W-:Y:S01]  /*7e60*/  @!P4 IMAD.MOV.U32 R2, RZ, RZ, RZ ;  /* 0x000000ffff02c224 */ /* 0x000fe200078e00ff */
[----:B------:R-:W-:Y:S01]  /*7e70*/  FSEL R29, R5, R3, !P0 ;  /* 0x00000003051d7208 */ /* 0x000fe20004000000 */
[----:B------:R-:W-:Y:S06]  /*7e80*/  @!P4 BRA `(.L_x_1444) ;  /* 0x000000000050c947 */ /* 0x000fec0003800000 */
        /* <DEDUP_REMOVED lines=19> */
[----:B----4-:R-:W-:Y:S05]  /*7fc0*/  CALL.REL.NOINC `($_ZN2at6native27unrolled_elementwise_kernelIZZZNS0_54_GLOBAL__N__7dbc7496_16_ComplexKernel_cu_1520ed90_295117polar_kernel_cudaERNS_14TensorIteratorEENKUlvE_clEvENKUlvE_clEvEUlddE_St5arrayIPcLm3EELi4E23TrivialOffsetCalculatorILi2EjESB_ILi1EjENS0_6memory12LoadWithCastILi2EEENSE_13StoreWithCastILi1EEEEEviT_T0_T2_T3_T4_T5_$__internal_trig_reduction_slowpathd) ;  /* 0x0000006000147944 */ /* 0x010fea0003c00000 */
.L_x_1444:
[----:B------:R-:W-:Y:S05]  /*7fd0*/  BSYNC.RECONVERGENT B3 ;  /* 0x0000000000037941 */ /* 0x000fea0003800200 */
.L_x_1443:
[----:B------:R-:W0:Y:S01]  /*7fe0*/  LDCU.64 UR4, c[0x4][0x130] ;  /* 0x01002600ff0477ac */ /* 0x000e220008000a00 */
[----:B------:R-:W-:-:S05]  /*7ff0*/  IMAD.SHL.U32 R0, R2, 0x40, RZ ;  /* 0x0000004002007824 */ /* 0x000fca00078e00ff */
[----:B------:R-:W-:-:S04]  /*8000*/  LOP3.LUT R0, R0, 0x40, RZ, 0xc0, !PT ;  /* 0x0000004000007812 */ /* 0x000fc800078ec0ff */
[----:B0-----:R-:W-:-:S05]  /*8010*/  IADD3 R30, P0, PT, R0, UR4, RZ ;  /* 0x00000004001e7c10 */ /* 0x001fca000ff1e0ff */
[----:B------:R-:W-:-:S05]  /*8020*/  IMAD.X R31, RZ, RZ, UR5, P0 ;  /* 0x00000005ff1f7e24 */ /* 0x000fca00080e06ff */
[----:B------:R-:W2:Y:S04]  /*8030*/  LDG.E.128.CONSTANT R4, desc[UR36][R30.64] ;  /* 0x000000241e047981 */ /* 0x000ea8000c1e9d00 */
[----:B------:R-:W3:Y:S04]  /*8040*/  LDG.E.128.CONSTANT R8, desc[UR36][R30.64+0x10] ;  /* 0x000010241e087981 */ /* 0x000ee8000c1e9d00 */
[----:B------:R-:W5:Y:S01]  /*8050*/  LDG.E.128.CONSTANT R12, desc[UR36][R30.64+0x20] ;  /* 0x000020241e0c7981 */ /* 0x000f62000c1e9d00 */
[----:B------:R-:W-:Y:S01]  /*8060*/  LOP3.LUT R0, R2, 0x1, RZ, 0xc0, !PT ;  /* 0x0000000102007812 */ /* 0x000fe200078ec0ff */
[----:B------:R-:W-:Y:S01]  /*8070*/  IMAD.MOV.U32 R26, RZ, RZ, 0x20fd8164 ;  /* 0x20fd8164ff1a7424 */ /* 0x000fe200078e00ff */
[----:B------:R-:W-:-:S02]  /*8080*/  DMUL R20, R38, R38 ;  /* 0x0000002626147228 */ /* 0x000fc40000000000 */
[----:B------:R-:W-:Y:S01]  /*8090*/  ISETP.NE.U32.AND P0, PT, R0, 0x1, PT ;  /* 0x000000010000780c */ /* 0x000fe20003f05070 */
[----:B------:R-:W-:-:S03]  /*80a0*/  IMAD.MOV.U32 R0, RZ, RZ, 0x3da8ff83 ;  /* 0x3da8ff83ff007424 */ /* 0x000fc600078e00ff */
[----:B------:R-:W-:Y:S02]  /*80b0*/  FSEL R26, R26, -8.06006814911005101289e+34, !P0 ;  /* 0xf9785eba1a1a7808 */ /* 0x000fe40004000000 */
[----:B------:R-:W-:-:S06]  /*80c0*/  FSEL R27, -R0, 0.11223486810922622681, !P0 ;  /* 0x3de5db65001b7808 */ /* 0x000fcc0004000100 */
[----:B--2---:R-:W-:-:S08]  /*80d0*/  DFMA R4, R20, R26, R4 ;  /* 0x0000001a1404722b */ /* 0x004fd00000000004 */
[----:B------:R-:W-:-:S08]  /*80e0*/  DFMA R4, R20, R4, R6 ;  /* 0x000000041404722b */ /* 0x000fd00000000006 */
[----:B---3--:R-:W-:-:S08]  /*80f0*/  DFMA R4, R20, R4, R8 ;  /* 0x000000041404722b */ /* 0x008fd00000000008 */
        /* <DEDUP_REMOVED lines=11> */
[----:B----4-:R-:W-:-:S05]  /*81b0*/  DMUL R4, R24, R28 ;  /* 0x0000001c18047228 */ /* 0x010fca0000000000 */
[----:B------:R-:W-:-:S11]  /*81c0*/  DMUL R6, R24, R6 ;  /* 0x0000000618067228 */ /* 0x000fd60000000000 */
.L_x_1438:
[----:B------:R-:W-:Y:S05]  /*81d0*/  BSYNC.RECONVERGENT B2 ;  /* 0x0000000000027941 */ /* 0x000fea0003800200 */
.L_x_1437:
[----:B-1-3--:R-:W0:Y:S01]  /*81e0*/  S2R R0, SR_TID.X ;  /* 0x0000000000007919 */ /* 0x00ae220000002100 */
[----:B------:R-:W1:Y:S01]  /*81f0*/  S2UR UR4, SR_CTAID.X ;  /* 0x00000000000479c3 */ /* 0x000e620000002500 */
[----:B------:R-:W1:Y:S01]  /*8200*/  LDCU UR5, c[0x0][0x380] ;  /* 0x00007000ff0577ac */ /* 0x000e620008000800 */
[----:B------:R-:W-:Y:S01]  /*8210*/  BSSY.RECONVERGENT B2, `(.L_x_1445) ;  /* 0x000007b000027945 */ /* 0x000fe20003800200 */
[----:B------:R-:W-:Y:S02]  /*8220*/  CS2R R30, SRZ ;  /* 0x00000000001e7805 */ /* 0x000fe4000001ff00 */
[----:B------:R-:W-:Y:S01]  /*8230*/  CS2R R28, SRZ ;  /* 0x00000000001c7805 */ /* 0x000fe2000001ff00 */
[----:B-1----:R-:W-:Y:S01]  /*8240*/  UIMAD UR4, UR4, -0x200, UR5 ;  /* 0xfffffe00040478a4 */ /* 0x002fe2000f8e0205 */
[----:B0-----:R-:W-:-:S05]  /*8250*/  VIADD R0, R0, 0x80 ;  /* 0x0000008000007836 */ /* 0x001fca0000000000 */
[----:B------:R-:W-:-:S13]  /*8260*/  ISETP.GE.AND P0, PT, R0, UR4, PT ;  /* 0x0000000400007c0c */ /* 0x000fda000bf06270 */
[----:B------:R-:W-:Y:S05]  /*8270*/  @P0 BRA `(.L_x_1446) ;  /* 0x0000000400d00947 */ /* 0x000fea0003800000 */
[----:B--2--5:R-:W-:Y:S01]  /*8280*/  DSETP.NEU.AND P4, PT, |R36|, +INF , PT ;  /* 0x7ff000002400742a */ /* 0x024fe20003f8d200 */
        /* <DEDUP_REMOVED lines=23> */
.L_x_1450:
[----:B------:R-:W-:Y:S05]  /*8400*/  BSYNC.RECONVERGENT B4 ;  /* 0x0000000000047941 */ /* 0x000fea0003800200 */
.L_x_1449:
[----:B------:R-:W-:Y:S01]  /*8410*/  VIADD R0, R2, 0x1 ;  /* 0x0000000102007836 */ /* 0x000fe20000000000 */
[----:B------:R-:W-:Y:S06]  /*8420*/  BRA `(.L_x_1451) ;  /* 0x0000000000087947 */ /* 0x000fec0003800000 */
.L_x_1448:
[----:B------:R-:W-:Y:S01]  /*8430*/  DMUL R38, RZ, R36 ;  /* 0x00000024ff267228 */ /* 0x000fe20000000000 */
[----:B------:R-:W-:-:S10]  /*8440*/  IMAD.MOV.U32 R0, RZ, RZ, 0x1 ;  /* 0x00000001ff007424 */ /* 0x000fd400078e00ff */
.L_x_1451:
[----:B------:R-:W-:Y:S05]  /*8450*/  BSYNC.RECONVERGENT B3 ;  /* 0x0000000000037941 */ /* 0x000fea0003800200 */
.L_x_1447:
[----:B------:R-:W0:Y:S01]  /*8460*/  LDCU.64 UR4, c[0x4][0x130] ;  /* 0x01002600ff0477ac */ /* 0x000e220008000a00 */
[----:B------:R-:W-:-:S05]  /*8470*/  IMAD.SHL.U32 R2, R0, 0x40, RZ ;  /* 0x0000004000027824 */ /* 0x000fca00078e00ff */
[----:B------:R-:W-:-:S04]  /*8480*/  LOP3.LUT R2, R2, 0x40, RZ, 0xc0, !PT ;  /* 0x0000004002027812 */ /* 0x000fc800078ec0ff */
[----:B0-----:R-:W-:-:S05]  /*8490*/  IADD3 R28, P0, PT, R2, UR4, RZ ;  /* 0x00000004021c7c10 */ /* 0x001fca000ff1e0ff */
[----:B------:R-:W-:-:S05]  /*84a0*/  IMAD.X R29, RZ, RZ, UR5, P0 ;  /* 0x00000005ff1d7e24 */ /* 0x000fca00080e06ff */
[----:B------:R-:W2:Y:S04]  /*84b0*/  LDG.E.128.CONSTANT R8, desc[UR36][R28.64] ;  /* 0x000000241c087981 */ /* 0x000ea8000c1e9d00 */
[----:B------:R-:W3:Y:S04]  /*84c0*/  LDG.E.128.CONSTANT R12, desc[UR36][R28.64+0x10] ;  /* 0x000010241c0c7981 */ /* 0x000ee8000c1e9d00 */
[----:B----4-:R-:W4:Y:S01]  /*84d0*/  LDG.E.128.CONSTANT R24, desc[UR36][R28.64+0x20] ;  /* 0x000020241c187981 */ /* 0x010f22000c1e9d00 */
        /* <DEDUP_REMOVED lines=42> */
[----:B------:R-:W-:Y:S05]  /*8780*/  CALL.REL.NOINC `($_ZN2at6native27unrolled_elementwise_kernelIZZZNS0_54_GLOBAL__N__7dbc7496_16_ComplexKernel_cu_1520ed90_295117polar_kernel_cudaERNS_14TensorIteratorEENKUlvE_clEvENKUlvE_clEvEUlddE_St5arrayIPcLm3EELi4E23TrivialOffsetCalculatorILi2EjESB_ILi1EjENS0_6memory12LoadWithCastILi2EEENSE_13StoreWithCastILi1EEEEEviT_T0_T2_T3_T4_T5_$__internal_trig_reduction_slowpathd) ;  /* 0x0000005800247944 */ /* 0x000fea0003c00000 */
[----:B------:R-:W-:Y:S05]  /*8790*/  BRA `(.L_x_1454) ;  /* 0x0000000000087947 */ /* 0x000fea0003800000 */
.L_x_1453:
[----:B------:R-:W-:Y:S01]  /*87a0*/  DMUL R38, RZ, R36 ;  /* 0x00000024ff267228 */ /* 0x000fe20000000000 */
[----:B------:R-:W-:-:S10]  /*87b0*/  IMAD.MOV.U32 R2, RZ, RZ, RZ ;  /* 0x000000ffff027224 */ /* 0x000fd400078e00ff */
.L_x_1454:
[----:B------:R-:W-:Y:S05]  /*87c0*/  BSYNC.RECONVERGENT B3 ;  /* 0x0000000000037941 */ /* 0x000fea0003800200 */
.L_x_1452:
[----:B------:R-:W0:Y:S01]  /*87d0*/  LDCU.64 UR4, c[0x4][0x130] ;  /* 0x01002600ff0477ac */ /* 0x000e220008000a00 */
[----:B------:R-:W-:-:S05]  /*87e0*/  IMAD.SHL.U32 R0, R2, 0x40, RZ ;  /* 0x0000004002007824 */ /* 0x000fca00078e00ff */
        /* <DEDUP_REMOVED lines=8> */
[----:B------:R-:W-:-:S02]  /*8870*/  DMUL R20, R38, R38 ;  /* 0x0000002626147228 */ /* 0x000fc40000000000 */
[----:B------:R-:W-:Y:S01]  /*8880*/  ISETP.NE.U32.AND P0, PT, R0, 0x1, PT ;  /* 0x000000010000780c */ /* 0x000fe20003f05070 */
[----:B------:R-:W-:Y:S01]  /*8890*/  IMAD.MOV.U32 R0, RZ, RZ, 0x3da8ff83 ;  /* 0x3da8ff83ff007424 */ /* 0x000fe200078e00ff */
[----:B------:R-:W-:Y:S02]  /*88a0*/  DMUL R28, R34, R28 ;  /* 0x0000001c221c7228 */ /* 0x000fe40000000000 */
        /* <DEDUP_REMOVED lines=16> */
[----:B------:R-:W-:-:S11]  /*89b0*/  DMUL R30, R34, R30 ;  /* 0x0000001e221e7228 */ /* 0x000fd60000000000 */
.L_x_1446:
[----:B------:R-:W-:Y:S05]  /*89c0*/  BSYNC.RECONVERGENT B2 ;  /* 0x0000000000027941 */ /* 0x000fea0003800200 */
.L_x_1445:
[----:B------:R-:W0:Y:S01]  /*89d0*/  S2R R0, SR_TID.X ;  /* 0x0000000000007919 */ /* 0x000e220000002100 */
[----:B------:R-:W1:Y:S01]  /*89e0*/  S2UR UR4, SR_CTAID.X ;  /* 0x00000000000479c3 */ /* 0x000e620000002500 */
[----:B------:R-:W1:Y:S01]  /*89f0*/  LDCU UR5, c[0x0][0x380] ;  /* 0x00007000ff0577ac */ /* 0x000e620008000800 */
[----:B------:R-:W-:Y:S01]  /*8a00*/  BSSY.RECONVERGENT B2, `(.L_x_1455) ;  /* 0x000007b000027945 */ /* 0x000fe20003800200 */
[----:B-----5:R-:W-:Y:S02]  /*8a10*/  CS2R R26, SRZ ;  /* 0x00000000001a7805 */ /* 0x020fe4000001ff00 */
[----:B--2-4-:R-:W-:Y:S01]  /*8a20*/  CS2R R24, SRZ ;  /* 0x0000000000187805 */ /* 0x014fe2000001ff00 */
[----:B-1----:R-:W-:Y:S01]  /*8a30*/  UIMAD UR4, UR4, -0x200, UR5 ;  /* 0xfffffe00040478a4 */ /* 0x002fe2000f8e0205 */
[----:B0-----:R-:W-:-:S05]  /*8a40*/  VIADD R0, R0, 0x100 ;  /* 0x0000010000007836 */ /* 0x001fca0000000000 */
[----:B------:R-:W-:-:S13]  /*8a50*/  ISETP.GE.AND P0, PT, R0, UR4, PT ;  /* 0x0000000400007c0c */ /* 0x000fda000bf06270 */
[----:B------:R-:W-:Y:S05]  /*8a60*/  @P0 BRA `(.L_x_1456) ;  /* 0x0000000400d00947 */ /* 0x000fea0003800000 */
[----:B------:R-:W-:Y:S01]  /*8a70*/  DSETP.NEU.AND P4, PT, |R16|, +INF , PT ;  /* 0x7ff000001000742a */ /* 0x000fe20003f8d200 */
        /* <DEDUP_REMOVED lines=23> */
.L_x_1460:
[----:B------:R-:W-:Y:S05]  /*8bf0*/  BSYNC.RECONVERGENT B4 ;  /* 0x0000000000047941 */ /* 0x000fea0003800200 */
.L_x_1459:
[----:B------:R-:W-:Y:S01]  /*8c00*/  VIADD R0, R2, 0x1 ;  /* 0x0000000102007836 */ /* 0x000fe20000000000 */
[----:B------:R-:W-:Y:S06]  /*8c10*/  BRA `(.L_x_1461) ;  /* 0x0000000000087947 */ /* 0x000fec0003800000 */
.L_x_1458:
[----:B------:R-:W-:Y:S01]  /*8c20*/  DMUL R38, RZ, R16 ;  /* 0x00000010ff267228 */ /* 0x000fe20000000000 */
[----:B------:R-:W-:-:S10]  /*8c30*/  IMAD.MOV.U32 R0, RZ, RZ, 0x1 ;  /* 0x00000001ff007424 */ /* 0x000fd400078e00ff */
.L_x_1461:
[----:B------:R-:W-:Y:S05]  /*8c40*/  BSYNC.RECONVERGENT B3 ;  /* 0x0000000000037941 */ /* 0x000fea0003800200 */
.L_x_1457:
        /* <DEDUP_REMOVED lines=52> */
.L_x_1463:
[----:B------:R-:W-:Y:S01]  /*8f90*/  DMUL R38, RZ, R16 ;  /* 0x00000010ff267228 */ /* 0x000fe20000000000 */
[----:B------:R-:W-:-:S10]  /*8fa0*/  IMAD.MOV.U32 R2, RZ, RZ, RZ ;  /* 0x000000ffff027224 */ /* 0x000fd400078e00ff */
.L_x_1464:
[----:B------:R-:W-:Y:S05]  /*8fb0*/  BSYNC.RECONVERGENT B3 ;  /* 0x0000000000037941 */ /* 0x000fea0003800200 */
.L_x_1462:
        /* <DEDUP_REMOVED lines=19> */
[----:B----4-:R-:W-:Y:S02]  /*90f0*/  DFMA R8, R16, R8, R24 ;  /* 0x000000081008722b */ /* 0x010fe40000000018 */
[----:B------:R-:W-:-:S06]  /*9100*/  DMUL R24, R18, R34 ;  /* 0x0000002212187228 */ /* 0x000fcc0000000000 */
        /* <DEDUP_REMOVED lines=10> */
.L_x_1456:
[----:B------:R-:W-:Y:S05]  /*91b0*/  BSYNC.RECONVERGENT B2 ;  /* 0x0000000000027941 */ /* 0x000fea0003800200 */
.L_x_1455:
[----:B------:R-:W0:Y:S01]  /*91c0*/  S2R R0, SR_TID.X ;  /* 0x0000000000007919 */ /* 0x000e220000002100 */
        /* <DEDUP_REMOVED lines=33> */
.L_x_1470:
[----:B------:R-:W-:Y:S05]  /*93e0*/  BSYNC.RECONVERGENT B4 ;  /* 0x0000000000047941 */ /* 0x000fea0003800200 */
.L_x_1469:
[----:B------:R-:W-:Y:S01]  /*93f0*/  VIADD R0, R2, 0x1 ;  /* 0x0000000102007836 */ /* 0x000fe20000000000 */
[----:B------:R-:W-:Y:S06]  /*9400*/  BRA `(.L_x_1471) ;  /* 0x0000000000087947 */ /* 0x000fec0003800000 */
.L_x_1468:
[----:B------:R-:W-:Y:S01]  /*9410*/  DMUL R38, RZ, R32 ;  /* 0x00000020ff267228 */ /* 0x000fe20000000000 */
[----:B------:R-:W-:-:S10]  /*9420*/  IMAD.MOV.U32 R0, RZ, RZ, 0x1 ;  /* 0x00000001ff007424 */ /* 0x000fd400078e00ff */
.L_x_1471:
[----:B------:R-:W-:Y:S05]  /*9430*/  BSYNC.RECONVERGENT B3 ;  /* 0x0000000000037941 */ /* 0x000fea0003800200 */
.L_x_1467:
        /* <DEDUP_REMOVED lines=52> */
.L_x_1473:
[----:B------:R-:W-:Y:S01]  /*9780*/  DMUL R38, RZ, R32 ;  /* 0x00000020ff267228 */ /* 0x000fe20000000000 */
[----:B------:R-:W-:-:S10]  /*9790*/  IMAD.MOV.U32 R2, RZ, RZ, RZ ;  /* 0x000000ffff027224 */ /* 0x000fd400078e00ff */
.L_x_1474:
[----:B------:R-:W-:Y:S05]  /*97a0*/  BSYNC.RECONVERGENT B3 ;  /* 0x0000000000037941 */ /* 0x000fea0003800200 */
.L_x_1472:
        /* <DEDUP_REMOVED lines=31> */
.L_x_1466:
[----:B------:R-:W-:Y:S05]  /*99a0*/  BSYNC.RECONVERGENT B2 ;  /* 0x0000000000027941 */ /* 0x000fea0003800200 */
.L_x_1465:
[----:B------:R-:W0:Y:S01]  /*99b0*/  S2R R23, SR_CTAID.X ;  /* 0x0000000000177919 */ /* 0x000e220000002500 */
[----:B------:R-:W0:Y:S01]  /*99c0*/  LDC R2, c[0x0][0x380] ;  /* 0x0000e000ff027b82 */ /* 0x000e220000000800 */
[----:B------:R-:W-:Y:S01]  /*99d0*/  BSSY.RECONVERGENT B6, `(.L_x_1475) ;  /* 0x000011b000067945 */ /* 0x000fe20003800200 */
[----:B------:R-:W1:Y:S06]  /*99e0*/  S2R R32, SR_TID.X ;  /* 0x0000000000207919 */ /* 0x000e6c0000002100 */
[----:B------:R-:W2:Y:S01]  /*99f0*/  LDC.U8 R22, c[0x0][0x3b0] ;  /* 0x0000ec00ff167b82 */ /* 0x000ea20000000000 */
[----:B0-----:R-:W-:-:S05]  /*9a00*/  IMAD R2, R23, -0x200, R2 ;  /* 0xfffffe0017027824 */ /* 0x001fca00078e0202 */
[----:B-1----:R-:W-:-:S13]  /*9a10*/  ISETP.GE.AND P0, PT, R32, R2, PT ;  /* 0x000000022000720c */ /* 0x002fda0003f06270 */
[----:B--2---:R-:W-:Y:S05]  /*9a20*/  @P0 BRA `(.L_x_1476) ;  /* 0x0000001000540947 */ /* 0x004fea0003800000 */
[----:B------:R-:W0:Y:S01]  /*9a30*/  LDCU UR4, c[0x0][0x3b4] ;  /* 0x00007680ff0477ac */ /* 0x000e220008000800 */
[----:B------:R-:W1:Y:S01]  /*9a40*/  LDC.64 R8, c[0x0][0x388] ;  /* 0x0000e200ff087b82 */ /* 0x000e620000000a00 */
[----:B------:R-:W-:Y:S01]  /*9a50*/  IMAD R0, R23, 0x200, R32 ;  /* 0x0000020017007824 */ /* 0x000fe200078e0220 */
[----:B------:R-:W-:Y:S01]  /*9a60*/  PRMT R10, R22, 0x9910, RZ ;  /* 0x00009910160a7816 */ /* 0x000fe200000000ff */
[----:B------:R-:W-:Y:S02]  /*9a70*/  VIADD R32, R32, 0x80 ;  /* 0x0000008020207836 */ /* 0x000fe40000000000 */
[----:B0-----:R-:W-:Y:S02]  /*9a80*/  IMAD R3, R0, UR4, RZ ;  /* 0x0000000400037c24 */ /* 0x001fe4000f8e02ff */
[----:B------:R-:W-:-:S05]  /*9a90*/  IMAD.MOV.U32 R0, RZ, RZ, R10 ;  /* 0x000000ffff007224 */ /* 0x000fca00078e000a */
[----:B------:R-:W-:Y:S02]  /*9aa0*/  ISETP.GT.AND P0, PT, R0, 0x9, PT ;  /* 0x000000090000780c */ /* 0x000fe40003f04270 */
[----:B-1----:R-:W-:-:S05]  /*9ab0*/  IADD3 R8, P1, PT, R3, R8, RZ ;  /* 0x0000000803087210 */ /* 0x002fca0007f3e0ff */
        /* <DEDUP_REMOVED lines=10> */
[----:B------:R-:W0:Y:S02]  /*9b60*/  F2I.F64.TRUNC R5, R4 ;  /* 0x0000000400057311 */ /* 0x000e24000030d100 */
[----:B0-----:R0:W-:Y:S01]  /*9b70*/  STG.E.U8 desc[UR36][R8.64], R5 ;  /* 0x0000000508007986 */ /* 0x0011e2000c101124 */
[----:B------:R-:W-:Y:S05]  /*9b80*/  BRA `(.L_x_1476) ;  /* 0x0000000c00fc7947 */ /* 0x000fea0003800000 */
.L_x_1480:
[----:B------:R-:W0:Y:S02]  /*9b90*/  F2I.S64.F64.TRUNC R4, R4 ;  /* 0x0000000400047311 */ /* 0x000e24000030d900 */
[----:B0-----:R-:W-:-:S05]  /*9ba0*/  IMAD.MOV.U32 R3, RZ, RZ, R4 ;  /* 0x000000ffff037224 */ /* 0x001fca00078e0004 */
[----:B------:R0:W-:Y:S01]  /*9bb0*/  STG.E.U8 desc[UR36][R8.64], R3 ;  /* 0x0000000308007986 */ /* 0x0001e2000c101124 */
[----:B------:R-:W-:Y:S05]  /*9bc0*/  BRA `(.L_x_1476) ;  /* 0x0000000c00ec7947 */ /* 0x000fea0003800000 */
.L_x_1479:
[----:B------:R-:W-:-:S13]  /*9bd0*/  ISETP.NE.AND P0, PT, R0, 0x2, PT ;  /* 0x000000020000780c */ /* 0x000fda0003f05270 */
[----:B------:R-:W-:Y:S05]  /*9be0*/  @!P0 BRA `(.L_x_1482) ;  /* 0x0000000000288947 */ /* 0x000fea0003800000 */
[----:B------:R-:W-:-:S13]  /*9bf0*/  ISETP.NE.AND P0, PT, R0, 0x3, PT ;  /* 0x000000030000780c */ /* 0x000fda0003f05270 */
[----:B------:R-:W-:Y:S05]  /*9c00*/  @!P0 BRA `(.L_x_1483) ;  /* 0x0000000000148947 */ /* 0x000fea0003800000 */
[----:B------:R-:W-:-:S13]  /*9c10*/  ISETP.NE.AND P0, PT, R0, 0x4, PT ;  /* 0x000000040000780c */ /* 0x000fda0003f05270 */
[----:B------:R-:W-:Y:S05]  /*9c20*/  @P0 BRA `(.L_x_1481) ;  /* 0x0000000c002c0947 */ /* 0x000fea0003800000 */
[----:B------:R-:W0:Y:S02]  /*9c30*/  F2I.S64.F64.TRUNC R4, R4 ;  /* 0x0000000400047311 */ /* 0x000e24000030d900 */
[----:B0-----:R0:W-:Y:S01]  /*9c40*/  STG.E.64 desc[UR36][R8.64], R4 ;  /* 0x0000000408007986 */ /* 0x0011e2000c101b24 */
[----:B------:R-:W-:Y:S05]  /*9c50*/  BRA `(.L_x_1476) ;  /* 0x0000000c00c87947 */ /* 0x000fea0003800000 */
.L_x_1483:
[----:B------:R-:W0:Y:S02]  /*9c60*/  F2I.F64.TRUNC R5, R4 ;  /* 0x0000000400057311 */ /* 0x000e24000030d100 */
[----:B0-----:R0:W-:Y:S01]  /*9c70*/  STG.E desc[UR36][R8.64], R5 ;  /* 0x0000000508007986 */ /* 0x0011e2000c101924 */
[----:B------:R-:W-:Y:S05]  /*9c80*/  BRA `(.L_x_1476) ;  /* 0x0000000c00bc7947 */ /* 0x000fea0003800000 */
.L_x_1482:
[----:B------:R-:W0:Y:S02]  /*9c90*/  F2I.F64.TRUNC R5, R4 ;  /* 0x0000000400057311 */ /* 0x000e24000030d100 */
[----:B0-----:R0:W-:Y:S01]  /*9ca0*/  STG.E.U16 desc[UR36][R8.64], R5 ;  /* 0x0000000508007986 */ /* 0x0011e2000c101524 */
[----:B------:R-:W-:Y:S05]  /*9cb0*/  BRA `(.L_x_1476) ;  /* 0x0000000c00b07947 */ /* 0x000fea0003800000 */
.L_x_1478:
[----:B------:R-:W-:-:S13]  /*9cc0*/  ISETP.GT.AND P0, PT, R0, 0x6, PT ;  /* 0x000000060000780c */ /* 0x000fda0003f04270 */
[----:B------:R-:W-:Y:S05]  /*9cd0*/  @P0 BRA `(.L_x_1484) ;  /* 0x00000000004c0947 */ /* 0x000fea0003800000 */
[----:B------:R-:W-:-:S13]  /*9ce0*/  ISETP.NE.AND P0, PT, R0, 0x5, PT ;  /* 0x000000050000780c */ /* 0x000fda0003f05270 */
[----:B------:R-:W-:Y:S05]  /*9cf0*/  @!P0 BRA `(.L_x_1485) ;  /* 0x0000000000248947 */ /* 0x000fea0003800000 */
[----:B------:R-:W-:-:S13]  /*9d00*/  ISETP.NE.AND P0, PT, R0, 0x6, PT ;  /* 0x000000060000780c */ /* 0x000fda0003f05270 */
[----:B------:R-:W-:Y:S05]  /*9d10*/  @P0 BRA `(.L_x_1481) ;  /* 0x0000000800f00947 */ /* 0x000fea0003800000 */
[----:B------:R-:W-:Y:S01]  /*9d20*/  UMOV UR4, 0xf0000000 ;  /* 0xf000000000047882 */ /* 0x000fe20000000000 */
[----:B------:R-:W-:Y:S01]  /*9d30*/  UMOV UR5, 0x380fffff ;  /* 0x380fffff00057882 */ /* 0x000fe20000000000 */
[----:B------:R-:W0:Y:S01]  /*9d40*/  F2F.F32.F64 R3, R4 ;  /* 0x0000000400037310 */ /* 0x000e220000301000 */
[----:B------:R-:W-:-:S14]  /*9d50*/  DSETP.GEU.AND P0, PT, |R4|, UR4, PT ;  /* 0x0000000404007e2a */ /* 0x000fdc000bf0e200 */
[----:B0-----:R-:W-:-:S05]  /*9d60*/  @!P0 FMUL R3, R3, 1.175494350822287508e-38 ;  /* 0x0080000003038820 */ /* 0x001fca0000400000 */
[----:B------:R0:W-:Y:S01]  /*9d70*/  STG.E desc[UR36][R8.64], R3 ;  /* 0x0000000308007986 */ /* 0x0001e2000c101924 */
[----:B------:R-:W-:Y:S05]  /*9d80*/  BRA `(.L_x_1476) ;  /* 0x0000000c007c7947 */ /* 0x000fea0003800000 */
.L_x_1485:
        /* <DEDUP_REMOVED lines=8> */
.L_x_1484:
[----:B------:R-:W-:-:S13]  /*9e10*/  ISETP.NE.AND P0, PT, R0, 0x7, PT ;  /* 0x000000070000780c */ /* 0x000fda0003f05270 */
[----:B------:R-:W-:Y:S05]  /*9e20*/  @!P0 BRA `(.L_x_1486) ;  /* 0x0000000000648947 */ /* 0x000fea0003800000 */
[----:B------:R-:W-:-:S13]  /*9e30*/  ISETP.NE.AND P0, PT, R0, 0x8, PT ;  /* 0x000000080000780c */ /* 0x000fda0003f05270 */
[----:B------:R-:W-:Y:S05]  /*9e40*/  @!P0 BRA `(.L_x_1487) ;  /* 0x0000000000308947 */ /* 0x000fea0003800000 */
[----:B------:R-:W-:-:S13]  /*9e50*/  ISETP.NE.AND P0, PT, R0, 0x9, PT ;  /* 0x000000090000780c */ /* 0x000fda0003f05270 */
[----:B------:R-:W-:Y:S05]  /*9e60*/  @P0 BRA `(.L_x_1481) ;  /* 0x00000008009c0947 */ /* 0x000fea0003800000 */
        /* <DEDUP_REMOVED lines=10> */
.L_x_1487:
        /* <DEDUP_REMOVED lines=11> */
.L_x_1486:
[----:B------:R0:W-:Y:S01]  /*9fc0*/  STG.E.64 desc[UR36][R8.64], R4 ;  /* 0x0000000408007986 */ /* 0x0001e2000c101b24 */
[----:B------:R-:W-:Y:S05]  /*9fd0*/  BRA `(.L_x_1476) ;  /* 0x0000000800e87947 */ /* 0x000fea0003800000 */
.L_x_1477:
        /* <DEDUP_REMOVED lines=8> */
[----:B------:R-:W-:-:S06]  /*a060*/  DSETP.NEU.AND P0, PT, R6, RZ, PT ;  /* 0x000000ff0600722a */ /* 0x000fcc0003f0d000 */
[----:B------:R-:W-:-:S06]  /*a070*/  DSETP.NEU.OR P0, PT, R4, RZ, P0 ;  /* 0x000000ff0400722a */ /* 0x000fcc000070d400 */
[----:B------:R-:W-:-:S05]  /*a080*/  SEL R3, RZ, 0x1, !P0 ;  /* 0x00000001ff037807 */ /* 0x000fca0004000000 */
[----:B------:R0:W-:Y:S01]  /*a090*/  STG.E.U8 desc[UR36][R8.64], R3 ;  /* 0x0000000308007986 */ /* 0x0001e2000c101124 */
[----:B------:R-:W-:Y:S05]  /*a0a0*/  BRA `(.L_x_1476) ;  /* 0x0000000800b47947 */ /* 0x000fea0003800000 */
.L_x_1490:
[----:B------:R0:W-:Y:S01]  /*a0b0*/  STG.E.128 desc[UR36][R8.64], R4 ;  /* 0x0000000408007986 */ /* 0x0001e2000c101d24 */
[----:B------:R-:W-:Y:S05]  /*a0c0*/  BRA `(.L_x_1476) ;  /* 0x0000000800ac7947 */ /* 0x000fea0003800000 */
.L_x_1489:
        /* <DEDUP_REMOVED lines=23> */
.L_x_1494:
[----:B------:R-:W-:Y:S05]  /*a240*/  BSYNC.RECONVERGENT B0 ;  /* 0x0000000000007941 */ /* 0x000fea0003800200 */
.L_x_1493:
[----:B------:R-:W-:-:S05]  /*a250*/  LOP3.LUT R7, R0, 0x80, R7, 0xf8, !PT ;  /* 0x0000008000077812 */ /* 0x000fca00078ef807 */
[----:B------:R0:W-:Y:S01]  /*a260*/  STG.E.U8 desc[UR36][R8.64], R7 ;  /* 0x0000000708007986 */ /* 0x0001e2000c101124 */
[----:B------:R-:W-:Y:S05]  /*a270*/  BRA `(.L_x_1476) ;  /* 0x0000000800407947 */ /* 0x000fea0003800000 */
.L_x_1492:
        /* <DEDUP_REMOVED lines=19> */
.L_x_1496:
[----:B------:R-:W-:Y:S05]  /*a3b0*/  BSYNC.RECONVERGENT B0 ;  /* 0x0000000000007941 */ /* 0x000fea0003800200 */
.L_x_1495:
[----:B------:R-:W-:-:S05]  /*a3c0*/  LOP3.LUT R7, R0, 0x80, R7, 0xf8, !PT ;  /* 0x0000008000077812 */ /* 0x000fca00078ef807 */
[----:B------:R0:W-:Y:S01]  /*a3d0*/  STG.E.U8 desc[UR36][R8.64], R7 ;  /* 0x0000000708007986 */ /* 0x0001e2000c101124 */
[----:B------:R-:W-:Y:S05]  /*a3e0*/  BRA `(.L_x_1476) ;  /* 0x0000000400e47947 */ /* 0x000fea0003800000 */
.L_x_1491:
        /* <DEDUP_REMOVED lines=8> */
.L_x_1488:
        /* <DEDUP_REMOVED lines=8> */
[----:B------:R-:W0:Y:S02]  /*a4f0*/  F2I.U32.F64.TRUNC R5, R4 ;  /* 0x0000000400057311 */ /* 0x000e24000030d000 */
[----:B0-----:R4:W-:Y:S01]  /*a500*/  STG.E.U16 desc[UR36][R8.64], R5 ;  /* 0x0000000508007986 */ /* 0x0019e2000c101524 */
[----:B------:R-:W-:Y:S05]  /*a510*/  BRA `(.L_x_1476) ;  /* 0x0000000400987947 */ /* 0x000fea0003800000 */
.L_x_1499:
        /* <DEDUP_REMOVED lines=17> */
.L_x_1502:
[----:B------:R-:W-:-:S04]  /*a630*/  SHF.R.U32.HI R0, RZ, 0x14, R7 ;  /* 0x00000014ff007819 */ /* 0x000fc80000011607 */
[----:B------:R-:W-:-:S04]  /*a640*/  LOP3.LUT R0, R0, 0x1, RZ, 0xc0, !PT ;  /* 0x0000000100007812 */ /* 0x000fc800078ec0ff */
[----:B------:R-:W-:-:S04]  /*a650*/  IADD3 R0, PT, PT, R7, 0x487ffff, R0 ;  /* 0x0487ffff07007810 */ /* 0x000fc80007ffe000 */
[----:B------:R-:W-:-:S04]  /*a660*/  SHF.R.U32.HI R0, RZ, 0x14, R0 ;  /* 0x00000014ff007819 */ /* 0x000fc80000011600 */
[----:B------:R-:W-:-:S07]  /*a670*/  LOP3.LUT R3, R0, 0xff, RZ, 0xc0, !PT ;  /* 0x000000ff00037812 */ /* 0x000fce00078ec0ff */
.L_x_1503:
[----:B------:R-:W-:-:S04]  /*a680*/  SHF.R.U32.HI R0, RZ, 0x18, R7 ;  /* 0x00000018ff007819 */ /* 0x000fc80000011607 */
[----:B------:R-:W-:-:S07]  /*a690*/  LOP3.LUT R0, R3, 0x80, R0, 0xf8, !PT ;  /* 0x0000008003007812 */ /* 0x000fce00078ef800 */
.L_x_1501:
[----:B------:R-:W-:Y:S05]  /*a6a0*/  BSYNC.RECONVERGENT B0 ;  /* 0x0000000000007941 */ /* 0x000fea0003800200 */
.L_x_1500:
[----:B------:R0:W-:Y:S01]  /*a6b0*/  STG.E.U8 desc[UR36][R8.64], R0 ;  /* 0x0000000008007986 */ /* 0x0001e2000c101124 */
[----:B------:R-:W-:Y:S05]  /*a6c0*/  BRA `(.L_x_1476) ;  /* 0x00000004002c7947 */ /* 0x000fea0003800000 */
.L_x_1498:
        /* <DEDUP_REMOVED lines=17> */
.L_x_1506:
[----:B------:R-:W-:-:S04]  /*a7e0*/  SHF.R.U32.HI R0, RZ, 0x15, R7 ;  /* 0x00000015ff007819 */ /* 0x000fc80000011607 */
[----:B------:R-:W-:-:S04]  /*a7f0*/  LOP3.LUT R0, R0, 0x1, RZ, 0xc0, !PT ;  /* 0x0000000100007812 */ /* 0x000fc800078ec0ff */
[----:B------:R-:W-:-:S04]  /*a800*/  IADD3 R0, PT, PT, R7, 0x88fffff, R0 ;  /* 0x088fffff07007810 */ /* 0x000fc80007ffe000 */
[----:B------:R-:W-:-:S04]  /*a810*/  SHF.R.U32.HI R0, RZ, 0x15, R0 ;  /* 0x00000015ff007819 */ /* 0x000fc80000011600 */
[----:B------:R-:W-:-:S07]  /*a820*/  LOP3.LUT R3, R0, 0xff, RZ, 0xc0, !PT ;  /* 0x000000ff00037812 */ /* 0x000fce00078ec0ff */
.L_x_1507:
[----:B------:R-:W-:-:S04]  /*a830*/  SHF.R.U32.HI R0, RZ, 0x18, R7 ;  /* 0x00000018ff007819 */ /* 0x000fc80000011607 */
[----:B------:R-:W-:-:S07]  /*a840*/  LOP3.LUT R0, R3, 0x80, R0, 0xf8, !PT ;  /* 0x0000008003007812 */ /* 0x000fce00078ef800 */
.L_x_1505:
[----:B------:R-:W-:Y:S05]  /*a850*/  BSYNC.RECONVERGENT B0 ;  /* 0x0000000000007941 */ /* 0x000fea0003800200 */
.L_x_1504:
[----:B------:R3:W-:Y:S01]  /*a860*/  STG.E.U8 desc[UR36][R8.64], R0 ;  /* 0x0000000008007986 */ /* 0x0007e2000c101124 */
[----:B------:R-:W-:Y:S05]  /*a870*/  BRA `(.L_x_1476) ;  /* 0x0000000000c07947 */ /* 0x000fea0003800000 */
.L_x_1497:
[----:B------:R-:W-:-:S13]  /*a880*/  ISETP.NE.AND P0, PT, R0, 0x1c, PT ;  /* 0x0000001c0000780c */ /* 0x000fda0003f05270 */
[----:B------:R-:W-:Y:S05]  /*a890*/  @!P0 BRA `(.L_x_1508) ;  /* 0x0000000000b08947 */ /* 0x000fea0003800000 */
[----:B------:R-:W-:-:S13]  /*a8a0*/  ISETP.NE.AND P0, PT, R0, 0x1d, PT ;  /* 0x0000001d0000780c */ /* 0x000fda0003f05270 */
[----:B------:R-:W-:Y:S05]  /*a8b0*/  @!P0 BRA `(.L_x_1509) ;  /* 0x00000000009c8947 */ /* 0x000fea0003800000 */
[----:B------:R-:W-:-:S13]  /*a8c0*/  ISETP.NE.AND P0, PT, R0, 0x2c, PT ;  /* 0x0000002c0000780c */ /* 0x000fda0003f05270 */
[----:B------:R-:W-:Y:S05]  /*a8d0*/  @!P0 BRA `(.L_x_1510) ;  /* 0x0000000000448947 */ /* 0x000fea0003800000 */
.L_x_1481:
        /* <DEDUP_REMOVED lines=16> */
.L_x_1511:
[----:B------:R-:W-:Y:S05]  /*a9e0*/  BRA `(.L_x_1476) ;  /* 0x0000000000647947 */ /* 0x000fea0003800000 */
.L_x_1510:
        /* <DEDUP_REMOVED lines=20> */
.L_x_1509:
[----:B------:R-:W0:Y:S02]  /*ab30*/  F2I.U64.F64.TRUNC R4, R4 ;  /* 0x0000000400047311 */ /* 0x000e24000030d800 */
[----:B0-----:R1:W-:Y:S01]  /*ab40*/  STG.E.64 desc[UR36][R8.64], R4 ;  /* 0x0000000408007986 */ /* 0x0013e2000c101b24 */
[----:B------:R-:W-:Y:S05]  /*ab50*/  BRA `(.L_x_1476) ;  /* 0x0000000000087947 */ /* 0x000fea0003800000 */
.L_x_1508:
[----:B------:R-:W0:Y:S02]  /*ab60*/  F2I.U32.F64.TRUNC R5, R4 ;  /* 0x0000000400057311 */ /* 0x000e24000030d000 */
[----:B0-----:R0:W-:Y:S02]  /*ab70*/  STG.E desc[UR36][R8.64], R5 ;  /* 0x0000000508007986 */ /* 0x0011e4000c101924 */
.L_x_1476:
[----:B------:R-:W-:Y:S05]  /*ab80*/  BSYNC.RECONVERGENT B6 ;  /* 0x0000000000067941 */ /* 0x000fea0003800200 */
.L_x_1475:
[----:B------:R-:W-:Y:S01]  /*ab90*/  ISETP.GE.AND P0, PT, R32, R2, PT ;  /* 0x000000022000720c */ /* 0x000fe20003f06270 */
[----:B------:R-:W-:-:S12]  /*aba0*/  BSSY.RECONVERGENT B6, `(.L_x_1512) ;  /* 0x0000230000067945 */ /* 0x000fd80003800200 */
[----:B------:R-:W-:Y:S05]  /*abb0*/  @P0 BRA `(.L_x_1513) ;  /* 0x0000002000b80947 */ /* 0x000fea0003800000 */
[----:B------:R-:W2:Y:S01]  /*abc0*/  LDCU UR4, c[0x0][0x3b4] ;  /* 0x00007680ff0477ac */ /* 0x000ea20008000800 */
[----:B01--4-:R-:W0:Y:S01]  /*abd0*/  LDC.64 R4, c[0x0][0x388] ;  /* 0x0000e200ff047b82 */ /* 0x013e220000000a00 */
[----:B---3--:R-:W-:Y:S01]  /*abe0*/  IMAD R0, R23, 0x200, R32 ;  /* 0x0000020017007824 */ /* 0x008fe200078e0220 */
[----:B------:R-:W-:-:S03]  /*abf0*/  PRMT R6, R22, 0x9910, RZ ;  /* 0x0000991016067816 */ /* 0x000fc600000000ff */
[----:B--2---:R-:W-:Y:S02]  /*ac00*/  IMAD R3, R0, UR4, RZ ;  /* 0x0000000400037c24 */ /* 0x004fe4000f8e02ff */
        /* <DEDUP_REMOVED lines=16> */
.L_x_1517:
[----:B------:R-:W0:Y:S02]  /*ad10*/  F2I.S64.F64.TRUNC R28, R28 ;  /* 0x0000001c001c7311 */ /* 0x000e24000030d900 */
[----:B0-----:R-:W-:-:S05]  /*ad20*/  IMAD.MOV.U32 R3, RZ, RZ, R28 ;  /* 0x000000ffff037224 */ /* 0x001fca00078e001c */
[----:B------:R0:W-:Y:S01]  /*ad30*/  STG.E.U8 desc[UR36][R4.64], R3 ;  /* 0x0000000304007986 */ /* 0x0001e2000c101124 */
[----:B------:R-:W-:Y:S05]  /*ad40*/  BRA `(.L_x_1519) ;  /* 0x0000000c00f07947 */ /* 0x000fea0003800000 */
.L_x_1516:
        /* <DEDUP_REMOVED lines=9> */
.L_x_1521:
[----:B------:R-:W0:Y:S02]  /*ade0*/  F2I.F64.TRUNC R29, R28 ;  /* 0x0000001c001d7311 */ /* 0x000e24000030d100 */
[----:B0-----:R0:W-:Y:S01]  /*adf0*/  STG.E desc[UR36][R4.64], R29 ;  /* 0x0000001d04007986 */ /* 0x0011e2000c101924 */
[----:B------:R-:W-:Y:S05]  /*ae00*/  BRA `(.L_x_1519) ;  /* 0x0000000c00c07947 */ /* 0x000fea0003800000 */
.L_x_1520:
[----:B------:R-:W0:Y:S02]  /*ae10*/  F2I.F64.TRUNC R29, R28 ;  /* 0x0000001c001d7311 */ /* 0x000e24000030d100 */
[----:B0-----:R0:W-:Y:S01]  /*ae20*/  STG.E.U16 desc[UR36][R4.64], R29 ;  /* 0x0000001d04007986 */ /* 0x0011e2000c101524 */
[----:B------:R-:W-:Y:S05]  /*ae30*/  BRA `(.L_x_1519) ;  /* 0x0000000c00b47947 */ /* 0x000fea0003800000 */
.L_x_1515:
        /* <DEDUP_REMOVED lines=13> */
.L_x_1523:
        /* <DEDUP_REMOVED lines=8> */
.L_x_1522:
        /* <DEDUP_REMOVED lines=16> */
.L_x_1525:
        /* <DEDUP_REMOVED lines=11> */
.L_x_1524:
[----:B------:R0:W-:Y:S01]  /*b140*/  STG.E.64 desc[UR36][R4.64], R28 ;  /* 0x0000001c04007986 */ /* 0x0001e2000c101b24 */
[----:B------:R-:W-:Y:S05]  /*b150*/  BRA `(.L_x_1519) ;  /* 0x0000000800ec7947 */ /* 0x000fea0003800000 */
.L_x_1514:
        /* <DEDUP_REMOVED lines=13> */
.L_x_1529:
        /* <DEDUP_REMOVED lines=22> */
.L_x_1532:
[----:B------:R-:W-:-:S04]  /*b390*/  SHF.R.U32.HI R3, RZ, 0x18, R7 ;  /* 0x00000018ff037819 */ /* 0x000fc80000011607 */
[----:B------:R-:W-:-:S07]  /*b3a0*/  LOP3.LUT R0, R0, 0x80, R3, 0xf8, !PT ;  /* 0x0000008000007812 */ /* 0x000fce00078ef803 */
.L_x_1531:
[----:B------:R-:W-:Y:S05]  /*b3b0*/  BSYNC.RECONVERGENT B0 ;  /* 0x0000000000007941 */ /* 0x000fea0003800200 */
.L_x_1530:
[----:B------:R0:W-:Y:S01]  /*b3c0*/  STG.E.U8 desc[UR36][R4.64], R0 ;  /* 0x0000000004007986 */ /* 0x0001e2000c101124 */
[----:B------:R-:W-:Y:S05]  /*b3d0*/  BRA `(.L_x_1519) ;  /* 0x00000008004c7947 */ /* 0x000fea0003800000 */
.L_x_1528:
        /* <DEDUP_REMOVED lines=22> */
.L_x_1535:
[----:B------:R-:W-:-:S04]  /*b540*/  SHF.R.U32.HI R3, RZ, 0x18, R7 ;  /* 0x00000018ff037819 */ /* 0x000fc80000011607 */
[----:B------:R-:W-:-:S07]  /*b550*/  LOP3.LUT R0, R0, 0x80, R3, 0xf8, !PT ;  /* 0x0000008000007812 */ /* 0x000fce00078ef803 */
.L_x_1534:
[----:B------:R-:W-:Y:S05]  /*b560*/  BSYNC.RECONVERGENT B0 ;  /* 0x0000000000007941 */ /* 0x000fea0003800200 */
.L_x_1533:
[----:B------:R0:W-:Y:S01]  /*b570*/  STG.E.U8 desc[UR36][R4.64], R0 ;  /* 0x0000000004007986 */ /* 0x0001e2000c101124 */
[----:B------:R-:W-:Y:S05]  /*b580*/  BRA `(.L_x_1519) ;  /* 0x0000000400e07947 */ /* 0x000fea0003800000 */
.L_x_1527:
        /* <DEDUP_REMOVED lines=26> */
.L_x_1537:
[----:B------:R-:W0:Y:S02]  /*b730*/  F2I.U64.F64.TRUNC R28, R28 ;  /* 0x0000001c001c7311 */ /* 0x000e24000030d800 */
[----:B0-----:R0:W-:Y:S01]  /*b740*/  STG.E.64 desc[UR36][R4.64], R28 ;  /* 0x0000001c04007986 */ /* 0x0011e2000c101b24 */
[----:B------:R-:W-:Y:S05]  /*b750*/  BRA `(.L_x_1519) ;  /* 0x00000004006c7947 */ /* 0x000fea0003800000 */
.L_x_1536:
[----:B------:R-:W0:Y:S02]  /*b760*/  F2I.U32.F64.TRUNC R29, R28 ;  /* 0x0000001c001d7311 */ /* 0x000e24000030d000 */
[----:B0-----:R0:W-:Y:S01]  /*b770*/  STG.E desc[UR36][R4.64], R29 ;  /* 0x0000001d04007986 */ /* 0x0011e2000c101924 */
[----:B------:R-:W-:Y:S05]  /*b780*/  BRA `(.L_x_1519) ;  /* 0x0000000400607947 */ /* 0x000fea0003800000 */
.L_x_1526:
        /* <DEDUP_REMOVED lines=11> */
.L_x_1539:
[----:B------:R0:W-:Y:S01]  /*b840*/  STG.E.128 desc[UR36][R4.64], R28 ;  /* 0x0000001c04007986 */ /* 0x0001e2000c101d24 */
[----:B------:R-:W-:Y:S05]  /*b850*/  BRA `(.L_x_1519) ;  /* 0x00000004002c7947 */ /* 0x000fea0003800000 */
.L_x_1538:
[----:B------:R-:W-:-:S13]  /*b860*/  ISETP.NE.AND P0, PT, R0, 0xf, PT ;  /* 0x0000000f0000780c */ /* 0x000fda0003f05270 */
[----:B------:R-:W-:Y:S05]  /*b870*/  @!P0 BRA `(.L_x_1540) ;  /* 0x0000000400088947 */ /* 0x000fea0003800000 */
[----:B------:R-:W-:-:S13]  /*b880*/  ISETP.NE.AND P0, PT, R0, 0x17, PT ;  /* 0x000000170000780c */ /* 0x000fda0003f05270 */
[----:B------:R-:W-:Y:S05]  /*b890*/  @!P0 BRA `(.L_x_1541) ;  /* 0x0000000000a08947 */ /* 0x000fea0003800000 */
[----:B------:R-:W-:-:S13]  /*b8a0*/  ISETP.NE.AND P0, PT, R0, 0x18, PT ;  /* 0x000000180000780c */ /* 0x000fda0003f05270 */
[----:B------:R-:W-:Y:S05]  /*b8b0*/  @!P0 BRA `(.L_x_1542) ;  /* 0x0000000000448947 */ /* 0x000fea0003800000 */
.L_x_1518:
        /* <DEDUP_REMOVED lines=16> */
.L_x_1543:
[----:B------:R-:W-:Y:S05]  /*b9c0*/  BRA `(.L_x_1519) ;  /* 0x0000000000d07947 */ /* 0x000fea0003800000 */
.L_x_1542:
        /* <DEDUP_REMOVED lines=17> */
.L_x_1545:
[----:B------:R-:W-:Y:S05]  /*bae0*/  BSYNC.RECONVERGENT B0 ;  /* 0x0000000000007941 */ /* 0x000fea0003800200 */
.L_x_1544:
[----:B------:R-:W-:-:S05]  /*baf0*/  LOP3.LUT R3, R0, 0x80, R3, 0xf8, !PT ;  /* 0x0000008000037812 */ /* 0x000fca00078ef803 */
[----:B------:R0:W-:Y:S01]  /*bb00*/  STG.E.U8 desc[UR36][R4.64], R3 ;  /* 0x0000000304007986 */ /* 0x0001e2000c101124 */
[----:B------:R-:W-:Y:S05]  /*bb10*/  BRA `(.L_x_1519) ;  /* 0x00000000007c7947 */ /* 0x000fea0003800000 */
.L_x_1541:
        /* <DEDUP_REMOVED lines=16> */
.L_x_1547:
[----:B------:R-:W-:Y:S01]  /*bc20*/  IMAD.MOV.U32 R0, RZ, RZ, 0x7f ;  /* 0x0000007fff007424 */ /* 0x000fe200078e00ff */
[----:B------:R-:W-:-:S04]  /*bc30*/  ISETP.GT.U32.AND P0, PT, R3, 0x7f800000, PT ;  /* 0x7f8000000300780c */ /* 0x000fc80003f04070 */
[----:B------:R-:W-:-:S09]  /*bc40*/  SEL R0, R0, 0x7c, P0 ;  /* 0x0000007c00007807 */ /* 0x000fd20000000000 */
.L_x_1548:
[----:B------:R-:W-:Y:S05]  /*bc50*/  BSYNC.RECONVERGENT B0 ;  /* 0x0000000000007941 */ /* 0x000fea0003800200 */
.L_x_1546:
[----:B------:R-:W-:-:S04]  /*bc60*/  SHF.R.U32.HI R3, RZ, 0x18, R7 ;  /* 0x00000018ff037819 */ /* 0x000fc80000011607 */
[----:B------:R-:W-:-:S05]  /*bc70*/  LOP3.LUT R3, R0, 0x80, R3, 0xf8, !PT ;  /* 0x0000008000037812 */ /* 0x000fca00078ef803 */
[----:B------:R0:W-:Y:S01]  /*bc80*/  STG.E.U8 desc[UR36][R4.64], R3 ;  /* 0x0000000304007986 */ /* 0x0001e2000c101124 */
[----:B------:R-:W-:Y:S05]  /*bc90*/  BRA `(.L_x_1519) ;  /* 0x00000000001c7947 */ /* 0x000fea0003800000 */
.L_x_1540:
[----:B------:R-:W-:Y:S01]  /*bca0*/  UMOV UR4, 0xf0000000 ;  /* 0xf000000000047882 */ /* 0x000fe20000000000 */
[----:B------:R-:W-:Y:S01]  /*bcb0*/  UMOV UR5, 0x380fffff ;  /* 0x380fffff00057882 */ /* 0x000fe20000000000 */
[----:B------:R-:W0:Y:S01]  /*bcc0*/  F2F.F32.F64 R0, R28 ;  /* 0x0000001c00007310 */ /* 0x000e220000301000 */
[----:B------:R-:W-:-:S14]  /*bcd0*/  DSETP.GEU.AND P0, PT, |R28|, UR4, PT ;  /* 0x000000041c007e2a */ /* 0x000fdc000bf0e200 */
[----:B0-----:R-:W-:-:S05]  /*bce0*/  @!P0 FMUL R0, R0, 1.175494350822287508e-38 ;  /* 0x0080000000008820 */ /* 0x001fca0000400000 */
[----:B------:R-:W-:-:S05]  /*bcf0*/  F2FP.BF16.F32.PACK_AB R0, RZ, R0 ;  /* 0x00000000ff00723e */ /* 0x000fca00000010ff */
[----:B------:R0:W-:Y:S02]  /*bd00*/  STG.E.U16 desc[UR36][R4.64], R0 ;  /* 0x0000000004007986 */ /* 0x0001e4000c101524 */
.L_x_1519:
        /* <DEDUP_REMOVED lines=24> */
.L_x_1552:
[----:B------:R-:W0:Y:S02]  /*be90*/  F2I.S64.F64.TRUNC R24, R24 ;  /* 0x0000001800187311 */ /* 0x000e24000030d900 */
[----:B0-----:R-:W-:-:S05]  /*bea0*/  IMAD.MOV.U32 R3, RZ, RZ, R24 ;  /* 0x000000ffff037224 */ /* 0x001fca00078e0018 */
[----:B------:R0:W-:Y:S01]  /*beb0*/  STG.E.U8 desc[UR36][R4.64], R3 ;  /* 0x0000000304007986 */ /* 0x0001e2000c101124 */
[----:B------:R-:W-:Y:S05]  /*bec0*/  BRA `(.L_x_1554) ;  /* 0x0000000c00f07947 */ /* 0x000fea0003800000 */
.L_x_1551:
        /* <DEDUP_REMOVED lines=9> */
.L_x_1556:
[----:B------:R-:W0:Y:S02]  /*bf60*/  F2I.F64.TRUNC R25, R24 ;  /* 0x0000001800197311 */ /* 0x000e24000030d100 */
[----:B0-----:R0:W-:Y:S01]  /*bf70*/  STG.E desc[UR36][R4.64], R25 ;  /* 0x0000001904007986 */ /* 0x0011e2000c101924 */
[----:B------:R-:W-:Y:S05]  /*bf80*/  BRA `(.L_x_1554) ;  /* 0x0000000c00c07947 */ /* 0x000fea0003800000 */
.L_x_1555:
[----:B------:R-:W0:Y:S02]  /*bf90*/  F2I.F64.TRUNC R25, R24 ;  /* 0x0000001800197311 */ /* 0x000e24000030d100 */
[----:B0-----:R0:W-:Y:S01]  /*bfa0*/  STG.E.U16 desc[UR36][R4.64], R25 ;  /* 0x0000001904007986 */ /* 0x0011e2000c101524 */
[----:B------:R-:W-:Y:S05]  /*bfb0*/  BRA `(.L_x_1554) ;  /* 0x0000000c00b47947 */ /* 0x000fea0003800000 */
.L_x_1550:
        /* <DEDUP_REMOVED lines=13> */
.L_x_1558:
        /* <DEDUP_REMOVED lines=8> */
.L_x_1557:
        /* <DEDUP_REMOVED lines=16> */
.L_x_1560:
        /* <DEDUP_REMOVED lines=11> */
.L_x_1559:
[----:B------:R4:W-:Y:S01]  /*c2c0*/  STG.E.64 desc[UR36][R4.64], R24 ;  /* 0x0000001804007986 */ /* 0x0009e2000c101b24 */
[----:B------:R-:W-:Y:S05]  /*c2d0*/  BRA `(.L_x_1554) ;  /* 0x0000000800ec7947 */ /* 0x000fea0003800000 */
.L_x_1549:
        /* <DEDUP_REMOVED lines=13> */
.L_x_1564:
        /* <DEDUP_REMOVED lines=22> */
.L_x_1567:
[----:B------:R-:W-:-:S04]  /*c510*/  SHF.R.U32.HI R3, RZ, 0x18, R7 ;  /* 0x00000018ff037819 */ /* 0x000fc80000011607 */
[----:B------:R-:W-:-:S07]  /*c520*/  LOP3.LUT R0, R0, 0x80, R3, 0xf8, !PT ;  /* 0x0000008000007812 */ /* 0x000fce00078ef803 */
.L_x_1566:
[----:B------:R-:W-:Y:S05]  /*c530*/  BSYNC.RECONVERGENT B0 ;  /* 0x0000000000007941 */ /* 0x000fea0003800200 */
.L_x_1565:
[----:B------:R0:W-:Y:S01]  /*c540*/  STG.E.U8 desc[UR36][R4.64], R0 ;  /* 0x0000000004007986 */ /* 0x0001e2000c101124 */
[----:B------:R-:W-:Y:S05]  /*c550*/  BRA `(.L_x_1554) ;  /* 0x00000008004c7947 */ /* 0x000fea0003800000 */
.L_x_1563:
        /* <DEDUP_REMOVED lines=22> */
.L_x_1570:
[----:B------:R-:W-:-:S04]  /*c6c0*/  SHF.R.U32.HI R3, RZ, 0x18, R7 ;  /* 0x00000018ff037819 */ /* 0x000fc80000011607 */
[----:B------:R-:W-:-:S07]  /*c6d0*/  LOP3.LUT R0, R0, 0x80, R3, 0xf8, !PT ;  /* 0x0000008000007812 */ /* 0x000fce00078ef803 */
.L_x_1569:
[----:B------:R-:W-:Y:S05]  /*c6e0*/  BSYNC.RECONVERGENT B0 ;  /* 0x0000000000007941 */ /* 0x000fea0003800200 */
.L_x_1568:
[----:B------:R0:W-:Y:S01]  /*c6f0*/  STG.E.U8 desc[UR36][R4.64], R0 ;  /* 0x0000000004007986 */ /* 0x0001e2000c101124 */
[----:B------:R-:W-:Y:S05]  /*c700*/  BRA `(.L_x_1554) ;  /* 0x0000000400e07947 */ /* 0x000fea0003800000 */
.L_x_1562:
        /* <DEDUP_REMOVED lines=26> */
.L_x_1572:
[----:B------:R-:W0:Y:S02]  /*c8b0*/  F2I.U64.F64.TRUNC R24, R24 ;  /* 0x0000001800187311 */ /* 0x000e24000030d800 */
[----:B0-----:R0:W-:Y:S01]  /*c8c0*/  STG.E.64 desc[UR36][R4.64], R24 ;  /* 0x0000001804007986 */ /* 0x0011e2000c101b24 */
[----:B------:R-:W-:Y:S05]  /*c8d0*/  BRA `(.L_x_1554) ;  /* 0x00000004006c7947 */ /* 0x000fea0003800000 */
.L_x_1571:
[----:B------:R-:W0:Y:S02]  /*c8e0*/  F2I.U32.F64.TRUNC R25, R24 ;  /* 0x0000001800197311 */ /* 0x000e24000030d000 */
[----:B0-----:R0:W-:Y:S01]  /*c8f0*/  STG.E desc[UR36][R4.64], R25 ;  /* 0x0000001904007986 */ /* 0x0011e2000c101924 */
[----:B------:R-:W-:Y:S05]  /*c900*/  BRA `(.L_x_1554) ;  /* 0x0000000400607947 */ /* 0x000fea0003800000 */
.L_x_1561:
        /* <DEDUP_REMOVED lines=11> */
.L_x_1574:
[----:B------:R0:W-:Y:S01]  /*c9c0*/  STG.E.128 desc[UR36][R4.64], R24 ;  /* 0x0000001804007986 */ /* 0x0001e2000c101d24 */
[----:B------:R-:W-:Y:S05]  /*c9d0*/  BRA `(.L_x_1554) ;  /* 0x00000004002c7947 */ /* 0x000fea0003800000 */
.L_x_1573:
[----:B------:R-:W-:-:S13]  /*c9e0*/  ISETP.NE.AND P0, PT, R0, 0xf, PT ;  /* 0x0000000f0000780c */ /* 0x000fda0003f05270 */
[----:B------:R-:W-:Y:S05]  /*c9f0*/  @!P0 BRA `(.L_x_1575) ;  /* 0x0000000400088947 */ /* 0x000fea0003800000 */
[----:B------:R-:W-:-:S13]  /*ca00*/  ISETP.NE.AND P0, PT, R0, 0x17, PT ;  /* 0x000000170000780c */ /* 0x000fda0003f05270 */
[----:B------:R-:W-:Y:S05]  /*ca10*/  @!P0 BRA `(.L_x_1576) ;  /* 0x0000000000a08947 */ /* 0x000fea0003800000 */
[----:B------:R-:W-:-:S13]  /*ca20*/  ISETP.NE.AND P0, PT, R0, 0x18, PT ;  /* 0x000000180000780c */ /* 0x000fda0003f05270 */
[----:B------:R-:W-:Y:S05]  /*ca30*/  @!P0 BRA `(.L_x_1577) ;  /* 0x0000000000448947 */ /* 0x000fea0003800000 */
.L_x_1553:
        /* <DEDUP_REMOVED lines=16> */
.L_x_1578:
[----:B------:R-:W-:Y:S05]  /*cb40*/  BRA `(.L_x_1554) ;  /* 0x0000000000d07947 */ /* 0x000fea0003800000 */
.L_x_1577:
        /* <DEDUP_REMOVED lines=17> */
.L_x_1580:
[----:B------:R-:W-:Y:S05]  /*cc60*/  BSYNC.RECONVERGENT B0 ;  /* 0x0000000000007941 */ /* 0x000fea0003800200 */
.L_x_1579:
[----:B------:R-:W-:-:S05]  /*cc70*/  LOP3.LUT R3, R0, 0x80, R3, 0xf8, !PT ;  /* 0x0000008000037812 */ /* 0x000fca00078ef803 */
[----:B------:R0:W-:Y:S01]  /*cc80*/  STG.E.U8 desc[UR36][R4.64], R3 ;  /* 0x0000000304007986 */ /* 0x0001e2000c101124 */
[----:B------:R-:W-:Y:S05]  /*cc90*/  BRA `(.L_x_1554) ;  /* 0x00000000007c7947 */ /* 0x000fea0003800000 */
.L_x_1576:
        /* <DEDUP_REMOVED lines=16> */
.L_x_1582:
[----:B------:R-:W-:Y:S01]  /*cda0*/  IMAD.MOV.U32 R0, RZ, RZ, 0x7f ;  /* 0x0000007fff007424 */ /* 0x000fe200078e00ff */
[----:B------:R-:W-:-:S04]  /*cdb0*/  ISETP.GT.U32.AND P0, PT, R3, 0x7f800000, PT ;  /* 0x7f8000000300780c */ /* 0x000fc80003f04070 */
[----:B------:R-:W-:-:S09]  /*cdc0*/  SEL R0, R0, 0x7c, P0 ;  /* 0x0000007c00007807 */ /* 0x000fd20000000000 */
.L_x_1583:
[----:B------:R-:W-:Y:S05]  /*cdd0*/  BSYNC.RECONVERGENT B0 ;  /* 0x0000000000007941 */ /* 0x000fea0003800200 */
.L_x_1581:
[----:B------:R-:W-:-:S04]  /*cde0*/  SHF.R.U32.HI R3, RZ, 0x18, R7 ;  /* 0x00000018ff037819 */ /* 0x000fc80000011607 */
[----:B------:R-:W-:-:S05]  /*cdf0*/  LOP3.LUT R3, R0, 0x80, R3, 0xf8, !PT ;  /* 0x0000008000037812 */ /* 0x000fca00078ef803 */
[----:B------:R0:W-:Y:S01]  /*ce00*/  STG.E.U8 desc[UR36][R4.64], R3 ;  /* 0x0000000304007986 */ /* 0x0001e2000c101124 */
[----:B------:R-:W-:Y:S05]  /*ce10*/  BRA `(.L_x_1554) ;  /* 0x00000000001c7947 */ /* 0x000fea0003800000 */
.L_x_1575:
[----:B------:R-:W-:Y:S01]  /*ce20*/  UMOV UR4, 0xf0000000 ;  /* 0xf000000000047882 */ /* 0x000fe20000000000 */
[----:B------:R-:W-:Y:S01]  /*ce30*/  UMOV UR5, 0x380fffff ;  /* 0x380fffff00057882 */ /* 0x000fe20000000000 */
[----:B------:R-:W0:Y:S01]  /*ce40*/  F2F.F32.F64 R0, R24 ;  /* 0x0000001800007310 */ /* 0x000e220000301000 */
[----:B------:R-:W-:-:S14]  /*ce50*/  DSETP.GEU.AND P0, PT, |R24|, UR4, PT ;  /* 0x0000000418007e2a */ /* 0x000fdc000bf0e200 */
[----:B0-----:R-:W-:-:S05]  /*ce60*/  @!P0 FMUL R0, R0, 1.175494350822287508e-38 ;  /* 0x0080000000008820 */ /* 0x001fca0000400000 */
[----:B------:R-:W-:-:S05]  /*ce70*/  F2FP.BF16.F32.PACK_AB R0, RZ, R0 ;  /* 0x00000000ff00723e */ /* 0x000fca00000010ff */
[----:B------:R0:W-:Y:S02]  /*ce80*/  STG.E.U16 desc[UR36][R4.64], R0 ;  /* 0x0000000004007986 */ /* 0x0001e4000c101524 */
.L_x_1554:
[----:B------:R-:W-:-:S07]  /*ce90*/  VIADD R32, R32, 0x80 ;  /* 0x0000008020207836 */ /* 0x000fce0000000000 */
.L_x_1513:
[----:B------:R-:W-:Y:S05]  /*cea0*/  BSYNC.RECONVERGENT B6 ;  /* 0x0000000000067941 */ /* 0x000fea0003800200 */
.L_x_1512:
[----:B------:R-:W-:-:S13]  /*ceb0*/  ISETP.GE.AND P0, PT, R32, R2, PT ;  /* 0x000000022000720c */ /* 0x000fda0003f06270 */
[----:B------:R-:W-:Y:S05]  /*cec0*/  @P0 EXIT ;  /* 0x000000000000094d */ /* 0x000fea0003800000 */
[----:B0123--:R-:W0:Y:S01]  /*ced0*/  LDC.64 R2, c[0x0][0x388] ;  /* 0x0000e200ff027b82 */ /* 0x00fe220000000a00 */
[----:B------:R-:W1:Y:S01]  /*cee0*/  LDCU UR4, c[0x0][0x3b4] ;  /* 0x00007680ff0477ac */ /* 0x000e620008000800 */
[----:B----4-:R-:W-:Y:S01]  /*cef0*/  PRMT R0, R22, 0x9910, RZ ;  /* 0x0000991016007816 */ /* 0x010fe200000000ff */
[----:B------:R-:W-:-:S03]  /*cf00*/  IMAD R23, R23, 0x200, R32 ;  /* 0x0000020017177824 */ /* 0x000fc600078e0220 */
[----:B------:R-:W-:Y:S01]  /*cf10*/  ISETP.GT.AND P1, PT, R0, 0x9, PT ;  /* 0x000000090000780c */ /* 0x000fe20003f24270 */
[----:B-1----:R-:W-:-:S05]  /*cf20*/  IMAD R23, R23, UR4, RZ ;  /* 0x0000000417177c24 */ /* 0x002fca000f8e02ff */
[----:B0-----:R-:W-:-:S05]  /*cf30*/  IADD3 R2, P0, PT, R23, R2, RZ ;  /* 0x0000000217027210 */ /* 0x001fca0007f1e0ff */
[----:B------:R-:W-:Y:S02]  /*cf40*/  IMAD.X R3, RZ, RZ, R3, P0 ;  /* 0x000000ffff037224 */ /* 0x000fe400000e0603 */
[----:B------:R-:W-:Y:S06]  /*cf50*/  @P1 BRA `(.L_x_1584) ;  /* 0x0000000400401947 */ /* 0x000fec0003800000 */
        /* <DEDUP_REMOVED lines=9> */
[----:B0-----:R-:W-:Y:S01]  /*cff0*/  STG.E.U8 desc[UR36][R2.64], R17 ;  /* 0x0000001102007986 */ /* 0x001fe2000c101124 */
[----:B------:R-:W-:Y:S05]  /*d000*/  EXIT ;  /* 0x000000000000794d */ /* 0x000fea0003800000 */
.L_x_1587:
[----:B------:R-:W0:Y:S02]  /*d010*/  F2I.S64.F64.TRUNC R16, R16 ;  /* 0x0000001000107311 */ /* 0x000e24000030d900 */
[----:B0-----:R-:W-:-:S05]  /*d020*/  IMAD.MOV.U32 R5, RZ, RZ, R16 ;  /* 0x000000ffff057224 */ /* 0x001fca00078e0010 */
[----:B------:R-:W-:Y:S01]  /*d030*/  STG.E.U8 desc[UR36][R2.64], R5 ;  /* 0x0000000502007986 */ /* 0x000fe2000c101124 */
[----:B------:R-:W-:Y:S05]  /*d040*/  EXIT ;  /* 0x000000000000794d */ /* 0x000fea0003800000 */
.L_x_1586:
[----:B------:R-:W-:-:S13]  /*d050*/  ISETP.NE.AND P0, PT, R0, 0x2, PT ;  /* 0x000000020000780c */ /* 0x000fda0003f05270 */
[----:B------:R-:W-:Y:S05]  /*d060*/  @!P0 BRA `(.L_x_1589) ;  /* 0x0000000000288947 */ /* 0x000fea0003800000 */
[----:B------:R-:W-:-:S13]  /*d070*/  ISETP.NE.AND P0, PT, R0, 0x3, PT ;  /* 0x000000030000780c */ /* 0x000fda0003f05270 */
[----:B------:R-:W-:Y:S05]  /*d080*/  @!P0 BRA `(.L_x_1590) ;  /* 0x0000000000148947 */ /* 0x000fea0003800000 */
[----:B------:R-:W-:-:S13]  /*d090*/  ISETP.NE.AND P0, PT, R0, 0x4, PT ;  /* 0x000000040000780c */ /* 0x000fda0003f05270 */
[----:B------:R-:W-:Y:S05]  /*d0a0*/  @P0 BRA `(.L_x_1588) ;  /* 0x0000000800c40947 */ /* 0x000fea0003800000 */
[----:B------:R-:W0:Y:S02]  /*d0b0*/  F2I.S64.F64.TRUNC R16, R16 ;  /* 0x0000001000107311 */ /* 0x000e24000030d900 */
[----:B0-----:R-:W-:Y:S01]  /*d0c0*/  STG.E.64 desc[UR36][R2.64], R16 ;  /* 0x0000001002007986 */ /* 0x001fe2000c101b24 */
[----:B------:R-:W-:Y:S05]  /*d0d0*/  EXIT ;  /* 0x000000000000794d */ /* 0x000fea0003800000 */
.L_x_1590:
[----:B------:R-:W0:Y:S02]  /*d0e0*/  F2I.F64.TRUNC R17, R16 ;  /* 0x0000001000117311 */ /* 0x000e24000030d100 */
[----:B0-----:R-:W-:Y:S01]  /*d0f0*/  STG.E desc[UR36][R2.64], R17 ;  /* 0x0000001102007986 */ /* 0x001fe2000c101924 */
[----:B------:R-:W-:Y:S05]  /*d100*/  EXIT ;  /* 0x000000000000794d */ /* 0x000fea0003800000 */
.L_x_1589:
[----:B------:R-:W0:Y:S02]  /*d110*/  F2I.F64.TRUNC R17, R16 ;  /* 0x0000001000117311 */ /* 0x000e24000030d100 */
[----:B0-----:R-:W-:Y:S01]  /*d120*/  STG.E.U16 desc[UR36][R2.64], R17 ;  /* 0x0000001102007986 */ /* 0x001fe2000c101524 */
[----:B------:R-:W-:Y:S05]  /*d130*/  EXIT ;  /* 0x000000000000794d */ /* 0x000fea0003800000 */
.L_x_1585:
        /* <DEDUP_REMOVED lines=11> */
[----:B------:R-:W-:Y:S01]  /*d1f0*/  STG.E desc[UR36][R2.64], R5 ;  /* 0x0000000502007986 */ /* 0x000fe2000c101924 */
[----:B------:R-:W-:Y:S05]  /*d200*/  EXIT ;  /* 0x000000000000794d */ /* 0x000fea0003800000 */
.L_x_1592:
        /* <DEDUP_REMOVED lines=8> */
.L_x_1591:
        /* <DEDUP_REMOVED lines=16> */
.L_x_1594:
        /* <DEDUP_REMOVED lines=11> */
.L_x_1593:
[----:B------:R-:W-:Y:S01]  /*d440*/  STG.E.64 desc[UR36][R2.64], R16 ;  /* 0x0000001002007986 */ /* 0x000fe2000c101b24 */
[----:B------:R-:W-:Y:S05]  /*d450*/  EXIT ;  /* 0x000000000000794d */ /* 0x000fea0003800000 */
.L_x_1584:
        /* <DEDUP_REMOVED lines=11> */
[----:B0-----:R-:W-:Y:S01]  /*d510*/  STG.E.U16 desc[UR36][R2.64], R17 ;  /* 0x0000001102007986 */ /* 0x001fe2000c101524 */
[----:B------:R-:W-:Y:S05]  /*d520*/  EXIT ;  /* 0x000000000000794d */ /* 0x000fea0003800000 */
.L_x_1598:
        /* <DEDUP_REMOVED lines=22> */
.L_x_1601:
[----:B------:R-:W-:-:S04]  /*d690*/  SHF.R.U32.HI R5, RZ, 0x18, R5 ;  /* 0x00000018ff057819 */ /* 0x000fc80000011605 */
[----:B------:R-:W-:-:S07]  /*d6a0*/  LOP3.LUT R0, R0, 0x80, R5, 0xf8, !PT ;  /* 0x0000008000007812 */ /* 0x000fce00078ef805 */
.L_x_1600:
[----:B------:R-:W-:Y:S05]  /*d6b0*/  BSYNC.RECONVERGENT B0 ;  /* 0x0000000000007941 */ /* 0x000fea0003800200 */
.L_x_1599:
[----:B------:R-:W-:Y:S01]  /*d6c0*/  STG.E.U8 desc[UR36][R2.64], R0 ;  /* 0x0000000002007986 */ /* 0x000fe2000c101124 */
[----:B------:R-:W-:Y:S05]  /*d6d0*/  EXIT ;  /* 0x000000000000794d */ /* 0x000fea0003800000 */
.L_x_1597:
        /* <DEDUP_REMOVED lines=22> */
.L_x_1604:
[----:B------:R-:W-:-:S04]  /*d840*/  SHF.R.U32.HI R5, RZ, 0x18, R5 ;  /* 0x00000018ff057819 */ /* 0x000fc80000011605 */
[----:B------:R-:W-:-:S07]  /*d850*/  LOP3.LUT R0, R0, 0x80, R5, 0xf8, !PT ;  /* 0x0000008000007812 */ /* 0x000fce00078ef805 */
.L_x_1603:
[----:B------:R-:W-:Y:S05]  /*d860*/  BSYNC.RECONVERGENT B0 ;  /* 0x0000000000007941 */ /* 0x000fea0003800200 */
.L_x_1602:
[----:B------:R-:W-:Y:S01]  /*d870*/  STG.E.U8 desc[UR36][R2.64], R0 ;  /* 0x0000000002007986 */ /* 0x000fe2000c101124 */
[----:B------:R-:W-:Y:S05]  /*d880*/  EXIT ;  /* 0x000000000000794d */ /* 0x000fea0003800000 */
.L_x_1596:
        /* <DEDUP_REMOVED lines=26> */
.L_x_1606:
[----:B------:R-:W0:Y:S02]  /*da30*/  F2I.U64.F64.TRUNC R16, R16 ;  /* 0x0000001000107311 */ /* 0x000e24000030d800 */
[----:B0-----:R-:W-:Y:S01]  /*da40*/  STG.E.64 desc[UR36][R2.64], R16 ;  /* 0x0000001002007986 */ /* 0x001fe2000c101b24 */
[----:B------:R-:W-:Y:S05]  /*da50*/  EXIT ;  /* 0x000000000000794d */ /* 0x000fea0003800000 */
.L_x_1605:
[----:B------:R-:W0:Y:S02]  /*da60*/  F2I.U32.F64.TRUNC R17, R16 ;  /* 0x0000001000117311 */ /* 0x000e24000030d000 */
[----:B0-----:R-:W-:Y:S01]  /*da70*/  STG.E desc[UR36][R2.64], R17 ;  /* 0x0000001102007986 */ /* 0x001fe2000c101924 */
[----:B------:R-:W-:Y:S05]  /*da80*/  EXIT ;  /* 0x000000000000794d */ /* 0x000fea0003800000 */
.L_x_1595:
        /* <DEDUP_REMOVED lines=9> */
[----:B------:R-:W-:Y:S01]  /*db20*/  STG.E.U8 desc[UR36][R2.64], R5 ;  /* 0x0000000502007986 */ /* 0x000fe2000c101124 */
[----:B------:R-:W-:Y:S05]  /*db30*/  EXIT ;  /* 0x000000000000794d */ /* 0x000fea0003800000 */
.L_x_1608:
[----:B------:R-:W-:Y:S01]  /*db40*/  STG.E.128 desc[UR36][R2.64], R16 ;  /* 0x0000001002007986 */ /* 0x000fe2000c101d24 */
[----:B------:R-:W-:Y:S05]  /*db50*/  EXIT ;  /* 0x000000000000794d */ /* 0x000fea0003800000 */
.L_x_1607:
[----:B------:R-:W-:-:S13]  /*db60*/  ISETP.NE.AND P0, PT, R0, 0xf, PT ;  /* 0x0000000f0000780c */ /* 0x000fda0003f05270 */
[----:B------:R-:W-:Y:S05]  /*db70*/  @!P0 BRA `(.L_x_1609) ;  /* 0x0000000400088947 */ /* 0x000fea0003800000 */
[----:B------:R-:W-:-:S13]  /*db80*/  ISETP.NE.AND P0, PT, R0, 0x17, PT ;  /* 0x000000170000780c */ /* 0x000fda0003f05270 */
[----:B------:R-:W-:Y:S05]  /*db90*/  @!P0 BRA `(.L_x_1610) ;  /* 0x0000000000a08947 */ /* 0x000fea0003800000 */
[----:B------:R-:W-:-:S13]  /*dba0*/  ISETP.NE.AND P0, PT, R0, 0x18, PT ;  /* 0x000000180000780c */ /* 0x000fda0003f05270 */
[----:B------:R-:W-:Y:S05]  /*dbb0*/  @!P0 BRA `(.L_x_1611) ;  /* 0x0000000000448947 */ /* 0x000fea0003800000 */
.L_x_1588:
        /* <DEDUP_REMOVED lines=16> */
.L_x_1612:
[----:B------:R-:W-:Y:S05]  /*dcc0*/  EXIT ;  /* 0x000000000000794d */ /* 0x000fea0003800000 */
.L_x_1611:
        /* <DEDUP_REMOVED lines=17> */
.L_x_1614:
[----:B------:R-:W-:Y:S05]  /*dde0*/  BSYNC.RECONVERGENT B0 ;  /* 0x0000000000007941 */ /* 0x000fea0003800200 */
.L_x_1613:
[----:B------:R-:W-:-:S05]  /*ddf0*/  LOP3.LUT R5, R0, 0x80, R5, 0xf8, !PT ;  /* 0x0000008000057812 */ /* 0x000fca00078ef805 */
[----:B------:R-:W-:Y:S01]  /*de00*/  STG.E.U8 desc[UR36][R2.64], R5 ;  /* 0x0000000502007986 */ /* 0x000fe2000c101124 */
[----:B------:R-:W-:Y:S05]  /*de10*/  EXIT ;  /* 0x000000000000794d */ /* 0x000fea0003800000 */
.L_x_1610:
        /* <DEDUP_REMOVED lines=16> */
.L_x_1616:
[----:B------:R-:W-:Y:S01]  /*df20*/  IMAD.MOV.U32 R0, RZ, RZ, 0x7f ;  /* 0x0000007fff007424 */ /* 0x000fe200078e00ff */
[----:B------:R-:W-:-:S04]  /*df30*/  ISETP.GT.U32.AND P0, PT, R4, 0x7f800000, PT ;  /* 0x7f8000000400780c */ /* 0x000fc80003f04070 */
[----:B------:R-:W-:-:S09]  /*df40*/  SEL R0, R0, 0x7c, P0 ;  /* 0x0000007c00007807 */ /* 0x000fd20000000000 */
.L_x_1617:
[----:B------:R-:W-:Y:S05]  /*df50*/  BSYNC.RECONVERGENT B0 ;  /* 0x0000000000007941 */ /* 0x000fea0003800200 */
.L_x_1615:
[----:B------:R-:W-:-:S04]  /*df60*/  SHF.R.U32.HI R5, RZ, 0x18, R5 ;  /* 0x00000018ff057819 */ /* 0x000fc80000011605 */
[----:B------:R-:W-:-:S05]  /*df70*/  LOP3.LUT R5, R0, 0x80, R5, 0xf8, !PT ;  /* 0x0000008000057812 */ /* 0x000fca00078ef805 */
[----:B------:R-:W-:Y:S01]  /*df80*/  STG.E.U8 desc[UR36][R2.64], R5 ;  /* 0x0000000502007986 */ /* 0x000fe2000c101124 */
[----:B------:R-:W-:Y:S05]  /*df90*/  EXIT ;  /* 0x000000000000794d */ /* 0x000fea0003800000 */
.L_x_1609:
        /* <DEDUP_REMOVED lines=8> */
        .type           $_ZN2at6native27unrolled_elementwise_kernelIZZZNS0_54_GLOBAL__N__7dbc7496_16_ComplexKernel_cu_1520ed90_295117polar_kernel_cudaERNS_14TensorIteratorEENKUlvE_clEvENKUlvE_clEvEUlddE_St5arrayIPcLm3EELi4E23TrivialOffsetCalculatorILi2EjESB_ILi1EjENS0_6memory12LoadWithCastILi2EEENSE_13StoreWithCastILi1EEEEEviT_T0_T2_T3_T4_T5_$__internal_trig_reduction_slowpathd,@function
        .size           $_ZN2at6native27unrolled_elementwise_kernelIZZZNS0_54_GLOBAL__N__7dbc7496_16_ComplexKernel_cu_1520ed90_295117polar_kernel_cudaERNS_14TensorIteratorEENKUlvE_clEvENKUlvE_clEvEUlddE_St5arrayIPcLm3EELi4E23TrivialOffsetCalculatorILi2EjESB_ILi1EjENS0_6memory12LoadWithCastILi2EEENSE_13StoreWithCastILi1EEEEEviT_T0_T2_T3_T4_T5_$__internal_trig_reduction_slowpathd,(.L_x_4651 - $_ZN2at6native27unrolled_elementwise_kernelIZZZNS0_54_GLOBAL__N__7dbc7496_16_ComplexKernel_cu_1520ed90_295117polar_kernel_cudaERNS_14TensorIteratorEENKUlvE_clEvENKUlvE_clEvEUlddE_St5arrayIPcLm3EELi4E23TrivialOffsetCalculatorILi2EjESB_ILi1EjENS0_6memory12LoadWithCastILi2EEENSE_13StoreWithCastILi1EEEEEviT_T0_T2_T3_T4_T5_$__internal_trig_reduction_slowpathd)
$_ZN2at6native27unrolled_elementwise_kernelIZZZNS0_54_GLOBAL__N__7dbc7496_16_ComplexKernel_cu_1520ed90_295117polar_kernel_cudaERNS_14TensorIteratorEENKUlvE_clEvENKUlvE_clEvEUlddE_St5arrayIPcLm3EELi4E23TrivialOffsetCalculatorILi2EjESB_ILi1EjENS0_6memory12LoadWithCastILi2EEENSE_13StoreWithCastILi1EEEEEviT_T0_T2_T3_T4_T5_$__internal_trig_reduction_slowpathd:
[----:B------:R-:W-:Y:S01]  /*e020*/  SHF.R.U32.HI R13, RZ, 0x14, R38 ;  /* 0x00000014ff0d7819 */ /* 0x000fe20000011626 */
[----:B------:R-:W-:-:S03]  /*e030*/  IMAD.MOV.U32 R2, RZ, RZ, RZ ;  /* 0x000000ffff027224 */ /* 0x000fc600078e00ff */
        /* <DEDUP_REMOVED lines=15> */
[----:B------:R-:W-:Y:S01]  /*e130*/  BSSY.RECONVERGENT B1, `(.L_x_1621) ;  /* 0x0000022000017945 */ /* 0x000fe20003800200 */
[----:B------:R-:W-:Y:S01]  /*e140*/  IADD3 R14, PT, PT, RZ, -R3, -R14 ;  /* 0x80000003ff0e7210 */ /* 0x000fe20007ffe80e */
[----:B------:R-:W-:Y:S01]  /*e150*/  IMAD.SHL.U32 R0, R0, 0x800, RZ ;  /* 0x0000080000007824 */ /* 0x000fe200078e00ff */
[----:B------:R-:W-:Y:S01]  /*e160*/  CS2R R42, SRZ ;  /* 0x00000000002a7805 */ /* 0x000fe2000001ff00 */
[----:B------:R-:W-:Y:S01]  /*e170*/  IMAD.MOV.U32 R12, RZ, RZ, RZ ;  /* 0x000000ffff0c7224 */ /* 0x000fe200078e00ff */
[----:B------:R-:W-:-:S07]  /*e180*/  LOP3.LUT R2, R2, 0x80000000, RZ, 0xfc, !PT ;  /* 0x8000000002027812 */ /* 0x000fce00078efcff */
.L_x_1622:
[----:B------:R-:W1:Y:S01]  /*e190*/  LDC.64 R8, c[0x4][0x128] ;  /* 0x01004a00ff087b82 */ /* 0x000e620000000a00 */
[----:B0-----:R-:W-:Y:S02]  /*e1a0*/  R2UR UR4, R40 ;  /* 0x00000000280472ca */ /* 0x001fe400000e0000 */
[----:B------:R-:W-:Y:S01]  /*e1b0*/  R2UR UR5, R41 ;  /* 0x00000000290572ca */ /* 0x000fe200000e0000 */
[----:B-1----:R-:W-:-:S12]  /*e1c0*/  IMAD.WIDE R44, R11, 0x8, R8 ;  /* 0x000000080b2c7825 */ /* 0x002fd800078e0208 */
[----:B------:R-:W2:Y:S01]  /*e1d0*/  LDG.E.64.CONSTANT R44, desc[UR4][R44.64] ;  /* 0x000000042c2c7981 */ /* 0x000ea2000c1e9b00 */
[----:B------:R-:W-:Y:S02]  /*e1e0*/  VIADD R14, R14, 0x1 ;  /* 0x000000010e0e7836 */ /* 0x000fe40000000000 */
[C---:B------:R-:W-:Y:S02]  /*e1f0*/  IMAD R15, R12.reuse, 0x8, R1 ;  /* 0x000000080c0f7824 */ /* 0x040fe400078e0201 */
[----:B------:R-:W-:Y:S02]  /*e200*/  VIADD R12, R12, 0x1 ;  /* 0x000000010c0c7836 */ /* 0x000fe40000000000 */
[----:B------:R-:W-:Y:S02]  /*e210*/  VIADD R11, R11, 0x1 ;  /* 0x000000010b0b7836 */ /* 0x000fe40000000000 */
[----:B--2---:R-:W-:-:S04]  /*e220*/  IMAD.WIDE.U32 R42, P2, R44, R0, R42 ;  /* 0x000000002c2a7225 */ /* 0x004fc8000784002a */
[----:B------:R-:W-:Y:S02]  /*e230*/  IMAD R8, R44, R2, RZ ;  /* 0x000000022c087224 */ /* 0x000fe400078e02ff */
[C---:B------:R-:W-:Y:S02]  /*e240*/  IMAD R3, R45.reuse, R0, RZ ;  /* 0x000000002d037224 */ /* 0x040fe400078e02ff */
[CC--:B------:R-:W-:Y:S01]  /*e250*/  IMAD R10, R45.reuse, R2.reuse, RZ ;  /* 0x000000022d0a7224 */ /* 0x0c0fe200078e02ff */
[----:B------:R-:W-:Y:S01]  /*e260*/  IADD3 R8, P1, PT, R8, R43, RZ ;  /* 0x0000002b08087210 */ /* 0x000fe20007f3e0ff */
[----:B------:R-:W-:-:S03]  /*e270*/  IMAD.HI.U32 R9, R45, R2, RZ ;  /* 0x000000022d097227 */ /* 0x000fc600078e00ff */
[----:B------:R-:W-:Y:S01]  /*e280*/  IADD3 R43, P0, PT, R3, R8, RZ ;  /* 0x00000008032b7210 */ /* 0x000fe20007f1e0ff */
[----:B------:R-:W-:-:S04]  /*e290*/  IMAD.HI.U32 R8, R44, R2, RZ ;  /* 0x000000022c087227 */ /* 0x000fc800078e00ff */
[----:B------:R-:W-:Y:S01]  /*e2a0*/  IMAD.HI.U32 R3, R45, R0, RZ ;  /* 0x000000002d037227 */ /* 0x000fe200078e00ff */
[----:B------:R0:W-:Y:S03]  /*e2b0*/  STL.64 [R15], R42 ;  /* 0x0000002a0f007387 */ /* 0x0001e60000100a00 */
[----:B------:R-:W-:-:S05]  /*e2c0*/  IMAD.X R8, RZ, RZ, R8, P2 ;  /* 0x000000ffff087224 */ /* 0x000fca00010e0608 */
[----:B------:R-:W-:-:S04]  /*e2d0*/  IADD3.X R3, P1, PT, R3, R8, RZ, P1, !PT ;  /* 0x0000000803037210 */ /* 0x000fc80000f3e4ff */
[----:B------:R-:W-:Y:S01]  /*e2e0*/  IADD3.X R10, P0, PT, R10, R3, RZ, P0, !PT ;  /* 0x000000030a0a7210 */ /* 0x000fe2000071e4ff */
[----:B------:R-:W-:Y:S01]  /*e2f0*/  IMAD.X R3, RZ, RZ, R9, P1 ;  /* 0x000000ffff037224 */ /* 0x000fe200008e0609 */
[----:B------:R-:W-:-:S03]  /*e300*/  ISETP.NE.AND P1, PT, R14, -0xf, PT ;  /* 0xfffffff10e00780c */ /* 0x000fc60003f25270 */
[----:B------:R-:W-:Y:S02]  /*e310*/  IMAD.X R3, RZ, RZ, R3, P0 ;  /* 0x000000ffff037224 */ /* 0x000fe400000e0603 */
[----:B0-----:R-:W-:Y:S02]  /*e320*/  IMAD.MOV.U32 R42, RZ, RZ, R10 ;  /* 0x000000ffff2a7224 */ /* 0x001fe400078e000a */
[----:B------:R-:W-:-:S06]  /*e330*/  IMAD.MOV.U32 R43, RZ, RZ, R3 ;  /* 0x000000ffff2b7224 */ /* 0x000fcc00078e0003 */
[----:B------:R-:W-:Y:S05]  /*e340*/  @P1 BRA `(.L_x_1622) ;  /* 0xfffffffc00901947 */ /* 0x000fea000383ffff */
[----:B------:R-:W-:Y:S05]  /*e350*/  BSYNC.RECONVERGENT B1 ;  /* 0x0000000000017941 */ /* 0x000fea0003800200 */
.L_x_1621:
[----:B------:R-:W-:-:S05]  /*e360*/  LOP3.LUT R2, R13, 0x7ff, RZ, 0xc0, !PT ;  /* 0x000007ff0d027812 */ /* 0x000fca00078ec0ff */
[----:B------:R-:W-:-:S05]  /*e370*/  VIADD R2, R2, 0xfffffc00 ;  /* 0xfffffc0002027836 */ /* 0x000fca0000000000 */
[----:B------:R-:W-:Y:S02]  /*e380*/  SHF.R.U32.HI R0, RZ, 0x6, R2 ;  /* 0x00000006ff007819 */ /* 0x000fe40000011602 */
[----:B------:R-:W-:Y:S02]  /*e390*/  ISETP.GE.U32.AND P0, PT, R2, 0x80, PT ;  /* 0x000000800200780c */ /* 0x000fe40003f06070 */
[----:B------:R-:W-:-:S04]  /*e3a0*/  IADD3 R0, PT, PT, -R0, 0x13, RZ ;  /* 0x0000001300007810 */ /* 0x000fc80007ffe1ff */
[----:B------:R-:W-:-:S07]  /*e3b0*/  SEL R11, R0, 0x12, P0 ;  /* 0x00000012000b7807 */ /* 0x000fce0000000000 */
.L_x_1620:
[----:B------:R-:W-:Y:S05]  /*e3c0*/  BSYNC.RECONVERGENT B0 ;  /* 0x0000000000007941 */ /* 0x000fea0003800200 */
.L_x_1619:
[C---:B------:R-:W-:Y:S02]  /*e3d0*/  LOP3.LUT R0, R13.reuse, 0x7ff, RZ, 0xc0, !PT ;  /* 0x000007ff0d007812 */ /* 0x040fe400078ec0ff */
[----:B------:R-:W-:-:S03]  /*e3e0*/  LOP3.LUT P0, R13, R13, 0x3f, RZ, 0xc0, !PT ;  /* 0x0000003f0d0d7812 */ /* 0x000fc6000780c0ff */
[----:B------:R-:W-:-:S05]  /*e3f0*/  VIADD R0, R0, 0xfffffc00 ;  /* 0xfffffc0000007836 */ /* 0x000fca0000000000 */
[----:B------:R-:W-:-:S05]  /*e400*/  SHF.R.U32.HI R0, RZ, 0x6, R0 ;  /* 0x00000006ff007819 */ /* 0x000fca0000011600 */
[----:B------:R-:W-:-:S04]  /*e410*/  IMAD.IADD R0, R0, 0x1, R11 ;  /* 0x0000000100007824 */ /* 0x000fc800078e020b */
[----:B------:R-:W-:-:S05]  /*e420*/  IMAD.U32 R15, R0, 0x8, R1 ;  /* 0x00000008000f7824 */ /* 0x000fca00078e0001 */
[----:B------:R0:W-:Y:S04]  /*e430*/  STL.64 [R15+-0x78], R42 ;  /* 0xffff882a0f007387 */ /* 0x0001e80000100a00 */
[----:B------:R-:W2:Y:S04]  /*e440*/  @P0 LDL.64 R10, [R1+0x8] ;  /* 0x00000800010a0983 */ /* 0x000ea80000100a00 */
[----:B------:R-:W3:Y:S04]  /*e450*/  LDL.64 R8, [R1+0x10] ;  /* 0x0000100001087983 */ /* 0x000ee80000100a00 */
[----:B------:R-:W4:Y:S01]  /*e460*/  LDL.64 R2, [R1+0x18] ;  /* 0x0000180001027983 */ /* 0x000f220000100a00 */
[----:B------:R-:W-:Y:S01]  /*e470*/  @P0 LOP3.LUT R39, R13, 0x3f, RZ, 0x3c, !PT ;  /* 0x0000003f0d270812 */ /* 0x000fe200078e3cff */
[----:B------:R-:W-:Y:S01]  /*e480*/  BSSY.RECONVERGENT B0, `(.L_x_1623) ;  /* 0x0000034000007945 */ /* 0x000fe20003800200 */
[----:B--2---:R-:W-:-:S02]  /*e490*/  @P0 SHF.R.U64 R21, R10, 0x1, R11 ;  /* 0x000000010a150819 */ /* 0x004fc4000000120b */
[----:B------:R-:W-:Y:S02]  /*e4a0*/  @P0 SHF.R.U32.HI R12, RZ, 0x1, R11 ;  /* 0x00000001ff0c0819 */ /* 0x000fe4000001160b */
[C---:B---3--:R-:W-:Y:S02]  /*e4b0*/  @P0 SHF.L.U32 R14, R8.reuse, R13, RZ ;  /* 0x0000000d080e0219 */ /* 0x048fe400000006ff */
[----:B------:R-:W-:Y:S02]  /*e4c0*/  @P0 SHF.R.U64 R21, R21, R39, R12 ;  /* 0x0000002715150219 */ /* 0x000fe4000000120c */
[--C-:B------:R-:W-:Y:S02]  /*e4d0*/  @P0 SHF.R.U32.HI R0, RZ, 0x1, R9.reuse ;  /* 0x00000001ff000819 */ /* 0x100fe40000011609 */
[C-C-:B------:R-:W-:Y:S02]  /*e4e0*/  @P0 SHF.R.U64 R11, R8.reuse, 0x1, R9.reuse ;  /* 0x00000001080b0819 */ /* 0x140fe40000001209 */
[----:B------:R-:W-:-:S02]  /*e4f0*/  @P0 SHF.L.U64.HI R10, R8, R13, R9 ;  /* 0x0000000d080a0219 */ /* 0x000fc40000010209 */
[----:B0-----:R-:W-:Y:S02]  /*e500*/  @P0 SHF.R.U32.HI R15, RZ, R39, R12 ;  /* 0x00000027ff0f0219 */ /* 0x001fe4000001160c */
[----:B------:R-:W-:Y:S02]  /*e510*/  @P0 LOP3.LUT R8, R14, R21, RZ, 0xfc, !PT ;  /* 0x000000150e080212 */ /* 0x000fe400078efcff */
[----:B----4-:R-:W-:Y:S02]  /*e520*/  @P0 SHF.L.U32 R12, R2, R13, RZ ;  /* 0x0000000d020c0219 */ /* 0x010fe400000006ff */
[----:B------:R-:W-:Y:S02]  /*e530*/  @P0 SHF.R.U64 R11, R11, R39, R0 ;  /* 0x000000270b0b0219 */ /* 0x000fe40000001200 */
[----:B------:R-:W-:Y:S01]  /*e540*/  @P0 LOP3.LUT R9, R10, R15, RZ, 0xfc, !PT ;  /* 0x0000000f0a090212 */ /* 0x000fe200078efcff */
[----:B------:R-:W-:Y:S01]  /*e550*/  IMAD.SHL.U32 R10, R8, 0x4, RZ ;  /* 0x00000004080a7824 */ /* 0x000fe200078e00ff */
[----:B------:R-:W-:-:S02]  /*e560*/  @P0 SHF.L.U64.HI R13, R2, R13, R3 ;  /* 0x0000000d020d0219 */ /* 0x000fc40000010203 */
[----:B------:R-:W-:Y:S02]  /*e570*/  @P0 SHF.R.U32.HI R0, RZ, R39, R0 ;  /* 0x00000027ff000219 */ /* 0x000fe40000011600 */
[----:B------:R-:W-:Y:S02]  /*e580*/  @P0 LOP3.LUT R2, R12, R11, RZ, 0xfc, !PT ;  /* 0x0000000b0c020212 */ /* 0x000fe400078efcff */
[----:B------:R-:W-:Y:S02]  /*e590*/  SHF.L.U64.HI R8, R8, 0x2, R9 ;  /* 0x0000000208087819 */ /* 0x000fe40000010209 */
[----:B------:R-:W-:Y:S02]  /*e5a0*/  @P0 LOP3.LUT R3, R13, R0, RZ, 0xfc, !PT ;  /* 0x000000000d030212 */ /* 0x000fe400078efcff */
[----:B------:R-:W-:Y:S02]  /*e5b0*/  SHF.L.W.U32.HI R9, R9, 0x2, R2 ;  /* 0x0000000209097819 */ /* 0x000fe40000010e02 */
[----:B------:R-:W-:-:S02]  /*e5c0*/  IADD3 RZ, P0, PT, RZ, -R10, RZ ;  /* 0x8000000affff7210 */ /* 0x000fc40007f1e0ff */
[----:B------:R-:W-:Y:S02]  /*e5d0*/  LOP3.LUT R11, RZ, R8, RZ, 0x33, !PT ;  /* 0x00000008ff0b7212 */ /* 0x000fe400078e33ff */
[----:B------:R-:W-:Y:S02]  /*e5e0*/  SHF.L.W.U32.HI R2, R2, 0x2, R3 ;  /* 0x0000000202027819 */ /* 0x000fe40000010e03 */
[----:B------:R-:W-:Y:S02]  /*e5f0*/  LOP3.LUT R12, RZ, R9, RZ, 0x33, !PT ;  /* 0x00000009ff0c7212 */ /* 0x000fe400078e33ff */
[----:B------:R-:W-:Y:S02]  /*e600*/  IADD3.X R11, P0, PT, RZ, R11, RZ, P0, !PT ;  /* 0x0000000bff0b7210 */ /* 0x000fe4000071e4ff */
[----:B------:R-:W-:Y:S02]  /*e610*/  LOP3.LUT R13, RZ, R2, RZ, 0x33, !PT ;  /* 0x00000002ff0d7212 */ /* 0x000fe400078e33ff */
[----:B------:R-:W-:-:S02]  /*e620*/  IADD3.X R12, P1, PT, RZ, R12, RZ, P0, !PT ;  /* 0x0000000cff0c7210 */ /* 0x000fc4000073e4ff */
[----:B------:R-:W-:-:S03]  /*e630*/  ISETP.GT.U32.AND P2, PT, R9, -0x1, PT ;  /* 0xffffffff0900780c */ /* 0x000fc60003f44070 */
[----:B------:R-:W-:Y:S01]  /*e640*/  IMAD.X R13, RZ, RZ, R13, P1 ;  /* 0x000000ffff0d7224 */ /* 0x000fe200008e060d */
[----:B------:R-:W-:-:S04]  /*e650*/  ISETP.GT.AND.EX P0, PT, R2, -0x1, PT, P2 ;  /* 0xffffffff0200780c */ /* 0x000fc80003f04320 */
[----:B------:R-:W-:Y:S02]  /*e660*/  SEL R0, R2, R13, P0 ;  /* 0x0000000d02007207 */ /* 0x000fe40000000000 */
[----:B------:R-:W-:Y:S02]  /*e670*/  SEL R9, R9, R12, P0 ;  /* 0x0000000c09097207 */ /* 0x000fe40000000000 */
[----:B------:R-:W-:Y:S02]  /*e680*/  ISETP.NE.U32.AND P1, PT, R0, RZ, PT ;  /* 0x000000ff0000720c */ /* 0x000fe40003f25070 */
[----:B------:R-:W-:Y:S02]  /*e690*/  SEL R11, R8, R11, P0 ;  /* 0x0000000b080b7207 */ /* 0x000fe40000000000 */
[----:B------:R-:W-:Y:S01]  /*e6a0*/  SEL R14, R9, R0, !P1 ;  /* 0x00000000090e7207 */ /* 0x000fe20004800000 */
[----:B------:R-:W-:-:S03]  /*e6b0*/  @!P0 IMAD.MOV R10, RZ, RZ, -R10 ;  /* 0x000000ffff0a8224 */ /* 0x000fc600078e0a0a */
[----:B------:R-:W0:Y:S02]  /*e6c0*/  FLO.U32 R12, R14 ;  /* 0x0000000e000c7300 */ /* 0x000e2400000e0000 */
[C---:B0-----:R-:W-:Y:S02]  /*e6d0*/  IADD3 R13, PT, PT, -R12.reuse, 0x1f, RZ ;  /* 0x0000001f0c0d7810 */ /* 0x041fe40007ffe1ff */
[----:B------:R-:W-:-:S03]  /*e6e0*/  IADD3 R12, PT, PT, -R12, 0x3f, RZ ;  /* 0x0000003f0c0c7810 */ /* 0x000fc60007ffe1ff */
[----:B------:R-:W-:-:S05]  /*e6f0*/  @P1 IMAD.MOV R12, RZ, RZ, R13 ;  /* 0x000000ffff0c1224 */ /* 0x000fca00078e020d */
[----:B------:R-:W-:-:S13]  /*e700*/  ISETP.NE.AND P1, PT, R12, RZ, PT ;  /* 0x000000ff0c00720c */ /* 0x000fda0003f25270 */
[----:B------:R-:W-:Y:S05]  /*e710*/  @!P1 BRA `(.L_x_1624) ;  /* 0x0000000000289947 */ /* 0x000fea0003800000 */
[----:B------:R-:W-:Y:S02]  /*e720*/  LOP3.LUT R8, R12, 0x3f, RZ, 0xc0, !PT ;  /* 0x0000003f0c087812 */ /* 0x000fe400078ec0ff */
[--C-:B------:R-:W-:Y:S02]  /*e730*/  SHF.R.U64 R10, R10, 0x1, R11.reuse ;  /* 0x000000010a0a7819 */ /* 0x100fe4000000120b */
[CC--:B------:R-:W-:Y:S02]  /*e740*/  SHF.L.U64.HI R0, R9.reuse, R8.reuse, R0 ;  /* 0x0000000809007219 */ /* 0x0c0fe40000010200 */
[----:B------:R-:W-:Y:S02]  /*e750*/  SHF.L.U32 R9, R9, R8, RZ ;  /* 0x0000000809097219 */ /* 0x000fe400000006ff */
[----:B------:R-:W-:Y:S02]  /*e760*/  SHF.R.U32.HI R11, RZ, 0x1, R11 ;  /* 0x00000001ff0b7819 */ /* 0x000fe4000001160b */
[----:B------:R-:W-:-:S04]  /*e770*/  LOP3.LUT R8, R12, 0x3f, RZ, 0xc, !PT ;  /* 0x0000003f0c087812 */ /* 0x000fc800078e0cff */
[-CC-:B------:R-:W-:Y:S02]  /*e780*/  SHF.R.U64 R10, R10, R8.reuse, R11.reuse ;  /* 0x000000080a0a7219 */ /* 0x180fe4000000120b */
[----:B------:R-:W-:Y:S02]  /*e790*/  SHF.R.U32.HI R11, RZ, R8, R11 ;  /* 0x00000008ff0b7219 */ /* 0x000fe4000001160b */
[----:B------:R-:W-:Y:S02]  /*e7a0*/  LOP3.LUT R9, R9, R10, RZ, 0xfc, !PT ;  /* 0x0000000a09097212 */ /* 0x000fe400078efcff */
[----:B------:R-:W-:-:S07]  /*e7b0*/  LOP3.LUT R0, R0, R11, RZ, 0xfc, !PT ;  /* 0x0000000b00007212 */ /* 0x000fce00078efcff */
.L_x_1624:
[----:B------:R-:W-:Y:S05]  /*e7c0*/  BSYNC.RECONVERGENT B0 ;  /* 0x0000000000007941 */ /* 0x000fea0003800200 */
.L_x_1623:
[----:B------:R-:W-:Y:S01]  /*e7d0*/  IMAD.WIDE.U32 R10, R9, 0x2168c235, RZ ;  /* 0x2168c235090a7825 */ /* 0x000fe200078e00ff */
[----:B------:R-:W-:-:S03]  /*e7e0*/  SHF.R.U32.HI R3, RZ, 0x1e, R3 ;  /* 0x0000001eff037819 */ /* 0x000fc60000011603 */
[----:B------:R-:W-:Y:S01]  /*e7f0*/  IMAD.MOV.U32 R14, RZ, RZ, R11 ;  /* 0x000000ffff0e7224 */ /* 0x000fe200078e000b */
[----:B------:R-:W-:Y:S01]  /*e800*/  IADD3 RZ, P2, PT, R10, R10, RZ ;  /* 0x0000000a0aff7210 */ /* 0x000fe20007f5e0ff */
[----:B------:R-:W-:Y:S01]  /*e810*/  IMAD.MOV.U32 R15, RZ, RZ, RZ ;  /* 0x000000ffff0f7224 */ /* 0x000fe200078e00ff */
[----:B------:R-:W-:Y:S01]  /*e820*/  LEA.HI R2, R2, R3, RZ, 0x1 ;  /* 0x0000000302027211 */ /* 0x000fe200078f08ff */
[----:B------:R-:W-:-:S04]  /*e830*/  IMAD.HI.U32 R8, R0, -0x36f0255e, RZ ;  /* 0xc90fdaa200087827 */ /* 0x000fc800078e00ff */
[----:B------:R-:W-:-:S04]  /*e840*/  IMAD.WIDE.U32 R14, R9, -0x36f0255e, R14 ;  /* 0xc90fdaa2090e7825 */ /* 0x000fc800078e000e */
[C---:B------:R-:W-:Y:S02]  /*e850*/  IMAD R11, R0.reuse, -0x36f0255e, RZ ;  /* 0xc90fdaa2000b7824 */ /* 0x040fe400078e02ff */
[----:B------:R-:W-:-:S04]  /*e860*/  IMAD.WIDE.U32 R14, P1, R0, 0x2168c235, R14 ;  /* 0x2168c235000e7825 */ /* 0x000fc8000782000e */
[----:B------:R-:W-:Y:S01]  /*e870*/  IMAD.X R8, RZ, RZ, R8, P1 ;  /* 0x000000ffff087224 */ /* 0x000fe200008e0608 */
[----:B------:R-:W-:Y:S02]  /*e880*/  IADD3 R11, P1, PT, R11, R15, RZ ;  /* 0x0000000f0b0b7210 */ /* 0x000fe40007f3e0ff */
[----:B------:R-:W-:-:S03]  /*e890*/  IADD3.X RZ, P2, PT, R14, R14, RZ, P2, !PT ;  /* 0x0000000e0eff7210 */ /* 0x000fc6000175e4ff */
[----:B------:R-:W-:Y:S01]  /*e8a0*/  IMAD.X R9, RZ, RZ, R8, P1 ;  /* 0x000000ffff097224 */ /* 0x000fe200008e0608 */
[C---:B------:R-:W-:Y:S02]  /*e8b0*/  ISETP.GT.U32.AND P1, PT, R11.reuse, RZ, PT ;  /* 0x000000ff0b00720c */ /* 0x040fe40003f24070 */
[----:B------:R-:W-:Y:S02]  /*e8c0*/  IADD3.X R8, P2, PT, R11, R11, RZ, P2, !PT ;  /* 0x0000000b0b087210 */ /* 0x000fe4000175e4ff */
[----:B------:R-:W-:-:S03]  /*e8d0*/  ISETP.GT.AND.EX P1, PT, R9, RZ, PT, P1 ;  /* 0x000000ff0900720c */ /* 0x000fc60003f24310 */
[----:B------:R-:W-:Y:S01]  /*e8e0*/  IMAD.X R0, R9, 0x1, R9, P2 ;  /* 0x0000000109007824 */ /* 0x000fe200010e0609 */
[----:B------:R-:W-:-:S04]  /*e8f0*/  SEL R8, R8, R11, P1 ;  /* 0x0000000b08087207 */ /* 0x000fc80000800000 */
[----:B------:R-:W-:Y:S02]  /*e900*/  SEL R0, R0, R9, P1 ;  /* 0x0000000900007207 */ /* 0x000fe40000800000 */
[----:B------:R-:W-:-:S05]  /*e910*/  IADD3 R9, P2, PT, R8, 0x1, RZ ;  /* 0x0000000108097810 */ /* 0x000fca0007f5e0ff */
[----:B------:R-:W-:-:S05]  /*e920*/  IMAD.X R0, RZ, RZ, R0, P2 ;  /* 0x000000ffff007224 */ /* 0x000fca00010e0600 */
[----:B------:R-:W-:-:S04]  /*e930*/  SHF.R.U64 R9, R9, 0xa, R0 ;  /* 0x0000000a09097819 */ /* 0x000fc80000001200 */
[----:B------:R-:W-:Y:S02]  /*e940*/  IADD3 R11, P2, PT, R9, 0x1, RZ ;  /* 0x00000001090b7810 */ /* 0x000fe40007f5e0ff */
[----:B------:R-:W-:Y:S02]  /*e950*/  SEL R9, RZ, 0xffffffff, !P1 ;  /* 0xffffffffff097807 */ /* 0x000fe40004800000 */
[----:B------:R-:W-:Y:S02]  /*e960*/  LEA.HI.X R0, R0, RZ, RZ, 0x16, P2 ;  /* 0x000000ff00007211 */ /* 0x000fe400010fb4ff */
[----:B------:R-:W-:Y:S01]  /*e970*/  LOP3.LUT P1, R38, R38, 0x80000000, RZ, 0xc0, !PT ;  /* 0x8000000026267812 */ /* 0x000fe2000782c0ff */
[----:B------:R-:W-:Y:S01]  /*e980*/  IMAD.IADD R9, R9, 0x1, -R12 ;  /* 0x0000000109097824 */ /* 0x000fe200078e0a0c */
[--C-:B------:R-:W-:Y:S02]  /*e990*/  SHF.R.U64 R11, R11, 0x1, R0.reuse ;  /* 0x000000010b0b7819 */ /* 0x100fe40000001200 */
[----:B------:R-:W-:Y:S01]  /*e9a0*/  SHF.R.U32.HI R8, RZ, 0x1, R0 ;  /* 0x00000001ff087819 */ /* 0x000fe20000011600 */
[----:B------:R-:W-:Y:S01]  /*e9b0*/  IMAD.SHL.U32 R9, R9, 0x100000, RZ ;  /* 0x0010000009097824 */ /* 0x000fe200078e00ff */
[----:B------:R-:W-:-:S02]  /*e9c0*/  IADD3 R0, P2, P3, RZ, RZ, R11 ;  /* 0x000000ffff007210 */ /* 0x000fc40007b5e00b */
[----:B------:R-:W-:Y:S02]  /*e9d0*/  @!P0 LOP3.LUT R38, R38, 0x80000000, RZ, 0x3c, !PT ;  /* 0x8000000026268812 */ /* 0x000fe400078e3cff */
[----:B------:R-:W-:-:S03]  /*e9e0*/  IADD3.X R9, PT, PT, R9, 0x3fe00000, R8, P2, P3 ;  /* 0x3fe0000009097810 */ /* 0x000fc600017e6408 */
[----:B------:R-:W-:Y:S01]  /*e9f0*/  @P1 IMAD.MOV R2, RZ, RZ, -R2 ;  /* 0x000000ffff021224 */ /* 0x000fe200078e0a02 */
[----:B------:R-:W-:-:S07]  /*ea00*/  LOP3.LUT R38, R9, R38, RZ, 0xfc, !PT ;  /* 0x0000002609267212 */ /* 0x000fce00078efcff */
.L_x_1618:
[----:B------:R-:W-:Y:S02]  /*ea10*/  IMAD.MOV.U32 R21, RZ, RZ, 0x0 ;  /* 0x00000000ff157424 */ /* 0x000fe400078e00ff */
[----:B------:R-:W-:Y:S02]  /*ea20*/  IMAD.MOV.U32 R39, RZ, RZ, R38 ;  /* 0x000000ffff277224 */ /* 0x000fe400078e0026 */
[----:B------:R-:W-:Y:S01]  /*ea30*/  IMAD.MOV.U32 R38, RZ, RZ, R0 ;  /* 0x000000ffff267224 */ /* 0x000fe200078e0000 */
[----:B------:R-:W-:Y:S06]  /*ea40*/  RET.REL.NODEC R20 `(_ZN2at6native27unrolled_elementwise_kernelIZZZNS0_54_GLOBAL__N__7dbc7496_16_ComplexKernel_cu_1520ed90_295117polar_kernel_cudaERNS_14TensorIteratorEENKUlvE_clEvENKUlvE_clEvEUlddE_St5arrayIPcLm3EELi4E23TrivialOffsetCalculatorILi2EjESB_ILi1EjENS0_6memory12LoadWithCastILi2EEENSE_13StoreWithCastILi1EEEEEviT_T0_T2_T3_T4_T5_) ;  /* 0xffffff14146c7950 */ /* 0x000fec0003c3ffff */
.L_x_1625:
        /* <DEDUP_REMOVED lines=11> */
.L_x_4651:


//--------------------- .text._ZN2at6native18elementwise_kernelILi128ELi2EZNS0_22gpu_kernel_impl_nocastIZZZNS0_54_GLOBAL__N__7dbc7496_16_ComplexKernel_cu_1520ed90_295117polar_kernel_cudaERNS_14TensorIteratorEENKUlvE_clEvENKUlvE_clEvEUlddE_EEvRNS_18TensorIteratorBaseERKT_EUliE_EEviT1_ --------------------------
	.section	.text._ZN2at6native18elementwise_kernelILi128ELi2EZNS0_22gpu_kernel_impl_nocastIZZZNS0_54_GLOBAL__N__7dbc7496_16_ComplexKernel_cu_1520ed90_295117polar_kernel_cudaERNS_14TensorIteratorEENKUlvE_clEvENKUlvE_clEvEUlddE_EEvRNS_18TensorIteratorBaseERKT_EUliE_EEviT1_,"ax",@progbits
	.align	128
        .global         _ZN2at6native18elementwise_kernelILi128ELi2EZNS0_22gpu_kernel_impl_nocastIZZZNS0_54_GLOBAL__N__7dbc7496_16_ComplexKernel_cu_1520ed90_295117polar_kernel_cudaERNS_14TensorIteratorEENKUlvE_clEvENKUlvE_clEvEUlddE_EEvRNS_18TensorIteratorBaseERKT_EUliE_EEviT1_
        .type           _ZN2at6native18elementwise_kernelILi128ELi2EZNS0_22gpu_kernel_impl_nocastIZZZNS0_54_GLOBAL__N__7dbc7496_16_ComplexKernel_cu_1520ed90_295117polar_kernel_cudaERNS_14TensorIteratorEENKUlvE_clEvENKUlvE_clEvEUlddE_EEvRNS_18TensorIteratorBaseERKT_EUliE_EEviT1_,@function
        .size           _ZN2at6native18elementwise_kernelILi128ELi2EZNS0_22gpu_kernel_impl_nocastIZZZNS0_54_GLOBAL__N__7dbc7496_16_ComplexKernel_cu_1520ed90_295117polar_kernel_cudaERNS_14TensorIteratorEENKUlvE_clEvENKUlvE_clEvEUlddE_EEvRNS_18TensorIteratorBaseERKT_EUliE_EEviT1_,(.L_x_4652 - _ZN2at6native18elementwise_kernelILi128ELi2EZNS0_22gpu_kernel_impl_nocastIZZZNS0_54_GLOBAL__N__7dbc7496_16_ComplexKernel_cu_1520ed90_295117polar_kernel_cudaERNS_14TensorIteratorEENKUlvE_clEvENKUlvE_clEvEUlddE_EEvRNS_18TensorIteratorBaseERKT_EUliE_EEviT1_)
        .other          _ZN2at6native18elementwise_kernelILi128ELi2EZNS0_22gpu_kernel_impl_nocastIZZZNS0_54_GLOBAL__N__7dbc7496_16_ComplexKernel_cu_1520ed90_295117polar_kernel_cudaERNS_14TensorIteratorEENKUlvE_clEvENKUlvE_clEvEUlddE_EEvRNS_18TensorIteratorBaseERKT_EUliE_EEviT1_,@"STO_CUDA_ENTRY STV_DEFAULT"
_ZN2at6native18elementwise_kernelILi128ELi2EZNS0_22gpu_kernel_impl_nocastIZZZNS0_54_GLOBAL__N__7dbc7496_16_ComplexKernel_cu_1520ed90_295117polar_kernel_cudaERNS_14TensorIteratorEENKUlvE_clEvENKUlvE_clEvEUlddE_EEvRNS_18TensorIteratorBaseERKT_EUliE_EEviT1_:
.text._ZN2at6native18elementwise_kernelILi128ELi2EZNS0_22gpu_kernel_impl_nocastIZZZNS0_54_GLOBAL__N__7dbc7496_16_ComplexKernel_cu_1520ed90_295117polar_kernel_cudaERNS_14TensorIteratorEENKUlvE_clEvENKUlvE_clEvEUlddE_EEvRNS_18TensorIteratorBaseERKT_EUliE_EEviT1_:
[----:B------:R-:W0:Y:S08]  /*0000*/  LDC R1, c[0x0][0x37c] ;  /* 0x0000df00ff017b82 */ /* 0x000e300000000800 */
[----:B------:R-:W1:Y:S01]  /*0010*/  LDC R3, c[0x0][0x388] ;  /* 0x0000e200ff037b82 */ /* 0x000e620000000800 */
[----:B------:R-:W2:Y:S01]  /*0020*/  S2R R16, SR_TID.X ;  /* 0x0000000000107919 */ /* 0x000ea20000002100 */
[----:B------:R-:W3:Y:S01]  /*0030*/  LDCU.64 UR6, c[0x0][0x358] ;  /* 0x00006b00ff0677ac */ /* 0x000ee20008000a00 */
[----:B0-----:R-:W-:-:S05]  /*0040*/  VIADD R1, R1, 0xffffffd8 ;  /* 0xffffffd801017836 */ /* 0x001fca0000000000 */
[----:B------:R-:W0:Y:S01]  /*0050*/  S2UR UR4, SR_CTAID.X ;  /* 0x00000000000479c3 */ /* 0x000e220000002500 */
[----:B-1----:R-:W-:Y:S01]  /*0060*/  ISETP.NE.AND P0, PT, R3, RZ, PT ;  /* 0x000000ff0300720c */ /* 0x002fe20003f05270 */
[----:B0-----:R-:W-:-:S06]  /*0070*/  USHF.L.U32 UR4, UR4, 0x8, URZ ;  /* 0x0000000804047899 */ /* 0x001fcc00080006ff */
[----:B--2---:R-:W-:-:S06]  /*0080*/  LOP3.LUT R16, R16, UR4, RZ, 0xfc, !PT ;  /* 0x0000000410107c12 */ /* 0x004fcc000f8efcff */
[----:B---3--:R-:W-:Y:S05]  /*0090*/  @P0 BRA `(.L_x_1626) ;  /* 0x0000001000180947 */ /* 0x008fea0003800000 */
[----:B------:R-:W0:Y:S01]  /*00a0*/  LDCU UR4, c[0x0][0x380] ;  /* 0x00007000ff0477ac */ /* 0x000e220008000800 */
[----:B------:R-:W-:Y:S01]  /*00b0*/  BSSY.RECONVERGENT B2, `(.L_x_1627) ;  /* 0x0000082000027945 */ /* 0x000fe20003800200 */
[----:B0-----:R-:W-:-:S13]  /*00c0*/  ISETP.GE.AND P0, PT, R16, UR4, PT ;  /* 0x0000000410007c0c */ /* 0x001fda000bf06270 */
[----:B------:R-:W-:Y:S05]  /*00d0*/  @P0 BRA `(.L_x_1628) ;  /* 0x0000000400fc0947 */ /* 0x000fea0003800000 */
[----:B------:R-:W0:Y:S08]  /*00e0*/  LDC.64 R18, c[0x0][0x5f8] ;  /* 0x00017e00ff127b82 */ /* 0x000e300000000a00 */
[----:B------:R-:W1:Y:S01]  /*00f0*/  LDC.64 R20, c[0x0][0x5f0] ;  /* 0x00017c00ff147b82 */ /* 0x000e620000000a00 */
[----:B0-----:R-:W2:Y:S04]  /*0100*/  LDG.E.64 R18, desc[UR6][R18.64] ;  /* 0x0000000612127981 */ /* 0x001ea8000c1e1b00 */
[----:B-1----:R-:W5:Y:S01]  /*0110*/  LDG.E.64 R20, desc[UR6][R20.64] ;  /* 0x0000000614147981 */ /* 0x002f62000c1e1b00 */
[----:B--2---:R-:W-:-:S14]  /*0120*/  DSETP.NEU.AND P0, PT, |R18|, +INF , PT ;  /* 0x7ff000001200742a */ /* 0x004fdc0003f0d200 */
        /* <DEDUP_REMOVED lines=17> */
[----:B------:R-:W-:Y:S01]  /*0240*/  BSSY.RECONVERGENT B3, `(.L_x_1631) ;  /* 0x0000005000037945 */ /* 0x000fe20003800200 */
[----:B------:R-:W-:Y:S01]  /*0250*/  IMAD.MOV.U32 R8, RZ, RZ, R18 ;  /* 0x000000ffff087224 */ /* 0x000fe200078e0012 */
[----:B------:R-:W-:Y:S02]  /*0260*/  MOV R5, R19 ;  /* 0x0000001300057202 */ /* 0x000fe40000000f00 */
[----:B------:R-:W-:-:S07]  /*0270*/  MOV R4, 0x290 ;  /* 0x0000029000047802 */ /* 0x000fce0000000f00 */
[----:B-----5:R-:W-:Y:S05]  /*0280*/  CALL.REL.NOINC `($_ZN2at6native18elementwise_kernelILi128ELi2EZNS0_22gpu_kernel_impl_nocastIZZZNS0_54_GLOBAL__N__7dbc7496_16_ComplexKernel_cu_1520ed90_295117polar_kernel_cudaERNS_14TensorIteratorEENKUlvE_clEvENKUlvE_clEvEUlddE_EEvRNS_18TensorIteratorBaseERKT_EUliE_EEviT1_$__internal_trig_reduction_slowpathd) ;  /* 0x0000004800d07944 */ /* 0x020fea0003c00000 */
[----:B------:R-:W-:Y:S05]  /*0290*/  BSYNC.RECONVERGENT B3 ;  /* 0x0000000000037941 */ /* 0x000fea0003800200 */
.L_x_1631:
[----:B------:R-:W-:Y:S02]  /*02a0*/  IMAD.MOV.U32 R2, RZ, RZ, R14 ;  /* 0x000000ffff027224 */ /* 0x000fe400078e000e */
[----:B------:R-:W-:-:S07]  /*02b0*/  IMAD.MOV.U32 R3, RZ, RZ, R15 ;  /* 0x000000ffff037224 */ /* 0x000fce00078e000f */
.L_x_1630:
[----:B------:R-:W-:Y:S01]  /*02c0*/  IADD3 R0, PT, PT, R8, 0x1, RZ ;  /* 0x0000000108007810 */ /* 0x000fe20007ffe0ff */
[----:B------:R-:W-:Y:S06]  /*02d0*/  BRA `(.L_x_1632) ;  /* 0x0000000000087947 */ /* 0x000fec0003800000 */
.L_x_1629:
[----:B------:R-:W-:Y:S01]  /*02e0*/  DMUL R2, RZ, R18 ;  /* 0x00000012ff027228 */ /* 0x000fe20000000000 */
[----:B------:R-:W-:-:S10]  /*02f0*/  IMAD.MOV.U32 R0, RZ, RZ, 0x1 ;  /* 0x00000001ff007424 */ /* 0x000fd400078e00ff */
.L_x_1632:
[----:B------:R-:W0:Y:S01]  /*0300*/  LDCU.64 UR4, c[0x4][0x130] ;  /* 0x01002600ff0477ac */ /* 0x000e220008000a00 */
[----:B------:R-:W-:-:S05]  /*0310*/  IMAD.SHL.U32 R4, R0, 0x40, RZ ;  /* 0x0000004000047824 */ /* 0x000fca00078e00ff */
[----:B------:R-:W-:-:S04]  /*0320*/  LOP3.LUT R4, R4, 0x40, RZ, 0xc0, !PT ;  /* 0x0000004004047812 */ /* 0x000fc800078ec0ff */
[----:B0-----:R-:W-:-:S04]  /*0330*/  IADD3 R24, P0, PT, R4, UR4, RZ ;  /* 0x0000000404187c10 */ /* 0x001fc8000ff1e0ff */
[----:B------:R-:W-:-:S05]  /*0340*/  IADD3.X R25, PT, PT, RZ, UR5, RZ, P0, !PT ;  /* 0x00000005ff197c10 */ /* 0x000fca00087fe4ff */
        /* <DEDUP_REMOVED lines=8> */
[----:B------:R-:W-:Y:S02]  /*03d0*/  DSETP.NEU.AND P1, PT, |R18|, +INF , PT ;  /* 0x7ff000001200742a */ /* 0x000fe40003f2d200 */
        /* <DEDUP_REMOVED lines=34> */
[----:B------:R-:W-:Y:S01]  /*0600*/  MOV R8, R18 ;  /* 0x0000001200087202 */ /* 0x000fe20000000f00 */
[----:B------:R-:W-:Y:S01]  /*0610*/  IMAD.MOV.U32 R5, RZ, RZ, R19 ;  /* 0x000000ffff057224 */ /* 0x000fe200078e0013 */
[----:B------:R-:W-:-:S07]  /*0620*/  MOV R4, 0x640 ;  /* 0x0000064000047802 */ /* 0x000fce0000000f00 */
[----:B-----5:R-:W-:Y:S05]  /*0630*/  CALL.REL.NOINC `($_ZN2at6native18elementwise_kernelILi128ELi2EZNS0_22gpu_kernel_impl_nocastIZZZNS0_54_GLOBAL__N__7dbc7496_16_ComplexKernel_cu_1520ed90_295117polar_kernel_cudaERNS_14TensorIteratorEENKUlvE_clEvENKUlvE_clEvEUlddE_EEvRNS_18TensorIteratorBaseERKT_EUliE_EEviT1_$__internal_trig_reduction_slowpathd) ;  /* 0x0000004400e47944 */ /* 0x020fea0003c00000 */
[----:B------:R-:W-:Y:S05]  /*0640*/  BSYNC.RECONVERGENT B3 ;  /* 0x0000000000037941 */ /* 0x000fea0003800200 */
.L_x_1635:
[----:B------:R-:W-:Y:S01]  /*0650*/  IMAD.MOV.U32 R0, RZ, RZ, R8 ;  /* 0x000000ffff007224 */ /* 0x000fe200078e0008 */
[----:B------:R-:W-:Y:S01]  /*0660*/  MOV R22, R14 ;  /* 0x0000000e00167202 */ /* 0x000fe20000000f00 */
[----:B------:R-:W-:Y:S01]  /*0670*/  IMAD.MOV.U32 R23, RZ, RZ, R15 ;  /* 0x000000ffff177224 */ /* 0x000fe200078e000f */
[----:B------:R-:W-:Y:S06]  /*0680*/  BRA `(.L_x_1634) ;  /* 0x0000000000087947 */ /* 0x000fec0003800000 */
.L_x_1633:
[----:B------:R-:W-:Y:S01]  /*0690*/  DMUL R22, RZ, R18 ;  /* 0x00000012ff167228 */ /* 0x000fe20000000000 */
[----:B------:R-:W-:-:S10]  /*06a0*/  IMAD.MOV.U32 R0, RZ, RZ, RZ ;  /* 0x000000ffff007224 */ /* 0x000fd400078e00ff */
.L_x_1634:
        /* <DEDUP_REMOVED lines=11> */
[----:B------:R-:W-:Y:S01]  /*0760*/  VIADD R16, R16, 0x80 ;  /* 0x0000008010107836 */ /* 0x000fe20000000000 */
[----:B------:R-:W-:-:S02]  /*0770*/  ISETP.NE.U32.AND P0, PT, R17, 0x1, PT ;  /* 0x000000011100780c */ /* 0x000fc40003f05070 */
[----:B------:R-:W-:Y:S02]  /*0780*/  MOV R17, 0x3da8ff83 ;  /* 0x3da8ff8300117802 */ /* 0x000fe40000000f00 */
[----:B------:R-:W-:Y:S02]  /*0790*/  FSEL R26, R26, -8.06006814911005101289e+34, !P0 ;  /* 0xf9785eba1a1a7808 */ /* 0x000fe40004000000 */
[----:B------:R-:W-:-:S06]  /*07a0*/  FSEL R27, -R17, 0.11223486810922622681, !P0 ;  /* 0x3de5db65111b7808 */ /* 0x000fcc0004000100 */
[----:B--2---:R-:W-:-:S08]  /*07b0*/  DFMA R4, R18, R26, R4 ;  /* 0x0000001a1204722b */ /* 0x004fd00000000004 */
[----:B------:R-:W-:-:S08]  /*07c0*/  DFMA R4, R18, R4, R6 ;  /* 0x000000041204722b */ /* 0x000fd00000000006 */
[C---:B---3--:R-:W-:Y:S01]  /*07d0*/  DFMA R4, R18.reuse, R4, R8 ;  /* 0x000000041204722b */ /* 0x048fe20000000008 */
[----:B------:R-:W0:Y:S07]  /*07e0*/  LDC.64 R8, c[0x0][0x5e8] ;  /* 0x00017a00ff087b82 */ /* 0x000e2e0000000a00 */
        /* <DEDUP_REMOVED lines=11> */
[----:B-----5:R-:W-:-:S05]  /*08a0*/  DMUL R4, R20, R2 ;  /* 0x0000000214047228 */ /* 0x020fca0000000000 */
[----:B------:R-:W-:-:S07]  /*08b0*/  DMUL R6, R20, R6 ;  /* 0x0000000614067228 */ /* 0x000fce0000000000 */
[----:B0-----:R0:W-:Y:S04]  /*08c0*/  STG.E.128 desc[UR6][R8.64], R4 ;  /* 0x0000000408007986 */ /* 0x0011e8000c101d06 */
.L_x_1628:
[----:B------:R-:W-:Y:S05]  /*08d0*/  BSYNC.RECONVERGENT B2 ;  /* 0x0000000000027941 */ /* 0x000fea0003800200 */
.L_x_1627:
[----:B------:R-:W1:Y:S02]  /*08e0*/  LDCU UR4, c[0x0][0x380] ;  /* 0x00007000ff0477ac */ /* 0x000e640008000800 */
[----:B-1----:R-:W-:-:S13]  /*08f0*/  ISETP.GE.AND P0, PT, R16, UR4, PT ;  /* 0x0000000410007c0c */ /* 0x002fda000bf06270 */
[----:B------:R-:W-:Y:S05]  /*0900*/  @P0 EXIT ;  /* 0x000000000000094d */ /* 0x000fea0003800000 */
[----:B------:R-:W1:Y:S08]  /*0910*/  LDC.64 R18, c[0x0][0x5f8] ;  /* 0x00017e00ff127b82 */ /* 0x000e700000000a00 */
[----:B------:R-:W2:Y:S01]  /*0920*/  LDC.64 R20, c[0x0][0x5f0] ;  /* 0x00017c00ff147b82 */ /* 0x000ea20000000a00 */
[----:B-1----:R-:W3:Y:S04]  /*0930*/  LDG.E.64 R18, desc[UR6][R18.64] ;  /* 0x0000000612127981 */ /* 0x002ee8000c1e1b00 */
[----:B--2---:R-:W5:Y:S01]  /*0940*/  LDG.E.64 R20, desc[UR6][R20.64] ;  /* 0x0000000614147981 */ /* 0x004f62000c1e1b00 */
[----:B---3--:R-:W-:-:S14]  /*0950*/  DSETP.NEU.AND P0, PT, |R18|, +INF , PT ;  /* 0x7ff000001200742a */ /* 0x008fdc0003f0d200 */
[----:B------:R-:W-:Y:S05]  /*0960*/  @!P0 BRA `(.L_x_1636) ;  /* 0x0000000000688947 */ /* 0x000fea0003800000 */
[----:B------:R-:W-:Y:S01]  /*0970*/  UMOV UR4, 0x6dc9c883 ;  /* 0x6dc9c88300047882 */ /* 0x000fe20000000000 */
[----:B------:R-:W-:Y:S01]  /*0980*/  UMOV UR5, 0x3fe45f30 ;  /* 0x3fe45f3000057882 */ /* 0x000fe20000000000 */
[C---:B------:R-:W-:Y:S02]  /*0990*/  DSETP.GE.AND P0, PT, |R18|.reuse, 2.14748364800000000000e+09, PT ;  /* 0x41e000001200742a */ /* 0x040fe40003f06200 */
[----:B0-----:R-:W-:Y:S01]  /*09a0*/  DMUL R4, R18, UR4 ;  /* 0x0000000412047c28 */ /* 0x001fe20008000000 */
        /* <DEDUP_REMOVED lines=18> */
.L_x_1638:
[----:B------:R-:W-:Y:S02]  /*0ad0*/  IMAD.MOV.U32 R2, RZ, RZ, R14 ;  /* 0x000000ffff027224 */ /* 0x000fe400078e000e */
[----:B------:R-:W-:-:S07]  /*0ae0*/  IMAD.MOV.U32 R3, RZ, RZ, R15 ;  /* 0x000000ffff037224 */ /* 0x000fce00078e000f */
.L_x_1637:
[----:B------:R-:W-:Y:S01]  /*0af0*/  IADD3 R0, PT, PT, R8, 0x1, RZ ;  /* 0x0000000108007810 */ /* 0x000fe20007ffe0ff */
[----:B------:R-:W-:Y:S06]  /*0b00*/  BRA `(.L_x_1639) ;  /* 0x0000000000087947 */ /* 0x000fec0003800000 */
.L_x_1636:
[----:B------:R-:W-:Y:S01]  /*0b10*/  DMUL R2, RZ, R18 ;  /* 0x00000012ff027228 */ /* 0x000fe20000000000 */
[----:B------:R-:W-:-:S10]  /*0b20*/  IMAD.MOV.U32 R0, RZ, RZ, 0x1 ;  /* 0x00000001ff007424 */ /* 0x000fd400078e00ff */
.L_x_1639:
[----:B------:R-:W1:Y:S01]  /*0b30*/  LDCU.64 UR4, c[0x4][0x130] ;  /* 0x01002600ff0477ac */ /* 0x000e620008000a00 */
[----:B0-----:R-:W-:-:S05]  /*0b40*/  IMAD.SHL.U32 R4, R0, 0x40, RZ ;  /* 0x0000004000047824 */ /* 0x001fca00078e00ff */
[----:B------:R-:W-:-:S04]  /*0b50*/  LOP3.LUT R4, R4, 0x40, RZ, 0xc0, !PT ;  /* 0x0000004004047812 */ /* 0x000fc800078ec0ff */
[----:B-1----:R-:W-:-:S04]  /*0b60*/  IADD3 R22, P0, PT, R4, UR4, RZ ;  /* 0x0000000404167c10 */ /* 0x002fc8000ff1e0ff */
[----:B------:R-:W-:-:S05]  /*0b70*/  IADD3.X R23, PT, PT, RZ, UR5, RZ, P0, !PT ;  /* 0x00000005ff177c10 */ /* 0x000fca00087fe4ff */
[----:B------:R-:W2:Y:S04]  /*0b80*/  LDG.E.128.CONSTANT R4, desc[UR6][R22.64] ;  /* 0x0000000616047981 */ /* 0x000ea8000c1e9d00 */
[----:B------:R-:W3:Y:S04]  /*0b90*/  LDG.E.128.CONSTANT R8, desc[UR6][R22.64+0x10] ;  /* 0x0000100616087981 */ /* 0x000ee8000c1e9d00 */
[----:B------:R-:W4:Y:S01]  /*0ba0*/  LDG.E.128.CONSTANT R12, desc[UR6][R22.64+0x20] ;  /* 0x00002006160c7981 */ /* 0x000f22000c1e9d00 */
[----:B------:R-:W-:Y:S01]  /*0bb0*/  LOP3.LUT R16, R0, 0x1, RZ, 0xc0, !PT ;  /* 0x0000000100107812 */ /* 0x000fe200078ec0ff */
[----:B------:R-:W-:Y:S01]  /*0bc0*/  IMAD.MOV.U32 R24, RZ, RZ, 0x20fd8164 ;  /* 0x20fd8164ff187424 */ /* 0x000fe200078e00ff */
[----:B------:R-:W-:Y:S01]  /*0bd0*/  DSETP.NEU.AND P1, PT, |R18|, +INF , PT ;  /* 0x7ff000001200742a */ /* 0x000fe20003f2d200 */
[----:B------:R-:W-:Y:S01]  /*0be0*/  IMAD.MOV.U32 R25, RZ, RZ, 0x3da8ff83 ;  /* 0x3da8ff83ff197424 */ /* 0x000fe200078e00ff */
[----:B------:R-:W-:Y:S01]  /*0bf0*/  ISETP.NE.U32.AND P0, PT, R16, 0x1, PT ;  /* 0x000000011000780c */ /* 0x000fe20003f05070 */
[----:B------:R-:W-:-:S03]  /*0c00*/  DMUL R16, R2, R2 ;  /* 0x0000000202107228 */ /* 0x000fc60000000000 */
        /* <DEDUP_REMOVED lines=39> */
.L_x_1642:
[----:B------:R-:W-:Y:S01]  /*0e80*/  IMAD.MOV.U32 R0, RZ, RZ, R8 ;  /* 0x000000ffff007224 */ /* 0x000fe200078e0008 */
[----:B------:R-:W-:Y:S01]  /*0e90*/  MOV R16, R14 ;  /* 0x0000000e00107202 */ /* 0x000fe20000000f00 */
[----:B------:R-:W-:Y:S01]  /*0ea0*/  IMAD.MOV.U32 R17, RZ, RZ, R15 ;  /* 0x000000ffff117224 */ /* 0x000fe200078e000f */
[----:B------:R-:W-:Y:S06]  /*0eb0*/  BRA `(.L_x_1641) ;  /* 0x0000000000087947 */ /* 0x000fec0003800000 */
.L_x_1640:
[----:B------:R-:W-:Y:S01]  /*0ec0*/  DMUL R16, RZ, R18 ;  /* 0x00000012ff107228 */ /* 0x000fe20000000000 */
[----:B------:R-:W-:-:S10]  /*0ed0*/  IMAD.MOV.U32 R0, RZ, RZ, RZ ;  /* 0x000000ffff007224 */ /* 0x000fd400078e00ff */
.L_x_1641:
        /* <DEDUP_REMOVED lines=10> */
[----:B------:R-:W-:-:S02]  /*0f80*/  MOV R25, 0x3da8ff83 ;  /* 0x3da8ff8300197802 */ /* 0x000fc40000000f00 */
[----:B------:R-:W-:Y:S01]  /*0f90*/  ISETP.NE.U32.AND P0, PT, R18, 0x1, PT ;  /* 0x000000011200780c */ /* 0x000fe20003f05070 */
[----:B------:R-:W-:-:S03]  /*0fa0*/  DMUL R18, R16, R16 ;  /* 0x0000001010127228 */ /* 0x000fc60000000000 */
        /* <DEDUP_REMOVED lines=19> */
[----:B0-----:R-:W-:Y:S01]  /*10e0*/  STG.E.128 desc[UR6][R8.64], R4 ;  /* 0x0000000408007986 */ /* 0x001fe2000c101d06 */
[----:B------:R-:W-:Y:S05]  /*10f0*/  EXIT ;  /* 0x000000000000794d */ /* 0x000fea0003800000 */
.L_x_1626:
[----:B------:R-:W0:Y:S01]  /*1100*/  LDCU UR4, c[0x0][0x380] ;  /* 0x00007000ff0477ac */ /* 0x000e220008000800 */
[----:B------:R-:W-:Y:S01]  /*1110*/  VIADD R3, R3, 0xffffffff ;  /* 0xffffffff03037836 */ /* 0x000fe20000000000 */
[----:B------:R-:W-:Y:S04]  /*1120*/  BSSY.RECONVERGENT B2, `(.L_x_1643) ;  /* 0x00001e5000027945 */ /* 0x000fe80003800200 */
[----:B------:R-:W-:-:S05]  /*1130*/  VIMNMX.U32 R2, PT, PT, R3, 0x18, PT ;  /* 0x0000001803027848 */ /* 0x000fca0003fe0000 */
[----:B------:R-:W-:Y:S01]  /*1140*/  VIADD R2, R2, 0x1 ;  /* 0x0000000102027836 */ /* 0x000fe20000000000 */
[----:B0-----:R-:W-:-:S13]  /*1150*/  ISETP.GE.AND P0, PT, R16, UR4, PT ;  /* 0x0000000410007c0c */ /* 0x001fda000bf06270 */
[----:B------:R-:W-:Y:S05]  /*1160*/  @P0 BRA `(.L_x_1644) ;  /* 0x0000001c00800947 */ /* 0x000fea0003800000 */
[----:B------:R-:W0:Y:S01]  /*1170*/  LDCU.64 UR4, c[0x0][0x390] ;  /* 0x00007200ff0477ac */ /* 0x000e220008000a00 */
[----:B------:R-:W-:Y:S01]  /*1180*/  MOV R4, RZ ;  /* 0x000000ff00047202 */ /* 0x000fe20000000f00 */
[----:B------:R-:W-:Y:S01]  /*1190*/  IMAD.MOV.U32 R5, RZ, RZ, R16 ;  /* 0x000000ffff057224 */ /* 0x000fe200078e0010 */
[----:B------:R-:W-:Y:S01]  /*11a0*/  ISETP.NE.AND P0, PT, R3, RZ, PT ;  /* 0x000000ff0300720c */ /* 0x000fe20003f05270 */
[----:B------:R-:W1:Y:S01]  /*11b0*/  LDCU UR8, c[0x0][0x38c] ;  /* 0x00007180ff0877ac */ /* 0x000e620008000800 */
[----:B------:R-:W2:Y:S01]  /*11c0*/  LDCU.64 UR10, c[0x0][0x4b8] ;  /* 0x00009700ff0a77ac */ /* 0x000ea20008000a00 */
        /* <DEDUP_REMOVED lines=16> */
[----:B-1----:R-:W-:-:S05]  /*12d0*/  SHF.R.U32.HI R9, RZ, UR4, R8 ;  /* 0x00000004ff097c19 */ /* 0x002fca0008011608 */
[----:B------:R-:W-:-:S04]  /*12e0*/  IMAD.MOV R6, RZ, RZ, -R9 ;  /* 0x000000ffff067224 */ /* 0x000fc800078e0a09 */
[----:B------:R-:W-:-:S04]  /*12f0*/  IMAD R7, R6, UR8, R7 ;  /* 0x0000000806077c24 */ /* 0x000fc8000f8e0207 */
[C---:B--2---:R-:W-:Y:S02]  /*1300*/  IMAD R0, R7.reuse, UR5, R0 ;  /* 0x0000000507007c24 */ /* 0x044fe4000f8e0200 */
[C---:B---3--:R-:W-:Y:S02]  /*1310*/  IMAD R4, R7.reuse, UR10, R4 ;  /* 0x0000000a07047c24 */ /* 0x048fe4000f8e0204 */
[----:B------:R-:W-:Y:S01]  /*1320*/  IMAD R5, R7, UR11, R5 ;  /* 0x0000000b07057c24 */ /* 0x000fe2000f8e0205 */
[----:B------:R-:W-:Y:S06]  /*1330*/  @!P0 BRA `(.L_x_1645) ;  /* 0x0000001000fc8947 */ /* 0x000fec0003800000 */
[----:B------:R-:W0:Y:S01]  /*1340*/  LDCU.64 UR4, c[0x0][0x3a8] ;  /* 0x00007500ff0477ac */ /* 0x000e220008000a00 */
[----:B------:R-:W-:Y:S01]  /*1350*/  IMAD.MOV.U32 R8, RZ, RZ, RZ ;  /* 0x000000ffff087224 */ /* 0x000fe200078e00ff */
        /* <DEDUP_REMOVED lines=13> */
[----:B------:R-:W-:Y:S01]  /*1430*/  IMAD.MOV.U32 R6, RZ, RZ, RZ ;  /* 0x000000ffff067224 */ /* 0x000fe200078e00ff */
        /* <DEDUP_REMOVED lines=278> */
[----:B------:R-:W-:Y:S01]  /*25a0*/  ISETP.NE.AND P0, PT, R2, 0x18, PT ;  /* 0x000000180200780c */ /* 0x000fe20003f05270 */
[----:B------:R-:W0:Y:S01]  /*25b0*/  LDCU.64 UR8, c[0x0][0x4a0] ;  /* 0x00009400ff0877ac */ /* 0x000e220008000a00 */
[----:B------:R-:W-:Y:S01]  /*25c0*/  IMAD.MOV.U32 R6, RZ, RZ, RZ ;  /* 0x000000ffff067224 */ /* 0x000fe200078e00ff */
[----:B------:R-:W1:Y:S01]  /*25d0*/  LDCU UR4, c[0x0][0x4a8] ;  /* 0x00009500ff0477ac */ /* 0x000e620008000800 */
[----:B------:R-:W2:Y:S09]  /*25e0*/  LDCU UR5, c[0x0][0x5cc] ;  /* 0x0000b980ff0577ac */ /* 0x000eb20008000800 */
[----:B------:R-:W3:Y:S01]  /*25f0*/  @P0 LDC.64 R12, c[0x0][0x4b0] ;  /* 0x00012c00ff0c0b82 */ /* 0x000ee20000000a00 */
[----:B------:R-:W4:Y:S01]  /*2600*/  LDCU.64 UR10, c[0x0][0x5d0] ;  /* 0x0000ba00ff0a77ac */ /* 0x000f220008000a00 */
[----:B0-----:R-:W-:-:S06]  /*2610*/  IMAD.HI.U32 R10, R7, UR9, R6 ;  /* 0x00000009070a7c27 */ /* 0x001fcc000f8e0006 */
[----:B------:R-:W0:Y:S01]  /*2620*/  @P0 LDC R15, c[0x0][0x4ac] ;  /* 0x00012b00ff0f0b82 */ /* 0x000e220000000800 */
[----:B-1----:R-:W-:Y:S02]  /*2630*/  SHF.R.U32.HI R11, RZ, UR4, R10 ;  /* 0x00000004ff0b7c19 */ /* 0x002fe4000801160a */
[----:B------:R-:W-:-:S05]  /*2640*/  @P0 MOV R10, RZ ;  /* 0x000000ff000a0202 */ /* 0x000fca0000000f00 */
[----:B------:R-:W1:Y:S08]  /*2650*/  @P0 LDC.64 R8, c[0x0][0x5d8] ;  /* 0x00017600ff080b82 */ /* 0x000e700000000a00 */
[----:B------:R-:W5:Y:S01]  /*2660*/  @P0 LDC R14, c[0x0][0x5e0] ;  /* 0x00017800ff0e0b82 */ /* 0x000f620000000800 */
[----:B---3--:R-:W-:-:S05]  /*2670*/  @P0 IMAD.HI.U32 R6, R11, R12, R10 ;  /* 0x0000000c0b060227 */ /* 0x008fca00078e000a */
[----:B------:R-:W-:Y:S01]  /*2680*/  @P0 SHF.R.U32.HI R6, RZ, R13, R6 ;  /* 0x0000000dff060219 */ /* 0x000fe20000011606 */
[----:B------:R-:W-:-:S04]  /*2690*/  IMAD.MOV R13, RZ, RZ, -R11 ;  /* 0x000000ffff0d7224 */ /* 0x000fc800078e0a0b */
[----:B------:R-:W-:Y:S02]  /*26a0*/  @P0 IMAD.MOV R10, RZ, RZ, -R6 ;  /* 0x000000ffff0a0224 */ /* 0x000fe400078e0a06 */
[----:B------:R-:W-:Y:S02]  /*26b0*/  IMAD R7, R13, UR8, R7 ;  /* 0x000000080d077c24 */ /* 0x000fe4000f8e0207 */
[----:B0-----:R-:W-:Y:S02]  /*26c0*/  @P0 IMAD R11, R10, R15, R11 ;  /* 0x0000000f0a0b0224 */ /* 0x001fe400078e020b */
[C---:B--2---:R-:W-:Y:S02]  /*26d0*/  IMAD R0, R7.reuse, UR5, R0 ;  /* 0x0000000507007c24 */ /* 0x044fe4000f8e0200 */
[C---:B----4-:R-:W-:Y:S02]  /*26e0*/  IMAD R4, R7.reuse, UR10, R4 ;  /* 0x0000000a07047c24 */ /* 0x050fe4000f8e0204 */
[----:B------:R-:W-:-:S02]  /*26f0*/  IMAD R5, R7, UR11, R5 ;  /* 0x0000000b07057c24 */ /* 0x000fc4000f8e0205 */
[C---:B-1----:R-:W-:Y:S02]  /*2700*/  @P0 IMAD R0, R11.reuse, R8, R0 ;  /* 0x000000080b000224 */ /* 0x042fe400078e0200 */
[C---:B------:R-:W-:Y:S02]  /*2710*/  @P0 IMAD R4, R11.reuse, R9, R4 ;  /* 0x000000090b040224 */ /* 0x040fe400078e0204 */
[----:B-----5:R-:W-:-:S07]  /*2720*/  @P0 IMAD R5, R11, R14, R5 ;  /* 0x0000000e0b050224 */ /* 0x020fce00078e0205 */
.L_x_1645:
[----:B------:R-:W0:Y:S02]  /*2730*/  LDCU.128 UR8, c[0x0][0x5f0] ;  /* 0x0000be00ff0877ac */ /* 0x000e240008000c00 */
[----:B0-----:R-:W-:-:S04]  /*2740*/  IADD3 R20, P0, PT, R5, UR10, RZ ;  /* 0x0000000a05147c10 */ /* 0x001fc8000ff1e0ff */
[----:B------:R-:W-:-:S06]  /*2750*/  IADD3.X R21, PT, PT, RZ, UR11, RZ, P0, !PT ;  /* 0x0000000bff157c10 */ /* 0x000fcc00087fe4ff */
[----:B------:R-:W2:Y:S01]  /*2760*/  LDG.E.64 R20, desc[UR6][R20.64] ;  /* 0x0000000614147981 */ /* 0x000ea2000c1e1b00 */
[----:B------:R-:W-:-:S05]  /*2770*/  IADD3 R18, P0, PT, R4, UR8, RZ ;  /* 0x0000000804127c10 */ /* 0x000fca000ff1e0ff */
[----:B------:R-:W-:-:S06]  /*2780*/  IMAD.X R19, RZ, RZ, UR9, P0 ;  /* 0x00000009ff137e24 */ /* 0x000fcc00080e06ff */
[----:B------:R-:W5:Y:S01]  /*2790*/  LDG.E.64 R18, desc[UR6][R18.64] ;  /* 0x0000000612127981 */ /* 0x000f62000c1e1b00 */
[----:B------:R-:W-:Y:S01]  /*27a0*/  BSSY.RECONVERGENT B3, `(.L_x_1646) ;  /* 0x000001e000037945 */ /* 0x000fe20003800200 */
[----:B--2---:R-:W-:-:S14]  /*27b0*/  DSETP.NEU.AND P0, PT, |R20|, +INF , PT ;  /* 0x7ff000001400742a */ /* 0x004fdc0003f0d200 */
        /* <DEDUP_REMOVED lines=23> */
[----:B-----5:R-:W-:Y:S05]  /*2930*/  CALL.REL.NOINC `($_ZN2at6native18elementwise_kernelILi128ELi2EZNS0_22gpu_kernel_impl_nocastIZZZNS0_54_GLOBAL__N__7dbc7496_16_ComplexKernel_cu_1520ed90_295117polar_kernel_cudaERNS_14TensorIteratorEENKUlvE_clEvENKUlvE_clEvEUlddE_EEvRNS_18TensorIteratorBaseERKT_EUliE_EEviT1_$__internal_trig_reduction_slowpathd) ;  /* 0x0000002400247944 */ /* 0x020fea0003c00000 */
[----:B------:R-:W-:Y:S01]  /*2940*/  IMAD.MOV.U32 R26, RZ, RZ, R14 ;  /* 0x000000ffff1a7224 */ /* 0x000fe200078e000e */
[----:B------:R-:W-:-:S07]  /*2950*/  MOV R27, R15 ;  /* 0x0000000f001b7202 */ /* 0x000fce0000000f00 */
.L_x_1649:
[----:B------:R-:W-:Y:S05]  /*2960*/  BSYNC.RECONVERGENT B4 ;  /* 0x0000000000047941 */ /* 0x000fea0003800200 */
.L_x_1648:
[----:B------:R-:W-:-:S07]  /*2970*/  VIADD R17, R8, 0x1 ;  /* 0x0000000108117836 */ /* 0x000fce0000000000 */
.L_x_1647:
[----:B------:R-:W-:Y:S05]  /*2980*/  BSYNC.RECONVERGENT B3 ;  /* 0x0000000000037941 */ /* 0x000fea0003800200 */
.L_x_1646:
        /* <DEDUP_REMOVED lines=17> */
[----:B--2---:R-:W-:Y:S02]  /*2aa0*/  DFMA R4, R22, R24, R4 ;  /* 0x000000181604722b */ /* 0x004fe40000000004 */
[----:B------:R-:W-:-:S06]  /*2ab0*/  @!P1 DMUL R24, RZ, R20 ;  /* 0x00000014ff189228 */ /* 0x000fcc0000000000 */
        /* <DEDUP_REMOVED lines=9> */
[----:B------:R-:W-:Y:S02]  /*2b50*/  LOP3.LUT P0, RZ, R17, 0x2, RZ, 0xc0, !PT ;  /* 0x0000000211ff7812 */ /* 0x000fe4000780c0ff */
[----:B------:R-:W-:Y:S02]  /*2b60*/  @!P1 MOV R17, RZ ;  /* 0x000000ff00119202 */ /* 0x000fe40000000f00 */
        /* <DEDUP_REMOVED lines=25> */
[----:B------:R-:W-:Y:S01]  /*2d00*/  MOV R24, R14 ;  /* 0x0000000e00187202 */ /* 0x000fe20000000f00 */
[----:B------:R-:W-:-:S07]  /*2d10*/  IMAD.MOV.U32 R25, RZ, RZ, R15 ;  /* 0x000000ffff197224 */ /* 0x000fce00078e000f */
.L_x_1651:
[----:B------:R-:W-:Y:S05]  /*2d20*/  BSYNC.RECONVERGENT B3 ;  /* 0x0000000000037941 */ /* 0x000fea0003800200 */
.L_x_1650:
[----:B------:R-:W0:Y:S01]  /*2d30*/  LDCU.64 UR4, c[0x4][0x130] ;  /* 0x01002600ff0477ac */ /* 0x000e220008000a00 */
[----:B------:R-:W-:-:S04]  /*2d40*/  SHF.L.U32 R4, R17, 0x6, RZ ;  /* 0x0000000611047819 */ /* 0x000fc800000006ff */
[----:B------:R-:W-:-:S04]  /*2d50*/  LOP3.LUT R4, R4, 0x40, RZ, 0xc0, !PT ;  /* 0x0000004004047812 */ /* 0x000fc800078ec0ff */
[----:B0-----:R-:W-:-:S05]  /*2d60*/  IADD3 R28, P0, PT, R4, UR4, RZ ;  /* 0x00000004041c7c10 */ /* 0x001fca000ff1e0ff */
[----:B------:R-:W-:Y:S01]  /*2d70*/  IMAD.X R29, RZ, RZ, UR5, P0 ;  /* 0x00000005ff1d7e24 */ /* 0x000fe200080e06ff */
[----:B------:R-:W-:Y:S01]  /*2d80*/  LOP3.LUT R20, R17, 0x1, RZ, 0xc0, !PT ;  /* 0x0000000111147812 */ /* 0x000fe200078ec0ff */
[----:B------:R-:W-:Y:S01]  /*2d90*/  IMAD.MOV.U32 R21, RZ, RZ, 0x3da8ff83 ;  /* 0x3da8ff83ff157424 */ /* 0x000fe200078e00ff */
[----:B------:R-:W-:Y:S01]  /*2da0*/  DMUL R26, R24, R24 ;  /* 0x00000018181a7228 */ /* 0x000fe20000000000 */
[----:B------:R-:W0:Y:S01]  /*2db0*/  LDCU.64 UR4, c[0x0][0x5e8] ;  /* 0x0000bd00ff0477ac */ /* 0x000e220008000a00 */
[----:B------:R-:W2:Y:S04]  /*2dc0*/  LDG.E.128.CONSTANT R4, desc[UR6][R28.64] ;  /* 0x000000061c047981 */ /* 0x000ea8000c1e9d00 */
[----:B------:R-:W3:Y:S04]  /*2dd0*/  LDG.E.128.CONSTANT R8, desc[UR6][R28.64+0x10] ;  /* 0x000010061c087981 */ /* 0x000ee8000c1e9d00 */
[----:B------:R-:W4:Y:S01]  /*2de0*/  LDG.E.128.CONSTANT R12, desc[UR6][R28.64+0x20] ;  /* 0x000020061c0c7981 */ /* 0x000f22000c1e9d00 */
[----:B------:R-:W-:Y:S01]  /*2df0*/  ISETP.NE.U32.AND P0, PT, R20, 0x1, PT ;  /* 0x000000011400780c */ /* 0x000fe20003f05070 */
[----:B------:R-:W-:-:S02]  /*2e00*/  HFMA2 R20, -RZ, RZ, 0.00974273681640625, -2.12192535400390625e-05 ;  /* 0x20fd8164ff147431 */ /* 0x000fc400000001ff */
[----:B------:R-:W-:Y:S01]  /*2e10*/  VIADD R16, R16, 0x80 ;  /* 0x0000008010107836 */ /* 0x000fe20000000000 */
[----:B------:R-:W-:Y:S02]  /*2e20*/  FSEL R21, -R21, 0.11223486810922622681, !P0 ;  /* 0x3de5db6515157808 */ /* 0x000fe40004000100 */
[----:B------:R-:W-:-:S06]  /*2e30*/  FSEL R20, R20, -8.06006814911005101289e+34, !P0 ;  /* 0xf9785eba14147808 */ /* 0x000fcc0004000000 */
        /* <DEDUP_REMOVED lines=14> */
[----:B-----5:R-:W-:Y:S01]  /*2f20*/  DMUL R4, R18, R22 ;  /* 0x0000001612047228 */ /* 0x020fe20000000000 */
[----:B0-----:R-:W-:-:S04]  /*2f30*/  IADD3 R8, P0, PT, R0, UR4, RZ ;  /* 0x0000000400087c10 */ /* 0x001fc8000ff1e0ff */
[----:B------:R-:W-:Y:S01]  /*2f40*/  DMUL R6, R18, R6 ;  /* 0x0000000612067228 */ /* 0x000fe20000000000 */
[----:B------:R-:W-:-:S06]  /*2f50*/  IADD3.X R9, PT, PT, RZ, UR5, RZ, P0, !PT ;  /* 0x00000005ff097c10 */ /* 0x000fcc00087fe4ff */
[----:B------:R0:W-:Y:S04]  /*2f60*/  STG.E.128 desc[UR6][R8.64], R4 ;  /* 0x0000000408007986 */ /* 0x0001e8000c101d06 */
.L_x_1644:
[----:B------:R-:W-:Y:S05]  /*2f70*/  BSYNC.RECONVERGENT B2 ;  /* 0x0000000000027941 */ /* 0x000fea0003800200 */
.L_x_1643:
[----:B------:R-:W1:Y:S02]  /*2f80*/  LDCU UR4, c[0x0][0x380] ;  /* 0x00007000ff0477ac */ /* 0x000e640008000800 */
[----:B-1----:R-:W-:-:S13]  /*2f90*/  ISETP.GE.AND P0, PT, R16, UR4, PT ;  /* 0x0000000410007c0c */ /* 0x002fda000bf06270 */
[----:B------:R-:W-:Y:S05]  /*2fa0*/  @P0 EXIT ;  /* 0x000000000000094d */ /* 0x000fea0003800000 */
[----:B------:R-:W1:Y:S01]  /*2fb0*/  LDCU.64 UR4, c[0x0][0x390] ;  /* 0x00007200ff0477ac */ /* 0x000e620008000a00 */
[----:B0-----:R-:W-:Y:S01]  /*2fc0*/  MOV R4, RZ ;  /* 0x000000ff00047202 */ /* 0x001fe20000000f00 */
[----:B------:R-:W-:Y:S01]  /*2fd0*/  IMAD.MOV.U32 R5, RZ, RZ, R16 ;  /* 0x000000ffff057224 */ /* 0x000fe200078e0010 */
[----:B------:R-:W-:Y:S01]  /*2fe0*/  ISETP.NE.AND P0, PT, R3, RZ, PT ;  /* 0x000000ff0300720c */ /* 0x000fe20003f05270 */
[----:B------:R-:W0:Y:S01]  /*2ff0*/  LDCU UR8, c[0x0][0x38c] ;  /* 0x00007180ff0877ac */ /* 0x000e220008000800 */
        /* <DEDUP_REMOVED lines=329> */
[----:B------:R-:W1:Y:S01]  /*4490*/  @P0 LDC.64 R6, c[0x0][0x5d8] ;  /* 0x00017600ff060b82 */ /* 0x000e620000000a00 */
[----:B------:R-:W-:-:S04]  /*44a0*/  IMAD.MOV R4, RZ, RZ, -R9 ;  /* 0x000000ffff047224 */ /* 0x000fc800078e0a09 */
[----:B------:R-:W-:-:S03]  /*44b0*/  IMAD R4, R4, UR8, R5 ;  /* 0x0000000804047c24 */ /* 0x000fc6000f8e0205 */
        /* <DEDUP_REMOVED lines=11> */
.L_x_1652:
[----:B------:R-:W0:Y:S01]  /*4570*/  LDCU.128 UR8, c[0x0][0x5f0] ;  /* 0x0000be00ff0877ac */ /* 0x000e220008000c00 */
[----:B------:R-:W1:Y:S01]  /*4580*/  LDCU.64 UR4, c[0x0][0x5e8] ;  /* 0x0000bd00ff0477ac */ /* 0x000e620008000a00 */
[----:B0-----:R-:W-:-:S05]  /*4590*/  IADD3 R2, P0, PT, R3, UR10, RZ ;  /* 0x0000000a03027c10 */ /* 0x001fca000ff1e0ff */
[----:B------:R-:W-:-:S06]  /*45a0*/  IMAD.X R3, RZ, RZ, UR11, P0 ;  /* 0x0000000bff037e24 */ /* 0x000fcc00080e06ff */
[----:B------:R-:W2:Y:S01]  /*45b0*/  LDG.E.64 R2, desc[UR6][R2.64] ;  /* 0x0000000602027981 */ /* 0x000ea2000c1e1b00 */
[----:B------:R-:W-:-:S04]  /*45c0*/  IADD3 R18, P0, PT, R0, UR8, RZ ;  /* 0x0000000800127c10 */ /* 0x000fc8000ff1e0ff */
[----:B------:R-:W-:-:S06]  /*45d0*/  IADD3.X R19, PT, PT, RZ, UR9, RZ, P0, !PT ;  /* 0x00000009ff137c10 */ /* 0x000fcc00087fe4ff */
[----:B------:R-:W5:Y:S01]  /*45e0*/  LDG.E.64 R18, desc[UR6][R18.64] ;  /* 0x0000000612127981 */ /* 0x000f62000c1e1b00 */
[----:B-1----:R-:W-:Y:S01]  /*45f0*/  IADD3 R20, P1, PT, R21, UR4, RZ ;  /* 0x0000000415147c10 */ /* 0x002fe2000ff3e0ff */
[----:B------:R-:W-:Y:S04]  /*4600*/  BSSY.RECONVERGENT B2, `(.L_x_1653) ;  /* 0x0000020000027945 */ /* 0x000fe80003800200 */
[----:B------:R-:W-:Y:S01]  /*4610*/  IMAD.X R21, RZ, RZ, UR5, P1 ;  /* 0x00000005ff157e24 */ /* 0x000fe200088e06ff */
[----:B--2---:R-:W-:-:S14]  /*4620*/  DSETP.NEU.AND P0, PT, |R2|, +INF , PT ;  /* 0x7ff000000200742a */ /* 0x004fdc0003f0d200 */
        /* <DEDUP_REMOVED lines=21> */
[----:B-----5:R-:W-:Y:S05]  /*4780*/  CALL.REL.NOINC `($_ZN2at6native18elementwise_kernelILi128ELi2EZNS0_22gpu_kernel_impl_nocastIZZZNS0_54_GLOBAL__N__7dbc7496_16_ComplexKernel_cu_1520ed90_295117polar_kernel_cudaERNS_14TensorIteratorEENKUlvE_clEvENKUlvE_clEvEUlddE_EEvRNS_18TensorIteratorBaseERKT_EUliE_EEviT1_$__internal_trig_reduction_slowpathd) ;  /* 0x0000000400907944 */ /* 0x020fea0003c00000 */
[----:B------:R-:W-:Y:S01]  /*4790*/  MOV R16, R14 ;  /* 0x0000000e00107202 */ /* 0x000fe20000000f00 */
[----:B------:R-:W-:-:S07]  /*47a0*/  IMAD.MOV.U32 R17, RZ, RZ, R15 ;  /* 0x000000ffff117224 */ /* 0x000fce00078e000f */
.L_x_1656:
[----:B------:R-:W-:Y:S05]  /*47b0*/  BSYNC.RECONVERGENT B3 ;  /* 0x0000000000037941 */ /* 0x000fea0003800200 */
.L_x_1655:
[----:B------:R-:W-:Y:S01]  /*47c0*/  IADD3 R0, PT, PT, R8, 0x1, RZ ;  /* 0x0000000108007810 */ /* 0x000fe20007ffe0ff */
[----:B------:R-:W-:Y:S06]  /*47d0*/  BRA `(.L_x_1657) ;  /* 0x0000000000087947 */ /* 0x000fec0003800000 */
.L_x_1654:
[----:B------:R-:W-:Y:S01]  /*47e0*/  DMUL R16, RZ, R2 ;  /* 0x00000002ff107228 */ /* 0x000fe20000000000 */
[----:B------:R-:W-:-:S10]  /*47f0*/  IMAD.MOV.U32 R0, RZ, RZ, 0x1 ;  /* 0x00000001ff007424 */ /* 0x000fd400078e00ff */
.L_x_1657:
[----:B------:R-:W-:Y:S05]  /*4800*/  BSYNC.RECONVERGENT B2 ;  /* 0x0000000000027941 */ /* 0x000fea0003800200 */
.L_x_1653:
        /* <DEDUP_REMOVED lines=10> */
[----:B------:R-:W-:Y:S01]  /*48b0*/  MOV R26, 0x20fd8164 ;  /* 0x20fd8164001a7802 */ /* 0x000fe20000000f00 */
[----:B------:R-:W-:Y:S01]  /*48c0*/  DSETP.NEU.AND P1, PT, |R2|, +INF , PT ;  /* 0x7ff000000200742a */ /* 0x000fe20003f2d200 */
[----:B------:R-:W-:Y:S01]  /*48d0*/  ISETP.NE.U32.AND P0, PT, R22, 0x1, PT ;  /* 0x000000011600780c */ /* 0x000fe20003f05070 */
[----:B------:R-:W-:Y:S01]  /*48e0*/  DMUL R22, R16, R16 ;  /* 0x0000001010167228 */ /* 0x000fe20000000000 */
[----:B------:R-:W-:Y:S02]  /*48f0*/  BSSY.RECONVERGENT B2, `(.L_x_1658) ;  /* 0x000002c000027945 */ /* 0x000fe40003800200 */
[----:B------:R-:W-:-:S02]  /*4900*/  FSEL R26, R26, -8.06006814911005101289e+34, !P0 ;  /* 0xf9785eba1a1a7808 */ /* 0x000fc40004000000 */
        /* <DEDUP_REMOVED lines=37> */
[----:B------:R-:W-:Y:S01]  /*4b60*/  IMAD.MOV.U32 R16, RZ, RZ, R14 ;  /* 0x000000ffff107224 */ /* 0x000fe200078e000e */
[----:B------:R-:W-:Y:S01]  /*4b70*/  MOV R17, R15 ;  /* 0x0000000f00117202 */ /* 0x000fe20000000f00 */
[----:B------:R-:W-:Y:S06]  /*4b80*/  BRA `(.L_x_1660) ;  /* 0x0000000000087947 */ /* 0x000fec0003800000 */
.L_x_1659:
[----:B------:R-:W-:Y:S01]  /*4b90*/  DMUL R16, RZ, R2 ;  /* 0x00000002ff107228 */ /* 0x000fe20000000000 */
[----:B------:R-:W-:-:S10]  /*4ba0*/  IMAD.MOV.U32 R0, RZ, RZ, RZ ;  /* 0x000000ffff007224 */ /* 0x000fd400078e00ff */
.L_x_1660:
[----:B------:R-:W-:Y:S05]  /*4bb0*/  BSYNC.RECONVERGENT B2 ;  /* 0x0000000000027941 */ /* 0x000fea0003800200 */
.L_x_1658:
        /* <DEDUP_REMOVED lines=24> */
[----:B------:R-:W-:Y:S01]  /*4d40*/  FSEL R5, R3, R17, !P0 ;  /* 0x0000001103057208 */ /* 0x000fe20004000000 */
[----:B-----5:R-:W-:Y:S01]  /*4d50*/  DMUL R16, R18, R22 ;  /* 0x0000001612107228 */ /* 0x020fe20000000000 */
[----:B------:R-:W-:-:S04]  /*4d60*/  LOP3.LUT P0, RZ, R0, 0x2, RZ, 0xc0, !PT ;  /* 0x0000000200ff7812 */ /* 0x000fc8000780c0ff */
[----:B------:R-:W-:-:S10]  /*4d70*/  DADD R2, RZ, -R4 ;  /* 0x00000000ff027229 */ /* 0x000fd40000000804 */
[----:B------:R-:W-:Y:S02]  /*4d80*/  FSEL R2, R4, R2, !P0 ;  /* 0x0000000204027208 */ /* 0x000fe40004000000 */
[----:B------:R-:W-:-:S06]  /*4d90*/  FSEL R3, R5, R3, !P0 ;  /* 0x0000000305037208 */ /* 0x000fcc0004000000 */
[----:B------:R-:W-:-:S07]  /*4da0*/  DMUL R18, R18, R2 ;  /* 0x0000000212127228 */ /* 0x000fce0000000000 */
[----:B------:R-:W-:Y:S01]  /*4db0*/  STG.E.128 desc[UR6][R20.64], R16 ;  /* 0x0000001014007986 */ /* 0x000fe2000c101d06 */
[----:B------:R-:W-:Y:S05]  /*4dc0*/  EXIT ;  /* 0x000000000000794d */ /* 0x000fea0003800000 */
        .type           $_ZN2at6native18elementwise_kernelILi128ELi2EZNS0_22gpu_kernel_impl_nocastIZZZNS0_54_GLOBAL__N__7dbc7496_16_ComplexKernel_cu_1520ed90_295117polar_kernel_cudaERNS_14TensorIteratorEENKUlvE_clEvENKUlvE_clEvEUlddE_EEvRNS_18TensorIteratorBaseERKT_EUliE_EEviT1_$__internal_trig_reduction_slowpathd,@function
        .size           $_ZN2at6native18elementwise_kernelILi128ELi2EZNS0_22gpu_kernel_impl_nocastIZZZNS0_54_GLOBAL__N__7dbc7496_16_ComplexKernel_cu_1520ed90_295117polar_kernel_cudaERNS_14TensorIteratorEENKUlvE_clEvENKUlvE_clEvEUlddE_EEvRNS_18TensorIteratorBaseERKT_EUliE_EEviT1_$__internal_trig_reduction_slowpathd,(.L_x_4652 - $_ZN2at6native18elementwise_kernelILi128ELi2EZNS0_22gpu_kernel_impl_nocastIZZZNS0_54_GLOBAL__N__7dbc7496_16_ComplexKernel_cu_1520ed90_295117polar_kernel_cudaERNS_14TensorIteratorEENKUlvE_clEvENKUlvE_clEvEUlddE_EEvRNS_18TensorIteratorBaseERKT_EUliE_EEviT1_$__internal_trig_reduction_slowpathd)
$_ZN2at6native18elementwise_kernelILi128ELi2EZNS0_22gpu_kernel_impl_nocastIZZZNS0_54_GLOBAL__N__7dbc7496_16_ComplexKernel_cu_1520ed90_295117polar_kernel_cudaERNS_14TensorIteratorEENKUlvE_clEvENKUlvE_clEvEUlddE_EEvRNS_18TensorIteratorBaseERKT_EUliE_EEviT1_$__internal_trig_reduction_slowpathd:
[----:B------:R-:W-:Y:S02]  /*4dd0*/  SHF.R.U32.HI R6, RZ, 0x14, R5 ;  /* 0x00000014ff067819 */ /* 0x000fe40000011605 */
[----:B------:R-:W-:Y:S01]  /*4de0*/  MOV R14, R8 ;  /* 0x00000008000e7202 */ /* 0x000fe20000000f00 */
[----:B------:R-:W-:Y:S01]  /*4df0*/  IMAD.MOV.U32 R8, RZ, RZ, RZ ;  /* 0x000000ffff087224 */ /* 0x000fe200078e00ff */
[----:B------:R-:W-:-:S04]  /*4e00*/  LOP3.LUT R7, R6, 0x7ff, RZ, 0xc0, !PT ;  /* 0x000007ff06077812 */ /* 0x000fc800078ec0ff */
[----:B------:R-:W-:-:S13]  /*4e10*/  ISETP.NE.AND P0, PT, R7, 0x7ff, PT ;  /* 0x000007ff0700780c */ /* 0x000fda0003f05270 */
[----:B------:R-:W-:Y:S05]  /*4e20*/  @!P0 BRA `(.L_x_1661) ;  /* 0x0000000800548947 */ /* 0x000fea0003800000 */
[----:B------:R-:W-:Y:S01]  /*4e30*/  IADD3 R8, PT, PT, R7, -0x400, RZ ;  /* 0xfffffc0007087810 */ /* 0x000fe20007ffe0ff */
[----:B------:R-:W-:Y:S01]  /*4e40*/  BSSY.RECONVERGENT B0, `(.L_x_1662) ;  /* 0x0000032000007945 */ /* 0x000fe20003800200 */
[----:B------:R-:W-:Y:S02]  /*4e50*/  CS2R R26, SRZ ;  /* 0x00000000001a7805 */ /* 0x000fe4000001ff00 */
[----:B------:R-:W-:Y:S02]  /*4e60*/  SHF.R.U32.HI R7, RZ, 0x6, R8 ;  /* 0x00000006ff077819 */ /* 0x000fe40000011608 */
[----:B------:R-:W-:Y:S02]  /*4e70*/  ISETP.GE.U32.AND P0, PT, R8, 0x80, PT ;  /* 0x000000800800780c */ /* 0x000fe40003f06070 */
[C---:B------:R-:W-:Y:S02]  /*4e80*/  IADD3 R12, PT, PT, -R7.reuse, 0x13, RZ ;  /* 0x00000013070c7810 */ /* 0x040fe40007ffe1ff */
[----:B------:R-:W-:-:S02]  /*4e90*/  IADD3 R15, PT, PT, -R7, 0xf, RZ ;  /* 0x0000000f070f7810 */ /* 0x000fc40007ffe1ff */
[----:B------:R-:W-:-:S04]  /*4ea0*/  SEL R12, R12, 0x12, P0 ;  /* 0x000000120c0c7807 */ /* 0x000fc80000000000 */
[----:B------:R-:W-:-:S13]  /*4eb0*/  ISETP.GE.AND P0, PT, R15, R12, PT ;  /* 0x0000000c0f00720c */ /* 0x000fda0003f06270 */
[----:B------:R-:W-:Y:S05]  /*4ec0*/  @P0 BRA `(.L_x_1663) ;  /* 0x0000000000a40947 */ /* 0x000fea0003800000 */
[----:B------:R-:W0:Y:S01]  /*4ed0*/  LDC.64 R8, c[0x0][0x358] ;  /* 0x0000d600ff087b82 */ /* 0x000e220000000a00 */
[C---:B------:R-:W-:Y:S01]  /*4ee0*/  SHF.L.U64.HI R13, R14.reuse, 0xb, R5 ;  /* 0x0000000b0e0d7819 */ /* 0x040fe20000010205 */
[----:B------:R-:W-:Y:S01]  /*4ef0*/  BSSY.RECONVERGENT B1, `(.L_x_1664) ;  /* 0x0000025000017945 */ /* 0x000fe20003800200 */
[----:B------:R-:W-:Y:S01]  /*4f00*/  MOV R24, R15 ;  /* 0x0000000f00187202 */ /* 0x000fe20000000f00 */
[----:B------:R-:W-:Y:S01]  /*4f10*/  IMAD.SHL.U32 R14, R14, 0x800, RZ ;  /* 0x000008000e0e7824 */ /* 0x000fe200078e00ff */
[----:B------:R-:W-:Y:S01]  /*4f20*/  IADD3 R17, PT, PT, RZ, -R7, -R12 ;  /* 0x80000007ff117210 */ /* 0x000fe20007ffe80c */
[----:B------:R-:W-:Y:S01]  /*4f30*/  IMAD.MOV.U32 R15, RZ, RZ, RZ ;  /* 0x000000ffff0f7224 */ /* 0x000fe200078e00ff */
[----:B------:R-:W-:Y:S01]  /*4f40*/  CS2R R26, SRZ ;  /* 0x00000000001a7805 */ /* 0x000fe2000001ff00 */
[----:B------:R-:W1:Y:S01]  /*4f50*/  LDC.64 R10, c[0x4][0x128] ;  /* 0x01004a00ff0a7b82 */ /* 0x000e620000000a00 */
[----:B------:R-:W-:-:S07]  /*4f60*/  LOP3.LUT R13, R13, 0x80000000, RZ, 0xfc, !PT ;  /* 0x800000000d0d7812 */ /* 0x000fce00078efcff */
.L_x_1665:
[----:B0-----:R-:W-:Y:S01]  /*4f70*/  R2UR UR4, R8 ;  /* 0x00000000080472ca */ /* 0x001fe200000e0000 */
[----:B-1----:R-:W-:Y:S01]  /*4f80*/  IMAD.WIDE R28, R24, 0x8, R10 ;  /* 0x00000008181c7825 */ /* 0x002fe200078e020a */
[----:B------:R-:W-:-:S13]  /*4f90*/  R2UR UR5, R9 ;  /* 0x00000000090572ca */ /* 0x000fda00000e0000 */
[----:B------:R-:W2:Y:S01]  /*4fa0*/  LDG.E.64.CONSTANT R28, desc[UR4][R28.64] ;  /* 0x000000041c1c7981 */ /* 0x000ea2000c1e9b00 */
[----:B------:R-:W-:Y:S01]  /*4fb0*/  MOV R30, R26 ;  /* 0x0000001a001e7202 */ /* 0x000fe20000000f00 */
[----:B------:R-:W-:Y:S01]  /*4fc0*/  IMAD.MOV.U32 R31, RZ, RZ, R27 ;  /* 0x000000ffff1f7224 */ /* 0x000fe200078e001b */
[----:B------:R-:W-:Y:S01]  /*4fd0*/  IADD3 R17, PT, PT, R17, 0x1, RZ ;  /* 0x0000000111117810 */ /* 0x000fe20007ffe0ff */
[----:B------:R-:W-:Y:S02]  /*4fe0*/  VIADD R24, R24, 0x1 ;  /* 0x0000000118187836 */ /* 0x000fe40000000000 */
[----:B--2---:R-:W-:-:S04]  /*4ff0*/  IMAD.WIDE.U32 R30, P2, R28, R14, R30 ;  /* 0x0000000e1c1e7225 */ /* 0x004fc8000784001e */
[CC--:B------:R-:W-:Y:S02]  /*5000*/  IMAD R26, R28.reuse, R13.reuse, RZ ;  /* 0x0000000d1c1a7224 */ /* 0x0c0fe400078e02ff */
[----:B------:R-:W-:Y:S02]  /*5010*/  IMAD R25, R29, R14, RZ ;  /* 0x0000000e1d197224 */ /* 0x000fe400078e02ff */
[----:B------:R-:W-:Y:S01]  /*5020*/  IMAD.HI.U32 R28, R28, R13, RZ ;  /* 0x0000000d1c1c7227 */ /* 0x000fe200078e00ff */
[----:B------:R-:W-:-:S03]  /*5030*/  IADD3 R26, P0, PT, R26, R31, RZ ;  /* 0x0000001f1a1a7210 */ /* 0x000fc60007f1e0ff */
[----:B------:R-:W-:Y:S01]  /*5040*/  IMAD.X R28, RZ, RZ, R28, P2 ;  /* 0x000000ffff1c7224 */ /* 0x000fe200010e061c */
[----:B------:R-:W-:Y:S01]  /*5050*/  IADD3 R31, P1, PT, R25, R26, RZ ;  /* 0x0000001a191f7210 */ /* 0x000fe20007f3e0ff */
[----:B------:R-:W-:Y:S01]  /*5060*/  IMAD.HI.U32 R25, R29, R14, RZ ;  /* 0x0000000e1d197227 */ /* 0x000fe200078e00ff */
[C---:B------:R-:W-:Y:S02]  /*5070*/  LEA R26, R15.reuse, R1, 0x3 ;  /* 0x000000010f1a7211 */ /* 0x040fe400078e18ff */
[----:B------:R-:W-:Y:S01]  /*5080*/  IADD3 R15, PT, PT, R15, 0x1, RZ ;  /* 0x000000010f0f7810 */ /* 0x000fe20007ffe0ff */
[----:B------:R-:W-:Y:S01]  /*5090*/  IMAD R27, R29, R13, RZ ;  /* 0x0000000d1d1b7224 */ /* 0x000fe200078e02ff */
[----:B------:R-:W-:Y:S01]  /*50a0*/  IADD3.X R25, P0, PT, R25, R28, RZ, P0, !PT ;  /* 0x0000001c19197210 */ /* 0x000fe2000071e4ff */
[----:B------:R0:W-:Y:S03]  /*50b0*/  STL.64 [R26], R30 ;  /* 0x0000001e1a007387 */ /* 0x0001e60000100a00 */
[----:B------:R-:W-:Y:S01]  /*50c0*/  IADD3.X R25, P1, PT, R27, R25, RZ, P1, !PT ;  /* 0x000000191b197210 */ /* 0x000fe20000f3e4ff */
[----:B0-----:R-:W-:-:S04]  /*50d0*/  IMAD.HI.U32 R26, R29, R13, RZ ;  /* 0x0000000d1d1a7227 */ /* 0x001fc800078e00ff */
[----:B------:R-:W-:Y:S01]  /*50e0*/  IMAD.X R26, RZ, RZ, R26, P0 ;  /* 0x000000ffff1a7224 */ /* 0x000fe200000e061a */
[----:B------:R-:W-:-:S04]  /*50f0*/  ISETP.NE.AND P0, PT, R17, -0xf, PT ;  /* 0xfffffff11100780c */ /* 0x000fc80003f05270 */
[----:B------:R-:W-:-:S05]  /*5100*/  IADD3.X R26, PT, PT, RZ, R26, RZ, P1, !PT ;  /* 0x0000001aff1a7210 */ /* 0x000fca0000ffe4ff */
[----:B------:R-:W-:Y:S01]  /*5110*/  IMAD.MOV.U32 R27, RZ, RZ, R26 ;  /* 0x000000ffff1b7224 */ /* 0x000fe200078e001a */
[----:B------:R-:W-:-:S03]  /*5120*/  MOV R26, R25 ;  /* 0x00000019001a7202 */ /* 0x000fc60000000f00 */
[----:B------:R-:W-:Y:S05]  /*5130*/  @P0 BRA `(.L_x_1665) ;  /* 0xfffffffc008c0947 */ /* 0x000fea000383ffff */
[----:B------:R-:W-:Y:S05]  /*5140*/  BSYNC.RECONVERGENT B1 ;  /* 0x0000000000017941 */ /* 0x000fea0003800200 */
.L_x_1664:
[----:B------:R-:W-:-:S07]  /*5150*/  IMAD.MOV.U32 R15, RZ, RZ, R12 ;  /* 0x000000ffff0f7224 */ /* 0x000fce00078e000c */
.L_x_1663:
[----:B------:R-:W-:Y:S05]  /*5160*/  BSYNC.RECONVERGENT B0 ;  /* 0x0000000000007941 */ /* 0x000fea0003800200 */
.L_x_1662:
[----:B------:R-:W-:Y:S02]  /*5170*/  LOP3.LUT P0, R10, R6, 0x3f, RZ, 0xc0, !PT ;  /* 0x0000003f060a7812 */ /* 0x000fe4000780c0ff */
[----:B------:R-:W-:-:S05]  /*5180*/  IADD3 R7, PT, PT, R7, R15, RZ ;  /* 0x0000000f07077210 */ /* 0x000fca0007ffe0ff */
[----:B------:R-:W-:-:S05]  /*5190*/  IMAD.U32 R7, R7, 0x8, R1 ;  /* 0x0000000807077824 */ /* 0x000fca00078e0001 */
[----:B------:R0:W-:Y:S04]  /*51a0*/  STL.64 [R7+-0x78], R26 ;  /* 0xffff881a07007387 */ /* 0x0001e80000100a00 */
[----:B------:R-:W2:Y:S04]  /*51b0*/  @P0 LDL.64 R12, [R1+0x8] ;  /* 0x00000800010c0983 */ /* 0x000ea80000100a00 */
[----:B------:R-:W3:Y:S04]  /*51c0*/  LDL.64 R8, [R1+0x18] ;  /* 0x0000180001087983 */ /* 0x000ee80000100a00 */
[----:B0-----:R-:W4:Y:S01]  /*51d0*/  LDL.64 R6, [R1+0x10] ;  /* 0x0000100001067983 */ /* 0x001f220000100a00 */
[----:B------:R-:W-:Y:S01]  /*51e0*/  @P0 LOP3.LUT R25, R10, 0x3f, RZ, 0x3c, !PT ;  /* 0x0000003f0a190812 */ /* 0x000fe200078e3cff */
[----:B------:R-:W-:Y:S01]  /*51f0*/  BSSY.RECONVERGENT B0, `(.L_x_1666) ;  /* 0x0000034000007945 */ /* 0x000fe20003800200 */
[----:B--2---:R-:W-:-:S02]  /*5200*/  @P0 SHF.R.U64 R24, R12, 0x1, R13 ;  /* 0x000000010c180819 */ /* 0x004fc4000000120d */
[----:B------:R-:W-:-:S04]  /*5210*/  @P0 SHF.R.U32.HI R17, RZ, 0x1, R13 ;  /* 0x00000001ff110819 */ /* 0x000fc8000001160d */
[-C--:B------:R-:W-:Y:S02]  /*5220*/  @P0 SHF.R.U64 R24, R24, R25.reuse, R17 ;  /* 0x0000001918180219 */ /* 0x080fe40000001211 */
[--C-:B----4-:R-:W-:Y:S02]  /*5230*/  @P0 SHF.R.U32.HI R12, RZ, 0x1, R7.reuse ;  /* 0x00000001ff0c0819 */ /* 0x110fe40000011607 */
[C-C-:B------:R-:W-:Y:S02]  /*5240*/  @P0 SHF.R.U64 R13, R6.reuse, 0x1, R7.reuse ;  /* 0x00000001060d0819 */ /* 0x140fe40000001207 */
[CC--:B------:R-:W-:Y:S02]  /*5250*/  @P0 SHF.L.U32 R15, R6.reuse, R10.reuse, RZ ;  /* 0x0000000a060f0219 */ /* 0x0c0fe400000006ff */
[----:B------:R-:W-:Y:S02]  /*5260*/  @P0 SHF.L.U64.HI R14, R6, R10, R7 ;  /* 0x0000000a060e0219 */ /* 0x000fe40000010207 */
[----:B------:R-:W-:-:S02]  /*5270*/  @P0 SHF.R.U32.HI R17, RZ, R25, R17 ;  /* 0x00000019ff110219 */ /* 0x000fc40000011611 */
[----:B---3--:R-:W-:Y:S02]  /*5280*/  @P0 SHF.L.U32 R11, R8, R10, RZ ;  /* 0x0000000a080b0219 */ /* 0x008fe400000006ff */
[----:B------:R-:W-:Y:S02]  /*5290*/  @P0 SHF.R.U64 R13, R13, R25, R12 ;  /* 0x000000190d0d0219 */ /* 0x000fe4000000120c */
[----:B------:R-:W-:Y:S02]  /*52a0*/  @P0 LOP3.LUT R6, R15, R24, RZ, 0xfc, !PT ;  /* 0x000000180f060212 */ /* 0x000fe400078efcff */
[----:B------:R-:W-:Y:S02]  /*52b0*/  @P0 LOP3.LUT R7, R14, R17, RZ, 0xfc, !PT ;  /* 0x000000110e070212 */ /* 0x000fe400078efcff */
[----:B------:R-:W-:Y:S02]  /*52c0*/  @P0 SHF.L.U64.HI R10, R8, R10, R9 ;  /* 0x0000000a080a0219 */ /* 0x000fe40000010209 */
[----:B------:R-:W-:-:S02]  /*52d0*/  @P0 LOP3.LUT R8, R11, R13, RZ, 0xfc, !PT ;  /* 0x0000000d0b080212 */ /* 0x000fc400078efcff */
[----:B------:R-:W-:Y:S02]  /*52e0*/  @P0 SHF.R.U32.HI R12, RZ, R25, R12 ;  /* 0x00000019ff0c0219 */ /* 0x000fe4000001160c */
[C---:B------:R-:W-:Y:S02]  /*52f0*/  SHF.L.U32 R11, R6.reuse, 0x2, RZ ;  /* 0x00000002060b7819 */ /* 0x040fe400000006ff */
        /* <DEDUP_REMOVED lines=15> */
[----:B------:R-:W-:-:S04]  /*53f0*/  ISETP.NE.U32.AND P1, PT, R7, RZ, PT ;  /* 0x000000ff0700720c */ /* 0x000fc80003f25070 */
[----:B------:R-:W-:-:S06]  /*5400*/  SEL R12, R10, R7, !P1 ;  /* 0x000000070a0c7207 */ /* 0x000fcc0004800000 */
[----:B------:R-:W0:Y:S02]  /*5410*/  FLO.U32 R12, R12 ;  /* 0x0000000c000c7300 */ /* 0x000e2400000e0000 */
[C---:B0-----:R-:W-:Y:S02]  /*5420*/  IADD3 R13, PT, PT, -R12.reuse, 0x1f, RZ ;  /* 0x0000001f0c0d7810 */ /* 0x041fe40007ffe1ff */
[----:B------:R-:W-:Y:S02]  /*5430*/  IADD3 R12, PT, PT, -R12, 0x3f, RZ ;  /* 0x0000003f0c0c7810 */ /* 0x000fe40007ffe1ff */
[----:B------:R-:W-:-:S04]  /*5440*/  @P1 IADD3 R12, PT, PT, R13, RZ, RZ ;  /* 0x000000ff0d0c1210 */ /* 0x000fc80007ffe0ff */
[----:B------:R-:W-:Y:S01]  /*5450*/  ISETP.NE.AND P1, PT, R12, RZ, PT ;  /* 0x000000ff0c00720c */ /* 0x000fe20003f25270 */
[----:B------:R-:W-:Y:S01]  /*5460*/  @!P0 IMAD.MOV R11, RZ, RZ, -R11 ;  /* 0x000000ffff0b8224 */ /* 0x000fe200078e0a0b */
[----:B------:R-:W-:-:S11]  /*5470*/  SEL R6, R6, R14, P0 ;  /* 0x0000000e06067207 */ /* 0x000fd60000000000 */
        /* <DEDUP_REMOVED lines=11> */
.L_x_1667:
[----:B------:R-:W-:Y:S05]  /*5530*/  BSYNC.RECONVERGENT B0 ;  /* 0x0000000000007941 */ /* 0x000fea0003800200 */
.L_x_1666:
[----:B------:R-:W-:Y:S01]  /*5540*/  IMAD.WIDE.U32 R24, R10, 0x2168c235, RZ ;  /* 0x2168c2350a187825 */ /* 0x000fe200078e00ff */
[----:B------:R-:W-:-:S03]  /*5550*/  SHF.R.U32.HI R9, RZ, 0x1e, R9 ;  /* 0x0000001eff097819 */ /* 0x000fc60000011609 */
[----:B------:R-:W-:Y:S01]  /*5560*/  IMAD.MOV.U32 R15, RZ, RZ, RZ ;  /* 0x000000ffff0f7224 */ /* 0x000fe200078e00ff */
[----:B------:R-:W-:Y:S01]  /*5570*/  MOV R14, R25 ;  /* 0x00000019000e7202 */ /* 0x000fe20000000f00 */
[----:B------:R-:W-:Y:S01]  /*5580*/  IMAD.HI.U32 R6, R7, -0x36f0255e, RZ ;  /* 0xc90fdaa207067827 */ /* 0x000fe200078e00ff */
[----:B------:R-:W-:Y:S02]  /*5590*/  IADD3 RZ, P1, PT, R24, R24, RZ ;  /* 0x0000001818ff7210 */ /* 0x000fe40007f3e0ff */
[----:B------:R-:W-:Y:S01]  /*55a0*/  LEA.HI R8, R8, R9, RZ, 0x1 ;  /* 0x0000000908087211 */ /* 0x000fe200078f08ff */
        /* <DEDUP_REMOVED lines=9> */
[C---:B------:R-:W-:Y:S02]  /*5640*/  ISETP.GT.AND.EX P1, PT, R10.reuse, RZ, PT, P3 ;  /* 0x000000ff0a00720c */ /* 0x040fe40003f24330 */
[-C--:B------:R-:W-:Y:S02]  /*5650*/  IADD3.X R6, PT, PT, R10, R10.reuse, RZ, P2, !PT ;  /* 0x0000000a0a067210 */ /* 0x080fe400017fe4ff */
[----:B------:R-:W-:Y:S02]  /*5660*/  SEL R7, R7, R11, P1 ;  /* 0x0000000b07077207 */ /* 0x000fe40000800000 */
[----:B------:R-:W-:Y:S02]  /*5670*/  SEL R6, R6, R10, P1 ;  /* 0x0000000a06067207 */ /* 0x000fe40000800000 */
[----:B------:R-:W-:-:S05]  /*5680*/  IADD3 R10, P2, PT, R7, 0x1, RZ ;  /* 0x00000001070a7810 */ /* 0x000fca0007f5e0ff */
[----:B------:R-:W-:Y:S01]  /*5690*/  IMAD.X R7, RZ, RZ, R6, P2 ;  /* 0x000000ffff077224 */ /* 0x000fe200010e0606 */
[----:B------:R-:W-:Y:S02]  /*56a0*/  SEL R6, RZ, 0xffffffff, !P1 ;  /* 0xffffffffff067807 */ /* 0x000fe40004800000 */
[----:B------:R-:W-:Y:S02]  /*56b0*/  LOP3.LUT P1, R5, R5, 0x80000000, RZ, 0xc0, !PT ;  /* 0x8000000005057812 */ /* 0x000fe4000782c0ff */
[----:B------:R-:W-:Y:S02]  /*56c0*/  SHF.R.U64 R10, R10, 0xa, R7 ;  /* 0x0000000a0a0a7819 */ /* 0x000fe40000001207 */
[----:B------:R-:W-:Y:S02]  /*56d0*/  IADD3 R6, PT, PT, R6, -R12, RZ ;  /* 0x8000000c06067210 */ /* 0x000fe40007ffe0ff */
[----:B------:R-:W-:Y:S02]  /*56e0*/  IADD3 R10, P2, PT, R10, 0x1, RZ ;  /* 0x000000010a0a7810 */ /* 0x000fe40007f5e0ff */
[----:B------:R-:W-:Y:S01]  /*56f0*/  @!P0 LOP3.LUT R5, R5, 0x80000000, RZ, 0x3c, !PT ;  /* 0x8000000005058812 */ /* 0x000fe200078e3cff */
[----:B------:R-:W-:Y:S01]  /*5700*/  IMAD.SHL.U32 R6, R6, 0x100000, RZ ;  /* 0x0010000006067824 */ /* 0x000fe200078e00ff */
[----:B------:R-:W-:-:S03]  /*5710*/  LEA.HI.X R7, R7, RZ, RZ, 0x16, P2 ;  /* 0x000000ff07077211 */ /* 0x000fc600010fb4ff */
[----:B------:R-:W-:Y:S02]  /*5720*/  @P1 IADD3 R8, PT, PT, -R8, RZ, RZ ;  /* 0x000000ff08081210 */ /* 0x000fe40007ffe1ff */
[--C-:B------:R-:W-:Y:S02]  /*5730*/  SHF.R.U64 R10, R10, 0x1, R7.reuse ;  /* 0x000000010a0a7819 */ /* 0x100fe40000001207 */
[----:B------:R-:W-:Y:S02]  /*5740*/  SHF.R.U32.HI R7, RZ, 0x1, R7 ;  /* 0x00000001ff077819 */ /* 0x000fe40000011607 */
[----:B------:R-:W-:-:S04]  /*5750*/  IADD3 R14, P2, P3, RZ, RZ, R10 ;  /* 0x000000ffff0e7210 */ /* 0x000fc80007b5e00a */
[----:B------:R-:W-:-:S04]  /*5760*/  IADD3.X R6, PT, PT, R6, 0x3fe00000, R7, P2, P3 ;  /* 0x3fe0000006067810 */ /* 0x000fc800017e6407 */
[----:B------:R-:W-:-:S07]  /*5770*/  LOP3.LUT R5, R6, R5, RZ, 0xfc, !PT ;  /* 0x0000000506057212 */ /* 0x000fce00078efcff */
.L_x_1661:
[----:B------:R-:W-:Y:S02]  /*5780*/  IMAD.MOV.U32 R15, RZ, RZ, R5 ;  /* 0x000000ffff0f7224 */ /* 0x000fe400078e0005 */
[----:B------:R-:W-:-:S04]  /*5790*/  HFMA2 R5, -RZ, RZ, 0, 0 ;  /* 0x00000000ff057431 */ /* 0x000fc800000001ff */
[----:B------:R-:W-:Y:S05]  /*57a0*/  RET.REL.NODEC R4 `(_ZN2at6native18elementwise_kernelILi128ELi2EZNS0_22gpu_kernel_impl_nocastIZZZNS0_54_GLOBAL__N__7dbc7496_16_ComplexKernel_cu_1520ed90_295117polar_kernel_cudaERNS_14TensorIteratorEENKUlvE_clEvENKUlvE_clEvEUlddE_EEvRNS_18TensorIteratorBaseERKT_EUliE_EEviT1_) ;  /* 0xffffffa804147950 */ /* 0x000fea0003c3ffff */
.L_x_1668:
        /* <DEDUP_REMOVED lines=13> */
.L_x_4652:


//--------------------- .text._ZN2at6native27unrolled_elementwise_kernelIZZZNS0_54_GLOBAL__N__7dbc7496_16_ComplexKernel_cu_1520ed90_295117polar_kernel_cudaERNS_14TensorIteratorEENKUlvE_clEvENKUlvE_clEvEUlddE_St5arrayIPcLm3EELi4E23TrivialOffsetCalculatorILi2EjESB_ILi1EjENS0_6memory15LoadWithoutCastENSE_16StoreWithoutCastEEEviT_T0_T2_T3_T4_T5_ --------------------------
	.section	.text._ZN2at6native27unrolled_elementwise_kernelIZZZNS0_54_GLOBAL__N__7dbc7496_16_ComplexKernel_cu_1520ed90_295117polar_kernel_cudaERNS_14TensorIteratorEENKUlvE_clEvENKUlvE_clEvEUlddE_St5arrayIPcLm3EELi4E23TrivialOffsetCalculatorILi2EjESB_ILi1EjENS0_6memory15LoadWithoutCastENSE_16StoreWithoutCastEEEviT_T0_T2_T3_T4_T5_,"ax",@progbits
	.align	128
        .global         _ZN2at6native27unrolled_elementwise_kernelIZZZNS0_54_GLOBAL__N__7dbc7496_16_ComplexKernel_cu_1520ed90_295117polar_kernel_cudaERNS_14TensorIteratorEENKUlvE_clEvENKUlvE_clEvEUlddE_St5arrayIPcLm3EELi4E23TrivialOffsetCalculatorILi2EjESB_ILi1EjENS0_6memory15LoadWithoutCastENSE_16StoreWithoutCastEEEviT_T0_T2_T3_T4_T5_
        .type           _ZN2at6native27unrolled_elementwise_kernelIZZZNS0_54_GLOBAL__N__7dbc7496_16_ComplexKernel_cu_1520ed90_295117polar_kernel_cudaERNS_14TensorIteratorEENKUlvE_clEvENKUlvE_clEvEUlddE_St5arrayIPcLm3EELi4E23TrivialOffsetCalculatorILi2EjESB_ILi1EjENS0_6memory15LoadWithoutCastENSE_16StoreWithoutCastEEEviT_T0_T2_T3_T4_T5_,@function
        .size           _ZN2at6native27unrolled_elementwise_kernelIZZZNS0_54_GLOBAL__N__7dbc7496_16_ComplexKernel_cu_1520ed90_295117polar_kernel_cudaERNS_14TensorIteratorEENKUlvE_clEvENKUlvE_clEvEUlddE_St5arrayIPcLm3EELi4E23TrivialOffsetCalculatorILi2EjESB_ILi1EjENS0_6memory15LoadWithoutCastENSE_16StoreWithoutCastEEEviT_T0_T2_T3_T4_T5_,(.L_x_4653 - _ZN2at6native27unrolled_elementwise_kernelIZZZNS0_54_GLOBAL__N__7dbc7496_16_ComplexKernel_cu_1520ed90_295117polar_kernel_cudaERNS_14TensorIteratorEENKUlvE_clEvENKUlvE_clEvEUlddE_St5arrayIPcLm3EELi4E23TrivialOffsetCalculatorILi2EjESB_ILi1EjENS0_6memory15LoadWithoutCastENSE_16StoreWithoutCastEEEviT_T0_T2_T3_T4_T5_)
        .other          _ZN2at6native27unrolled_elementwise_kernelIZZZNS0_54_GLOBAL__N__7dbc7496_16_ComplexKernel_cu_1520ed90_295117polar_kernel_cudaERNS_14TensorIteratorEENKUlvE_clEvENKUlvE_clEvEUlddE_St5arrayIPcLm3EELi4E23TrivialOffsetCalculatorILi2EjESB_ILi1EjENS0_6memory15LoadWithoutCastENSE_16StoreWithoutCastEEEviT_T0_T2_T3_T4_T5_,@"STO_CUDA_ENTRY STV_DEFAULT"
_ZN2at6native27unrolled_elementwise_kernelIZZZNS0_54_GLOBAL__N__7dbc7496_16_ComplexKernel_cu_1520ed90_295117polar_kernel_cudaERNS_14TensorIteratorEENKUlvE_clEvENKUlvE_clEvEUlddE_St5arrayIPcLm3EELi4E23TrivialOffsetCalculatorILi2EjESB_ILi1EjENS0_6memory15LoadWithoutCastENSE_16StoreWithoutCastEEEviT_T0_T2_T3_T4_T5_:
.text._ZN2at6native27unrolled_elementwise_kernelIZZZNS0_54_GLOBAL__N__7dbc7496_16_ComplexKernel_cu_1520ed90_295117polar_kernel_cudaERNS_14TensorIteratorEENKUlvE_clEvENKUlvE_clEvEUlddE_St5arrayIPcLm3EELi4E23TrivialOffsetCalculatorILi2EjESB_ILi1EjENS0_6memory15LoadWithoutCastENSE_16StoreWithoutCastEEEviT_T0_T2_T3_T4_T5_:
[----:B------:R-:W0:Y:S01]  /*0000*/  LDC R1, c[0x0][0x37c] ;  /* 0x0000df00ff017b82 */ /* 0x000e220000000800 */
[----:B------:R-:W1:Y:S07]  /*0010*/  S2R R23, SR_CTAID.X ;  /* 0x0000000000177919 */ /* 0x000e6e0000002500 */
[----:B------:R-:W1:Y:S01]  /*0020*/  LDC R0, c[0x0][0x380] ;  /* 0x0000e000ff007b82 */ /* 0x000e620000000800 */
[----:B------:R-:W2:Y:S01]  /*0030*/  LDCU.64 UR6, c[0x0][0x358] ;  /* 0x00006b00ff0677ac */ /* 0x000ea20008000a00 */
[----:B------:R-:W-:Y:S01]  /*0040*/  CS2R R14, SRZ ;  /* 0x00000000000e7805 */ /* 0x000fe2000001ff00 */
[----:B------:R-:W3:Y:S01]  /*0050*/  S2R R38, SR_TID.X ;  /* 0x0000000000267919 */ /* 0x000ee20000002100 */
[----:B0-----:R-:W-:-:S04]  /*0060*/  VIADD R1, R1, 0xffffffd8 ;  /* 0xffffffd801017836 */ /* 0x001fc80000000000 */
[----:B------:R-:W0:Y:S08]  /*0070*/  LDC.64 R18, c[0x0][0x390] ;  /* 0x0000e400ff127b82 */ /* 0x000e300000000a00 */
[----:B------:R-:W4:Y:S08]  /*0080*/  LDC.64 R16, c[0x0][0x390] ;  /* 0x0000e400ff107b82 */ /* 0x000f300000000a00 */
[----:B------:R-:W4:Y:S01]  /*0090*/  LDC.64 R20, c[0x0][0x398] ;  /* 0x0000e600ff147b82 */ /* 0x000f220000000a00 */
[----:B-1----:R-:W-:-:S07]  /*00a0*/  IMAD R3, R23, -0x200, R0 ;  /* 0xfffffe0017037824 */ /* 0x002fce00078e0200 */
[----:B------:R-:W1:Y:S01]  /*00b0*/  LDC.64 R10, c[0x0][0x390] ;  /* 0x0000e400ff0a7b82 */ /* 0x000e620000000a00 */
[----:B---3--:R-:W-:Y:S01]  /*00c0*/  IMAD.MOV.U32 R0, RZ, RZ, R38 ;  /* 0x000000ffff007224 */ /* 0x008fe200078e0026 */
[----:B------:R-:W-:-:S06]  /*00d0*/  ISETP.GE.AND P0, PT, R38, R3, PT ;  /* 0x000000032600720c */ /* 0x000fcc0003f06270 */
[----:B------:R-:W3:Y:S08]  /*00e0*/  LDC.64 R24, c[0x0][0x398] ;  /* 0x0000e600ff187b82 */ /* 0x000ef00000000a00 */
[----:B------:R-:W1:Y:S01]  /*00f0*/  LDC.64 R8, c[0x0][0x398] ;  /* 0x0000e600ff087b82 */ /* 0x000e620000000a00 */
[----:B------:R-:W-:-:S05]  /*0100*/  @!P0 VIADD R0, R38, 0x80 ;  /* 0x0000008026008836 */ /* 0x000fca0000000000 */
[----:B------:R-:W-:Y:S02]  /*0110*/  ISETP.GE.AND P1, PT, R0, R3, PT ;  /* 0x000000030000720c */ /* 0x000fe40003f26270 */
[----:B------:R-:W1:Y:S08]  /*0120*/  LDC.64 R6, c[0x0][0x390] ;  /* 0x0000e400ff067b82 */ /* 0x000e700000000a00 */
[----:B------:R-:W1:Y:S03]  /*0130*/  LDC.64 R4, c[0x0][0x398] ;  /* 0x0000e600ff047b82 */ /* 0x000e660000000a00 */
[----:B------:R-:W-:-:S02]  /*0140*/  @!P1 IMAD R13, R23, 0x200, R0 ;  /* 0x00000200170d9824 */ /* 0x000fc400078e0200 */
[----:B------:R-:W-:Y:S02]  /*0150*/  @!P1 VIADD R0, R0, 0x80 ;  /* 0x0000008000009836 */ /* 0x000fe40000000000 */
[----:B0-----:R-:W-:-:S03]  /*0160*/  @!P1 IMAD.WIDE.U32 R18, R13, 0x8, R18 ;  /* 0x000000080d129825 */ /* 0x001fc600078e0012 */
[----:B------:R-:W-:Y:S01]  /*0170*/  ISETP.GE.AND P3, PT, R0, R3, PT ;  /* 0x000000030000720c */ /* 0x000fe20003f66270 */
[----:B---3--:R-:W-:Y:S01]  /*0180*/  @!P1 IMAD.WIDE.U32 R24, R13, 0x8, R24 ;  /* 0x000000080d189825 */ /* 0x008fe200078e0018 */
[----:B--2---:R0:W5:Y:S01]  /*0190*/  @!P1 LDG.E.64 R14, desc[UR6][R18.64] ;  /* 0x00000006120e9981 */ /* 0x004162000c1e1b00 */
[----:B------:R-:W-:Y:S02]  /*01a0*/  CS2R R12, SRZ ;  /* 0x00000000000c7805 */ /* 0x000fe4000001ff00 */
[----:B------:R-:W-:-:S04]  /*01b0*/  CS2R R32, SRZ ;  /* 0x0000000000207805 */ /* 0x000fc8000001ff00 */
[----:B------:R2:W5:Y:S04]  /*01c0*/  @!P1 LDG.E.64 R12, desc[UR6][R24.64] ;  /* 0x00000006180c9981 */ /* 0x000568000c1e1b00 */
[----:B------:R-:W-:Y:S02]  /*01d0*/  @!P3 IMAD R35, R23, 0x200, R0 ;  /* 0x000002001723b824 */ /* 0x000fe400078e0200 */
[----:B------:R-:W-:Y:S02]  /*01e0*/  @!P3 VIADD R0, R0, 0x80 ;  /* 0x000000800000b836 */ /* 0x000fe40000000000 */
[----:B----4-:R-:W-:-:S03]  /*01f0*/  @!P3 IMAD.WIDE.U32 R30, R35, 0x8, R16 ;  /* 0x00000008231eb825 */ /* 0x010fc600078e0010 */
[----:B------:R-:W-:Y:S01]  /*0200*/  ISETP.GE.AND P2, PT, R0, R3, PT ;  /* 0x000000030000720c */ /* 0x000fe20003f46270 */
[----:B------:R-:W-:Y:S01]  /*0210*/  @!P3 IMAD.WIDE.U32 R34, R35, 0x8, R20 ;  /* 0x000000082322b825 */ /* 0x000fe200078e0014 */
[----:B------:R-:W-:Y:S02]  /*0220*/  CS2R R2, SRZ ;  /* 0x0000000000027805 */ /* 0x000fe4000001ff00 */
[----:B------:R-:W-:Y:S02]  /*0230*/  CS2R R16, SRZ ;  /* 0x0000000000107805 */ /* 0x000fe4000001ff00 */
[----:B0-----:R-:W-:Y:S02]  /*0240*/  CS2R R18, SRZ ;  /* 0x0000000000127805 */ /* 0x001fe4000001ff00 */
[----:B------:R2:W5:Y:S04]  /*0250*/  @!P3 LDG.E.64 R2, desc[UR6][R30.64] ;  /* 0x000000061e02b981 */ /* 0x000568000c1e1b00 */
[----:B------:R2:W5:Y:S01]  /*0260*/  @!P3 LDG.E.64 R16, desc[UR6][R34.64] ;  /* 0x000000062210b981 */ /* 0x000562000c1e1b00 */
[----:B------:R-:W-:-:S02]  /*0270*/  @!P2 IMAD R29, R23, 0x200, R0 ;  /* 0x00000200171da824 */ /* 0x000fc400078e0200 */
[----:B------:R-:W-:Y:S02]  /*0280*/  @!P0 IMAD R23, R23, 0x200, R38 ;  /* 0x0000020017178824 */ /* 0x000fe400078e0226 */
[----:B-1----:R-:W-:-:S04]  /*0290*/  @!P2 IMAD.WIDE.U32 R26, R29, 0x8, R6 ;  /* 0x000000081d1aa825 */ /* 0x002fc800078e0006 */
[C---:B------:R-:W-:Y:S01]  /*02a0*/  @!P0 IMAD.WIDE.U32 R20, R23.reuse, 0x8, R10 ;  /* 0x0000000817148825 */ /* 0x040fe200078e000a */
[----:B------:R-:W-:Y:S01]  /*02b0*/  CS2R R10, SRZ ;  /* 0x00000000000a7805 */ /* 0x000fe2000001ff00 */
[----:B------:R2:W5:Y:S02]  /*02c0*/  @!P2 LDG.E.64 R32, desc[UR6][R26.64] ;  /* 0x000000061a20a981 */ /* 0x000564000c1e1b00 */
[----:B------:R-:W-:Y:S01]  /*02d0*/  @!P0 IMAD.WIDE.U32 R22, R23, 0x8, R8 ;  /* 0x0000000817168825 */ /* 0x000fe200078e0008 */
[----:B------:R-:W-:-:S03]  /*02e0*/  CS2R R8, SRZ ;  /* 0x0000000000087805 */ /* 0x000fc6000001ff00 */
[----:B------:R-:W-:Y:S01]  /*02f0*/  @!P2 IMAD.WIDE.U32 R28, R29, 0x8, R4 ;  /* 0x000000081d1ca825 */ /* 0x000fe200078e0004 */
[----:B------:R2:W5:Y:S04]  /*0300*/  @!P0 LDG.E.64 R10, desc[UR6][R22.64] ;  /* 0x00000006160a8981 */ /* 0x000568000c1e1b00 */
[----:B------:R2:W5:Y:S04]  /*0310*/  @!P0 LDG.E.64 R8, desc[UR6][R20.64] ;  /* 0x0000000614088981 */ /* 0x000568000c1e1b00 */
[----:B------:R2:W5:Y:S01]  /*0320*/  @!P2 LDG.E.64 R18, desc[UR6][R28.64] ;  /* 0x000000061c12a981 */ /* 0x000562000c1e1b00 */
[----:B------:R-:W-:Y:S01]  /*0330*/  BSSY.RECONVERGENT B2, `(.L_x_1669) ;  /* 0x000007c000027945 */ /* 0x000fe20003800200 */
[----:B------:R-:W-:-:S02]  /*0340*/  CS2R R6, SRZ ;  /* 0x0000000000067805 */ /* 0x000fc4000001ff00 */
[----:B------:R-:W-:Y:S01]  /*0350*/  CS2R R4, SRZ ;  /* 0x0000000000047805 */ /* 0x000fe2000001ff00 */
[----:B------:R-:W-:Y:S06]  /*0360*/  @P0 BRA `(.L_x_1670) ;  /* 0x0000000400e00947 */ /* 0x000fec0003800000 */
[----:B-----5:R-:W-:Y:S01]  /*0370*/  DSETP.NEU.AND P0, PT, |R10|, +INF , PT ;  /* 0x7ff000000a00742a */ /* 0x020fe20003f0d200 */
[----:B------:R-:W-:-:S13]  /*0380*/  BSSY.RECONVERGENT B3, `(.L_x_1671) ;  /* 0x000001d000037945 */ /* 0x000fda0003800200 */
[----:B--2---:R-:W-:Y:S01]  /*0390*/  @!P0 DMUL R28, RZ, R10 ;  /* 0x0000000aff1c8228 */ /* 0x004fe20000000000 */
[----:B------:R-:W-:Y:S01]  /*03a0*/  @!P0 IMAD.MOV.U32 R0, RZ, RZ, 0x1 ;  /* 0x00000001ff008424 */ /* 0x000fe200078e00ff */
        /* <DEDUP_REMOVED lines=21> */
[----:B------:R-:W-:Y:S05]  /*0500*/  CALL.REL.NOINC `($_ZN2at6native27unrolled_elementwise_kernelIZZZNS0_54_GLOBAL__N__7dbc7496_16_ComplexKernel_cu_1520ed90_295117polar_kernel_cudaERNS_14TensorIteratorEENKUlvE_clEvENKUlvE_clEvEUlddE_St5arrayIPcLm3EELi4E23TrivialOffsetCalculatorILi2EjESB_ILi1EjENS0_6memory15LoadWithoutCastENSE_16StoreWithoutCastEEEviT_T0_T2_T3_T4_T5_$__internal_trig_reduction_slowpathd) ;  /* 0x00000020002c7944 */ /* 0x000fea0003c00000 */
[----:B------:R-:W-:Y:S02]  /*0510*/  IMAD.MOV.U32 R28, RZ, RZ, R20 ;  /* 0x000000ffff1c7224 */ /* 0x000fe400078e0014 */
[----:B------:R-:W-:-:S07]  /*0520*/  IMAD.MOV.U32 R29, RZ, RZ, R21 ;  /* 0x000000ffff1d7224 */ /* 0x000fce00078e0015 */
.L_x_1674:
[----:B------:R-:W-:Y:S05]  /*0530*/  BSYNC.RECONVERGENT B4 ;  /* 0x0000000000047941 */ /* 0x000fea0003800200 */
.L_x_1673:
[----:B------:R-:W-:-:S07]  /*0540*/  VIADD R0, R22, 0x1 ;  /* 0x0000000116007836 */ /* 0x000fce0000000000 */
.L_x_1672:
[----:B------:R-:W-:Y:S05]  /*0550*/  BSYNC.RECONVERGENT B3 ;  /* 0x0000000000037941 */ /* 0x000fea0003800200 */
.L_x_1671:
        /* <DEDUP_REMOVED lines=10> */
[----:B------:R-:W-:Y:S01]  /*0600*/  DSETP.NEU.AND P1, PT, |R10|, +INF , PT ;  /* 0x7ff000000a00742a */ /* 0x000fe20003f2d200 */
[----:B------:R-:W-:Y:S01]  /*0610*/  BSSY.RECONVERGENT B3, `(.L_x_1675) ;  /* 0x000002e000037945 */ /* 0x000fe20003800200 */
        /* <DEDUP_REMOVED lines=15> */
[----:B------:R-:W-:Y:S01]  /*0710*/  @!P1 DMUL R28, RZ, R10 ;  /* 0x0000000aff1c9228 */ /* 0x000fe20000000000 */
[----:B------:R-:W-:Y:S01]  /*0720*/  LOP3.LUT P0, RZ, R0, 0x2, RZ, 0xc0, !PT ;  /* 0x0000000200ff7812 */ /* 0x000fe2000780c0ff */
[----:B------:R-:W-:-:S03]  /*0730*/  @!P1 IMAD.MOV.U32 R0, RZ, RZ, RZ ;  /* 0x000000ffff009224 */ /* 0x000fc600078e00ff */
        /* <DEDUP_REMOVED lines=25> */
[----:B------:R-:W-:Y:S02]  /*08d0*/  IMAD.MOV.U32 R28, RZ, RZ, R20 ;  /* 0x000000ffff1c7224 */ /* 0x000fe400078e0014 */
[----:B------:R-:W-:-:S07]  /*08e0*/  IMAD.MOV.U32 R29, RZ, RZ, R21 ;  /* 0x000000ffff1d7224 */ /* 0x000fce00078e0015 */
.L_x_1676:
[----:B------:R-:W-:Y:S05]  /*08f0*/  BSYNC.RECONVERGENT B3 ;  /* 0x0000000000037941 */ /* 0x000fea0003800200 */
.L_x_1675:
        /* <DEDUP_REMOVED lines=9> */
[----:B------:R-:W-:-:S03]  /*0990*/  IMAD.MOV.U32 R34, RZ, RZ, 0x20fd8164 ;  /* 0x20fd8164ff227424 */ /* 0x000fc600078e00ff */
        /* <DEDUP_REMOVED lines=19> */
[----:B------:R-:W-:-:S05]  /*0ad0*/  DMUL R4, R8, R36 ;  /* 0x0000002408047228 */ /* 0x000fca0000000000 */
[----:B------:R-:W-:-:S11]  /*0ae0*/  DMUL R6, R8, R6 ;  /* 0x0000000608067228 */ /* 0x000fd60000000000 */
.L_x_1670:
[----:B------:R-:W-:Y:S05]  /*0af0*/  BSYNC.RECONVERGENT B2 ;  /* 0x0000000000027941 */ /* 0x000fea0003800200 */
.L_x_1669:
[----:B------:R-:W0:Y:S01]  /*0b00*/  S2UR UR4, SR_CTAID.X ;  /* 0x00000000000479c3 */ /* 0x000e220000002500 */
[----:B------:R-:W0:Y:S01]  /*0b10*/  LDCU UR5, c[0x0][0x380] ;  /* 0x00007000ff0577ac */ /* 0x000e220008000800 */
[----:B------:R-:W-:Y:S01]  /*0b20*/  VIADD R0, R38, 0x80 ;  /* 0x0000008026007836 */ /* 0x000fe20000000000 */
[----:B------:R-:W-:Y:S01]  /*0b30*/  BSSY.RECONVERGENT B2, `(.L_x_1677) ;  /* 0x0000080000027945 */ /* 0x000fe20003800200 */
[----:B-----5:R-:W-:Y:S02]  /*0b40*/  CS2R R10, SRZ ;  /* 0x00000000000a7805 */ /* 0x020fe4000001ff00 */
[----:B------:R-:W-:Y:S01]  /*0b50*/  CS2R R8, SRZ ;  /* 0x0000000000087805 */ /* 0x000fe2000001ff00 */
[----:B0-----:R-:W-:-:S06]  /*0b60*/  UIMAD UR4, UR4, -0x200, UR5 ;  /* 0xfffffe00040478a4 */ /* 0x001fcc000f8e0205 */
        /* <DEDUP_REMOVED lines=12> */
[----:B--2---:R-:W0:Y:S08]  /*0c30*/  F2I.F64 R22, R8 ;  /* 0x0000000800167311 */ /* 0x004e300000301100 */
        /* <DEDUP_REMOVED lines=15> */
.L_x_1682:
[----:B------:R-:W-:Y:S05]  /*0d30*/  BSYNC.RECONVERGENT B4 ;  /* 0x0000000000047941 */ /* 0x000fea0003800200 */
.L_x_1681:
[----:B------:R-:W-:Y:S01]  /*0d40*/  VIADD R0, R22, 0x1 ;  /* 0x0000000116007836 */ /* 0x000fe20000000000 */
[----:B------:R-:W-:Y:S06]  /*0d50*/  BRA `(.L_x_1683) ;  /* 0x0000000000087947 */ /* 0x000fec0003800000 */
.L_x_1680:
[----:B--2---:R-:W-:Y:S01]  /*0d60*/  DMUL R28, RZ, R12 ;  /* 0x0000000cff1c7228 */ /* 0x004fe20000000000 */
[----:B------:R-:W-:-:S10]  /*0d70*/  IMAD.MOV.U32 R0, RZ, RZ, 0x1 ;  /* 0x00000001ff007424 */ /* 0x000fd400078e00ff */
.L_x_1683:
[----:B------:R-:W-:Y:S05]  /*0d80*/  BSYNC.RECONVERGENT B3 ;  /* 0x0000000000037941 */ /* 0x000fea0003800200 */
.L_x_1679:
        /* <DEDUP_REMOVED lines=54> */
[----:B------:R-:W-:Y:S01]  /*10f0*/  IMAD.MOV.U32 R11, RZ, RZ, R21 ;  /* 0x000000ffff0b7224 */ /* 0x000fe200078e0015 */
[----:B------:R-:W-:Y:S06]  /*1100*/  BRA `(.L_x_1686) ;  /* 0x0000000000087947 */ /* 0x000fec0003800000 */
.L_x_1685:
[----:B------:R-:W-:Y:S01]  /*1110*/  DMUL R10, RZ, R12 ;  /* 0x0000000cff0a7228 */ /* 0x000fe20000000000 */
[----:B------:R-:W-:-:S10]  /*1120*/  IMAD.MOV.U32 R0, RZ, RZ, RZ ;  /* 0x000000ffff007224 */ /* 0x000fd400078e00ff */
.L_x_1686:
[----:B------:R-:W-:Y:S05]  /*1130*/  BSYNC.RECONVERGENT B3 ;  /* 0x0000000000037941 */ /* 0x000fea0003800200 */
.L_x_1684:
        /* <DEDUP_REMOVED lines=31> */
.L_x_1678:
[----:B------:R-:W-:Y:S05]  /*1330*/  BSYNC.RECONVERGENT B2 ;  /* 0x0000000000027941 */ /* 0x000fea0003800200 */
.L_x_1677:
[----:B------:R-:W0:Y:S01]  /*1340*/  S2UR UR4, SR_CTAID.X ;  /* 0x00000000000479c3 */ /* 0x000e220000002500 */
[----:B------:R-:W0:Y:S01]  /*1350*/  LDCU UR5, c[0x0][0x380] ;  /* 0x00007000ff0577ac */ /* 0x000e220008000800 */
[----:B------:R-:W-:Y:S01]  /*1360*/  VIADD R0, R38, 0x100 ;  /* 0x0000010026007836 */ /* 0x000fe20000000000 */
[----:B------:R-:W-:Y:S01]  /*1370*/  BSSY.RECONVERGENT B2, `(.L_x_1687) ;  /* 0x0000080000027945 */ /* 0x000fe20003800200 */
[----:B------:R-:W-:Y:S02]  /*1380*/  CS2R R14, SRZ ;  /* 0x00000000000e7805 */ /* 0x000fe4000001ff00 */
        /* <DEDUP_REMOVED lines=30> */
.L_x_1692:
[----:B------:R-:W-:Y:S05]  /*1570*/  BSYNC.RECONVERGENT B4 ;  /* 0x0000000000047941 */ /* 0x000fea0003800200 */
.L_x_1691:
[----:B------:R-:W-:Y:S01]  /*1580*/  VIADD R0, R22, 0x1 ;  /* 0x0000000116007836 */ /* 0x000fe20000000000 */
[----:B------:R-:W-:Y:S06]  /*1590*/  BRA `(.L_x_1693) ;  /* 0x0000000000087947 */ /* 0x000fec0003800000 */
.L_x_1690:
[----:B--2---:R-:W-:Y:S01]  /*15a0*/  DMUL R28, RZ, R16 ;  /* 0x00000010ff1c7228 */ /* 0x004fe20000000000 */
[----:B------:R-:W-:-:S10]  /*15b0*/  IMAD.MOV.U32 R0, RZ, RZ, 0x1 ;  /* 0x00000001ff007424 */ /* 0x000fd400078e00ff */
.L_x_1693:
[----:B------:R-:W-:Y:S05]  /*15c0*/  BSYNC.RECONVERGENT B3 ;  /* 0x0000000000037941 */ /* 0x000fea0003800200 */
.L_x_1689:
        /* <DEDUP_REMOVED lines=56> */
.L_x_1695:
[----:B------:R-:W-:Y:S01]  /*1950*/  DMUL R14, RZ, R16 ;  /* 0x00000010ff0e7228 */ /* 0x000fe20000000000 */
[----:B------:R-:W-:-:S10]  /*1960*/  IMAD.MOV.U32 R0, RZ, RZ, RZ ;  /* 0x000000ffff007224 */ /* 0x000fd400078e00ff */
.L_x_1696:
[----:B------:R-:W-:Y:S05]  /*1970*/  BSYNC.RECONVERGENT B3 ;  /* 0x0000000000037941 */ /* 0x000fea0003800200 */
.L_x_1694:
        /* <DEDUP_REMOVED lines=31> */
.L_x_1688:
[----:B------:R-:W-:Y:S05]  /*1b70*/  BSYNC.RECONVERGENT B2 ;  /* 0x0000000000027941 */ /* 0x000fea0003800200 */
.L_x_1687:
[----:B------:R-:W0:Y:S01]  /*1b80*/  S2UR UR4, SR_CTAID.X ;  /* 0x00000000000479c3 */ /* 0x000e220000002500 */
[----:B------:R-:W0:Y:S01]  /*1b90*/  LDCU UR5, c[0x0][0x380] ;  /* 0x00007000ff0577ac */ /* 0x000e220008000800 */
[----:B------:R-:W-:Y:S01]  /*1ba0*/  VIADD R38, R38, 0x180 ;  /* 0x0000018026267836 */ /* 0x000fe20000000000 */
[----:B------:R-:W-:Y:S01]  /*1bb0*/  BSSY.RECONVERGENT B2, `(.L_x_1697) ;  /* 0x0000080000027945 */ /* 0x000fe20003800200 */
[----:B--2---:R-:W-:Y:S02]  /*1bc0*/  CS2R R22, SRZ ;  /* 0x0000000000167805 */ /* 0x004fe4000001ff00 */
        /* <DEDUP_REMOVED lines=30> */
.L_x_1702:
[----:B------:R-:W-:Y:S05]  /*1db0*/  BSYNC.RECONVERGENT B4 ;  /* 0x0000000000047941 */ /* 0x000fea0003800200 */
.L_x_1701:
[----:B------:R-:W-:Y:S01]  /*1dc0*/  VIADD R0, R22, 0x1 ;  /* 0x0000000116007836 */ /* 0x000fe20000000000 */
[----:B------:R-:W-:Y:S06]  /*1dd0*/  BRA `(.L_x_1703) ;  /* 0x0000000000087947 */ /* 0x000fec0003800000 */
.L_x_1700:
[----:B------:R-:W-:Y:S01]  /*1de0*/  DMUL R2, RZ, R18 ;  /* 0x00000012ff027228 */ /* 0x000fe20000000000 */
[----:B------:R-:W-:-:S10]  /*1df0*/  IMAD.MOV.U32 R0, RZ, RZ, 0x1 ;  /* 0x00000001ff007424 */ /* 0x000fd400078e00ff */
.L_x_1703:
[----:B------:R-:W-:Y:S05]  /*1e00*/  BSYNC.RECONVERGENT B3 ;  /* 0x0000000000037941 */ /* 0x000fea0003800200 */
.L_x_1699:
        /* <DEDUP_REMOVED lines=56> */
.L_x_1705:
[----:B------:R-:W-:Y:S01]  /*2190*/  DMUL R28, RZ, R18 ;  /* 0x00000012ff1c7228 */ /* 0x000fe20000000000 */
[----:B------:R-:W-:-:S10]  /*21a0*/  IMAD.MOV.U32 R0, RZ, RZ, RZ ;  /* 0x000000ffff007224 */ /* 0x000fd400078e00ff */
.L_x_1706:
[----:B------:R-:W-:Y:S05]  /*21b0*/  BSYNC.RECONVERGENT B3 ;  /* 0x0000000000037941 */ /* 0x000fea0003800200 */
.L_x_1704:
        /* <DEDUP_REMOVED lines=31> */
.L_x_1698:
[----:B------:R-:W-:Y:S05]  /*23b0*/  BSYNC.RECONVERGENT B2 ;  /* 0x0000000000027941 */ /* 0x000fea0003800200 */
.L_x_1697:
[----:B------:R-:W0:Y:S01]  /*23c0*/  S2R R19, SR_CTAID.X ;  /* 0x0000000000137919 */ /* 0x000e220000002500 */
[----:B------:R-:W0:Y:S01]  /*23d0*/  LDC R2, c[0x0][0x380] ;  /* 0x0000e000ff027b82 */ /* 0x000e220000000800 */
[----:B------:R-:W-:Y:S01]  /*23e0*/  BSSY.RECONVERGENT B0, `(.L_x_1707) ;  /* 0x0000016000007945 */ /* 0x000fe20003800200 */
[----:B------:R-:W1:Y:S01]  /*23f0*/  S2R R0, SR_TID.X ;  /* 0x0000000000007919 */ /* 0x000e620000002100 */
[----:B0-----:R-:W-:-:S05]  /*2400*/  IMAD R25, R19, -0x200, R2 ;  /* 0xfffffe0013197824 */ /* 0x001fca00078e0202 */
[----:B-1----:R-:W-:-:S13]  /*2410*/  ISETP.GE.AND P1, PT, R0, R25, PT ;  /* 0x000000190000720c */ /* 0x002fda0003f26270 */
[----:B------:R-:W0:Y:S01]  /*2420*/  @!P1 LDC.64 R2, c[0x0][0x388] ;  /* 0x0000e200ff029b82 */ /* 0x000e220000000a00 */
[----:B------:R-:W-:Y:S02]  /*2430*/  @!P1 IMAD R17, R19, 0x200, R0 ;  /* 0x0000020013119824 */ /* 0x000fe400078e0200 */
[----:B------:R-:W-:-:S04]  /*2440*/  @!P1 VIADD R16, R0, 0x80 ;  /* 0x0000008000109836 */ /* 0x000fc80000000000 */
[----:B------:R-:W-:-:S05]  /*2450*/  @!P1 IMAD.MOV.U32 R0, RZ, RZ, R16 ;  /* 0x000000ffff009224 */ /* 0x000fca00078e0010 */
[----:B------:R-:W-:Y:S01]  /*2460*/  ISETP.GE.AND P0, PT, R0, R25, PT ;  /* 0x000000190000720c */ /* 0x000fe20003f06270 */
[----:B0-----:R-:W-:-:S05]  /*2470*/  @!P1 IMAD.WIDE.U32 R2, R17, 0x10, R2 ;  /* 0x0000001011029825 */ /* 0x001fca00078e0002 */
[----:B------:R0:W-:Y:S07]  /*2480*/  @!P1 STG.E.128 desc[UR6][R2.64], R4 ;  /* 0x0000000402009986 */ /* 0x0001ee000c101d06 */
[----:B------:R-:W-:Y:S05]  /*2490*/  @P0 BRA `(.L_x_1708) ;  /* 0x0000000000280947 */ /* 0x000fea0003800000 */
[----:B0-----:R-:W0:Y:S01]  /*24a0*/  LDC.64 R2, c[0x0][0x388] ;  /* 0x0000e200ff027b82 */ /* 0x001e220000000a00 */
[----:B------:R-:W-:Y:S02]  /*24b0*/  IMAD R5, R19, 0x200, R0 ;  /* 0x0000020013057824 */ /* 0x000fe400078e0200 */
[----:B------:R-:W-:-:S05]  /*24c0*/  VIADD R0, R0, 0x80 ;  /* 0x0000008000007836 */ /* 0x000fca0000000000 */
[----:B------:R-:W-:-:S13]  /*24d0*/  ISETP.GE.AND P0, PT, R0, R25, PT ;  /* 0x000000190000720c */ /* 0x000fda0003f06270 */
[----:B------:R-:W-:Y:S02]  /*24e0*/  @!P0 IMAD R7, R19, 0x200, R0 ;  /* 0x0000020013078824 */ /* 0x000fe400078e0200 */
[----:B------:R-:W-:Y:S02]  /*24f0*/  @!P0 VIADD R0, R0, 0x80 ;  /* 0x0000008000008836 */ /* 0x000fe40000000000 */
[----:B0-----:R-:W-:-:S04]  /*2500*/  IMAD.WIDE.U32 R4, R5, 0x10, R2 ;  /* 0x0000001005047825 */ /* 0x001fc800078e0002 */
[----:B------:R-:W-:Y:S01]  /*2510*/  @!P0 IMAD.WIDE.U32 R2, R7, 0x10, R2 ;  /* 0x0000001007028825 */ /* 0x000fe200078e0002 */
[----:B------:R1:W-:Y:S04]  /*2520*/  STG.E.128 desc[UR6][R4.64], R8 ;  /* 0x0000000804007986 */ /* 0x0003e8000c101d06 */
[----:B------:R1:W-:Y:S02]  /*2530*/  @!P0 STG.E.128 desc[UR6][R2.64], R12 ;  /* 0x0000000c02008986 */ /* 0x0003e4000c101d06 */
.L_x_1708:
[----:B------:R-:W-:Y:S05]  /*2540*/  BSYNC.RECONVERGENT B0 ;  /* 0x0000000000007941 */ /* 0x000fea0003800200 */
.L_x_1707:
[----:B------:R-:W-:-:S13]  /*2550*/  ISETP.GE.AND P0, PT, R0, R25, PT ;  /* 0x000000190000720c */ /* 0x000fda0003f06270 */
[----:B------:R-:W-:Y:S05]  /*2560*/  @P0 EXIT ;  /* 0x000000000000094d */ /* 0x000fea0003800000 */
[----:B01----:R-:W0:Y:S01]  /*2570*/  LDC.64 R2, c[0x0][0x388] ;  /* 0x0000e200ff027b82 */ /* 0x003e220000000a00 */
[----:B------:R-:W-:-:S04]  /*2580*/  IMAD R5, R19, 0x200, R0 ;  /* 0x0000020013057824 */ /* 0x000fc800078e0200 */
[----:B0-----:R-:W-:-:S05]  /*2590*/  IMAD.WIDE.U32 R2, R5, 0x10, R2 ;  /* 0x0000001005027825 */ /* 0x001fca00078e0002 */
[----:B------:R-:W-:Y:S01]  /*25a0*/  STG.E.128 desc[UR6][R2.64], R20 ;  /* 0x0000001402007986 */ /* 0x000fe2000c101d06 */
[----:B------:R-:W-:Y:S05]  /*25b0*/  EXIT ;  /* 0x000000000000794d */ /* 0x000fea0003800000 */
        .type           $_ZN2at6native27unrolled_elementwise_kernelIZZZNS0_54_GLOBAL__N__7dbc7496_16_ComplexKernel_cu_1520ed90_295117polar_kernel_cudaERNS_14TensorIteratorEENKUlvE_clEvENKUlvE_clEvEUlddE_St5arrayIPcLm3EELi4E23TrivialOffsetCalculatorILi2EjESB_ILi1EjENS0_6memory15LoadWithoutCastENSE_16StoreWithoutCastEEEviT_T0_T2_T3_T4_T5_$__internal_trig_reduction_slowpathd,@function
        .size           $_ZN2at6native27unrolled_elementwise_kernelIZZZNS0_54_GLOBAL__N__7dbc7496_16_ComplexKernel_cu_1520ed90_295117polar_kernel_cudaERNS_14TensorIteratorEENKUlvE_clEvENKUlvE_clEvEUlddE_St5arrayIPcLm3EELi4E23TrivialOffsetCalculatorILi2EjESB_ILi1EjENS0_6memory15LoadWithoutCastENSE_16StoreWithoutCastEEEviT_T0_T2_T3_T4_T5_$__internal_trig_reduction_slowpathd,(.L_x_4653 - $_ZN2at6native27unrolled_elementwise_kernelIZZZNS0_54_GLOBAL__N__7dbc7496_16_ComplexKernel_cu_1520ed90_295117polar_kernel_cudaERNS_14TensorIteratorEENKUlvE_clEvENKUlvE_clEvEUlddE_St5arrayIPcLm3EELi4E23TrivialOffsetCalculatorILi2EjESB_ILi1EjENS0_6memory15LoadWithoutCastENSE_16StoreWithoutCastEEEviT_T0_T2_T3_T4_T5_$__internal_trig_reduction_slowpathd)
$_ZN2at6native27unrolled_elementwise_kernelIZZZNS0_54_GLOBAL__N__7dbc7496_16_ComplexKernel_cu_1520ed90_295117polar_kernel_cudaERNS_14TensorIteratorEENKUlvE_clEvENKUlvE_clEvEUlddE_St5arrayIPcLm3EELi4E23TrivialOffsetCalculatorILi2EjESB_ILi1EjENS0_6memory15LoadWithoutCastENSE_16StoreWithoutCastEEEviT_T0_T2_T3_T4_T5_$__internal_trig_reduction_slowpathd:
        /* <DEDUP_REMOVED lines=16> */
[----:B------:R-:W-:Y:S01]  /*26c0*/  IADD3 R22, PT, PT, RZ, -R22, -R21 ;  /* 0x80000016ff167210 */ /* 0x000fe20007ffe815 */
[----:B------:R-:W-:Y:S01]  /*26d0*/  BSSY.RECONVERGENT B1, `(.L_x_1712) ;  /* 0x0000022000017945 */ /* 0x000fe20003800200 */
[C---:B------:R-:W-:Y:S01]  /*26e0*/  SHF.L.U64.HI R21, R23.reuse, 0xb, R20 ;  /* 0x0000000b17157819 */ /* 0x040fe20000010214 */
[----:B------:R-:W-:Y:S01]  /*26f0*/  IMAD.SHL.U32 R23, R23, 0x800, RZ ;  /* 0x0000080017177824 */ /* 0x000fe200078e00ff */
[----:B------:R-:W-:Y:S01]  /*2700*/  CS2R R28, SRZ ;  /* 0x00000000001c7805 */ /* 0x000fe2000001ff00 */
[----:B------:R-:W-:Y:S01]  /*2710*/  IMAD.MOV.U32 R24, RZ, RZ, RZ ;  /* 0x000000ffff187224 */ /* 0x000fe200078e00ff */
[----:B------:R-:W-:-:S07]  /*2720*/  LOP3.LUT R21, R21, 0x80000000, RZ, 0xfc, !PT ;  /* 0x8000000015157812 */ /* 0x000fce00078efcff */
.L_x_1713:
[----:B------:R-:W1:Y:S01]  /*2730*/  LDC.64 R26, c[0x4][0x128] ;  /* 0x01004a00ff1a7b82 */ /* 0x000e620000000a00 */
[----:B0-----:R-:W-:Y:S02]  /*2740*/  R2UR UR4, R34 ;  /* 0x00000000220472ca */ /* 0x001fe400000e0000 */
[----:B------:R-:W-:Y:S01]  /*2750*/  R2UR UR5, R35 ;  /* 0x00000000230572ca */ /* 0x000fe200000e0000 */
[----:B-1----:R-:W-:-:S12]  /*2760*/  IMAD.WIDE R26, R25, 0x8, R26 ;  /* 0x00000008191a7825 */ /* 0x002fd800078e021a */
[----:B------:R-:W2:Y:S01]  /*2770*/  LDG.E.64.CONSTANT R26, desc[UR4][R26.64] ;  /* 0x000000041a1a7981 */ /* 0x000ea2000c1e9b00 */
[----:B------:R-:W-:Y:S02]  /*2780*/  VIADD R22, R22, 0x1 ;  /* 0x0000000116167836 */ /* 0x000fe40000000000 */
[----:B------:R-:W-:Y:S02]  /*2790*/  VIADD R25, R25, 0x1 ;  /* 0x0000000119197836 */ /* 0x000fe40000000000 */
[----:B--2---:R-:W-:-:S04]  /*27a0*/  IMAD.WIDE.U32 R28, P2, R26, R23, R28 ;  /* 0x000000171a1c7225 */ /* 0x004fc8000784001c */
[----:B------:R-:W-:-:S05]  /*27b0*/  IMAD R30, R26, R21, RZ ;  /* 0x000000151a1e7224 */ /* 0x000fca00078e02ff */
[----:B------:R-:W-:Y:S01]  /*27c0*/  IADD3 R29, P0, PT, R30, R29, RZ ;  /* 0x0000001d1e1d7210 */ /* 0x000fe20007f1e0ff */
[----:B------:R-:W-:-:S05]  /*27d0*/  IMAD R30, R27, R23, RZ ;  /* 0x000000171b1e7224 */ /* 0x000fca00078e02ff */
[----:B------:R-:W-:Y:S01]  /*27e0*/  IADD3 R29, P1, PT, R30, R29, RZ ;  /* 0x0000001d1e1d7210 */ /* 0x000fe20007f3e0ff */
[C---:B------:R-:W-:Y:S02]  /*27f0*/  IMAD R30, R24.reuse, 0x8, R1 ;  /* 0x00000008181e7824 */ /* 0x040fe400078e0201 */
[----:B------:R-:W-:-:S03]  /*2800*/  VIADD R24, R24, 0x1 ;  /* 0x0000000118187836 */ /* 0x000fc60000000000 */
[----:B------:R0:W-:Y:S02]  /*2810*/  STL.64 [R30], R28 ;  /* 0x0000001c1e007387 */ /* 0x0001e40000100a00 */
[----:B0-----:R-:W-:-:S04]  /*2820*/  IMAD.HI.U32 R29, R26, R21, RZ ;  /* 0x000000151a1d7227 */ /* 0x001fc800078e00ff */
[----:B------:R-:W-:-:S04]  /*2830*/  IMAD.HI.U32 R26, R27, R23, RZ ;  /* 0x000000171b1a7227 */ /* 0x000fc800078e00ff */
[----:B------:R-:W-:Y:S02]  /*2840*/  IMAD.X R29, RZ, RZ, R29, P2 ;  /* 0x000000ffff1d7224 */ /* 0x000fe400010e061d */
[----:B------:R-:W-:-:S03]  /*2850*/  IMAD.HI.U32 R28, R27, R21, RZ ;  /* 0x000000151b1c7227 */ /* 0x000fc600078e00ff */
[----:B------:R-:W-:Y:S01]  /*2860*/  IADD3.X R26, P0, PT, R26, R29, RZ, P0, !PT ;  /* 0x0000001d1a1a7210 */ /* 0x000fe2000071e4ff */
[----:B------:R-:W-:-:S04]  /*2870*/  IMAD R27, R27, R21, RZ ;  /* 0x000000151b1b7224 */ /* 0x000fc800078e02ff */
[----:B------:R-:W-:Y:S01]  /*2880*/  IMAD.X R28, RZ, RZ, R28, P0 ;  /* 0x000000ffff1c7224 */ /* 0x000fe200000e061c */
[----:B------:R-:W-:Y:S02]  /*2890*/  ISETP.NE.AND P0, PT, R22, -0xf, PT ;  /* 0xfffffff11600780c */ /* 0x000fe40003f05270 */
[----:B------:R-:W-:-:S05]  /*28a0*/  IADD3.X R27, P1, PT, R27, R26, RZ, P1, !PT ;  /* 0x0000001a1b1b7210 */ /* 0x000fca0000f3e4ff */
[----:B------:R-:W-:-:S04]  /*28b0*/  IMAD.X R28, RZ, RZ, R28, P1 ;  /* 0x000000ffff1c7224 */ /* 0x000fc800008e061c */
[----:B------:R-:W-:Y:S02]  /*28c0*/  IMAD.MOV.U32 R29, RZ, RZ, R28 ;  /* 0x000000ffff1d7224 */ /* 0x000fe400078e001c */
[----:B------:R-:W-:Y:S01]  /*28d0*/  IMAD.MOV.U32 R28, RZ, RZ, R27 ;  /* 0x000000ffff1c7224 */ /* 0x000fe200078e001b */
[----:B------:R-:W-:Y:S06]  /*28e0*/  @P0 BRA `(.L_x_1713) ;  /* 0xfffffffc00900947 */ /* 0x000fec000383ffff */
[----:B------:R-:W-:Y:S05]  /*28f0*/  BSYNC.RECONVERGENT B1 ;  /* 0x0000000000017941 */ /* 0x000fea0003800200 */
.L_x_1712:
[----:B------:R-:W-:-:S05]  /*2900*/  LOP3.LUT R21, R31, 0x7ff, RZ, 0xc0, !PT ;  /* 0x000007ff1f157812 */ /* 0x000fca00078ec0ff */
[----:B------:R-:W-:-:S05]  /*2910*/  VIADD R21, R21, 0xfffffc00 ;  /* 0xfffffc0015157836 */ /* 0x000fca0000000000 */
[----:B------:R-:W-:Y:S02]  /*2920*/  SHF.R.U32.HI R22, RZ, 0x6, R21 ;  /* 0x00000006ff167819 */ /* 0x000fe40000011615 */
[----:B------:R-:W-:Y:S02]  /*2930*/  ISETP.GE.U32.AND P0, PT, R21, 0x80, PT ;  /* 0x000000801500780c */ /* 0x000fe40003f06070 */
[----:B------:R-:W-:-:S04]  /*2940*/  IADD3 R22, PT, PT, -R22, 0x13, RZ ;  /* 0x0000001316167810 */ /* 0x000fc80007ffe1ff */
[----:B------:R-:W-:-:S07]  /*2950*/  SEL R25, R22, 0x12, P0 ;  /* 0x0000001216197807 */ /* 0x000fce0000000000 */
.L_x_1711:
[----:B------:R-:W-:Y:S05]  /*2960*/  BSYNC.RECONVERGENT B0 ;  /* 0x0000000000007941 */ /* 0x000fea0003800200 */
.L_x_1710:
        /* <DEDUP_REMOVED lines=14> */
[-C--:B---3--:R-:W-:Y:S02]  /*2a50*/  @P0 SHF.L.U32 R27, R24, R31.reuse, RZ ;  /* 0x0000001f181b0219 */ /* 0x088fe400000006ff */
[----:B------:R-:W-:Y:S02]  /*2a60*/  @P0 SHF.R.U64 R30, R30, R34, R35 ;  /* 0x000000221e1e0219 */ /* 0x000fe40000001223 */
[--C-:B------:R-:W-:Y:S02]  /*2a70*/  @P0 SHF.R.U32.HI R21, RZ, 0x1, R25.reuse ;  /* 0x00000001ff150819 */ /* 0x100fe40000011619 */
[C-C-:B0-----:R-:W-:Y:S02]  /*2a80*/  @P0 SHF.R.U64 R28, R24.reuse, 0x1, R25.reuse ;  /* 0x00000001181c0819 */ /* 0x141fe40000001219 */
[----:B------:R-:W-:-:S02]  /*2a90*/  @P0 SHF.L.U64.HI R26, R24, R31, R25 ;  /* 0x0000001f181a0219 */ /* 0x000fc40000010219 */
[----:B------:R-:W-:Y:S02]  /*2aa0*/  @P0 SHF.R.U32.HI R35, RZ, R34, R35 ;  /* 0x00000022ff230219 */ /* 0x000fe40000011623 */
[----:B------:R-:W-:Y:S02]  /*2ab0*/  @P0 LOP3.LUT R24, R27, R30, RZ, 0xfc, !PT ;  /* 0x0000001e1b180212 */ /* 0x000fe400078efcff */
[----:B----4-:R-:W-:Y:S02]  /*2ac0*/  @P0 SHF.L.U32 R29, R22, R31, RZ ;  /* 0x0000001f161d0219 */ /* 0x010fe400000006ff */
[----:B------:R-:W-:Y:S02]  /*2ad0*/  @P0 SHF.R.U64 R28, R28, R34, R21 ;  /* 0x000000221c1c0219 */ /* 0x000fe40000001215 */
[----:B------:R-:W-:Y:S01]  /*2ae0*/  @P0 LOP3.LUT R25, R26, R35, RZ, 0xfc, !PT ;  /* 0x000000231a190212 */ /* 0x000fe200078efcff */
[----:B------:R-:W-:Y:S01]  /*2af0*/  IMAD.SHL.U32 R26, R24, 0x4, RZ ;  /* 0x00000004181a7824 */ /* 0x000fe200078e00ff */
[----:B------:R-:W-:-:S02]  /*2b00*/  @P0 SHF.L.U64.HI R31, R22, R31, R23 ;  /* 0x0000001f161f0219 */ /* 0x000fc40000010217 */
[----:B------:R-:W-:Y:S02]  /*2b10*/  @P0 LOP3.LUT R22, R29, R28, RZ, 0xfc, !PT ;  /* 0x0000001c1d160212 */ /* 0x000fe400078efcff */
[----:B------:R-:W-:Y:S02]  /*2b20*/  @P0 SHF.R.U32.HI R21, RZ, R34, R21 ;  /* 0x00000022ff150219 */ /* 0x000fe40000011615 */
[----:B------:R-:W-:Y:S02]  /*2b30*/  SHF.L.U64.HI R24, R24, 0x2, R25 ;  /* 0x0000000218187819 */ /* 0x000fe40000010219 */
[----:B------:R-:W-:Y:S02]  /*2b40*/  SHF.L.W.U32.HI R29, R25, 0x2, R22 ;  /* 0x00000002191d7819 */ /* 0x000fe40000010e16 */
[----:B------:R-:W-:Y:S02]  /*2b50*/  @P0 LOP3.LUT R23, R31, R21, RZ, 0xfc, !PT ;  /* 0x000000151f170212 */ /* 0x000fe400078efcff */
        /* <DEDUP_REMOVED lines=23> */
[----:B------:R-:W-:Y:S02]  /*2cd0*/  SHF.R.U64 R26, R26, 0x1, R25 ;  /* 0x000000011a1a7819 */ /* 0x000fe40000001219 */
        /* <DEDUP_REMOVED lines=8> */
.L_x_1715:
[----:B------:R-:W-:Y:S05]  /*2d60*/  BSYNC.RECONVERGENT B0 ;  /* 0x0000000000007941 */ /* 0x000fea0003800200 */
.L_x_1714:
[----:B------:R-:W-:-:S04]  /*2d70*/  IMAD.WIDE.U32 R24, R29, 0x2168c235, RZ ;  /* 0x2168c2351d187825 */ /* 0x000fc800078e00ff */
[----:B------:R-:W-:Y:S01]  /*2d80*/  IMAD.MOV.U32 R26, RZ, RZ, R25 ;  /* 0x000000ffff1a7224 */ /* 0x000fe200078e0019 */
[----:B------:R-:W-:Y:S01]  /*2d90*/  IADD3 RZ, P1, PT, R24, R24, RZ ;  /* 0x0000001818ff7210 */ /* 0x000fe20007f3e0ff */
[----:B------:R-:W-:Y:S02]  /*2da0*/  IMAD.MOV.U32 R27, RZ, RZ, RZ ;  /* 0x000000ffff1b7224 */ /* 0x000fe400078e00ff */
[----:B------:R-:W-:-:S04]  /*2db0*/  IMAD.HI.U32 R25, R21, -0x36f0255e, RZ ;  /* 0xc90fdaa215197827 */ /* 0x000fc800078e00ff */
[----:B------:R-:W-:-:S04]  /*2dc0*/  IMAD.WIDE.U32 R26, R29, -0x36f0255e, R26 ;  /* 0xc90fdaa21d1a7825 */ /* 0x000fc800078e001a */
[----:B------:R-:W-:-:S04]  /*2dd0*/  IMAD.WIDE.U32 R26, P2, R21, 0x2168c235, R26 ;  /* 0x2168c235151a7825 */ /* 0x000fc8000784001a */
[----:B------:R-:W-:Y:S01]  /*2de0*/  IMAD R21, R21, -0x36f0255e, RZ ;  /* 0xc90fdaa215157824 */ /* 0x000fe200078e02ff */
[----:B------:R-:W-:Y:S01]  /*2df0*/  IADD3.X RZ, P1, PT, R26, R26, RZ, P1, !PT ;  /* 0x0000001a1aff7210 */ /* 0x000fe20000f3e4ff */
[----:B------:R-:W-:-:S03]  /*2e00*/  IMAD.X R25, RZ, RZ, R25, P2 ;  /* 0x000000ffff197224 */ /* 0x000fc600010e0619 */
[----:B------:R-:W-:-:S04]  /*2e10*/  IADD3 R21, P2, PT, R21, R27, RZ ;  /* 0x0000001b15157210 */ /* 0x000fc80007f5e0ff */
[C---:B------:R-:W-:Y:S01]  /*2e20*/  ISETP.GT.U32.AND P3, PT, R21.reuse, RZ, PT ;  /* 0x000000ff1500720c */ /* 0x040fe20003f64070 */
[----:B------:R-:W-:Y:S01]  /*2e30*/  IMAD.X R25, RZ, RZ, R25, P2 ;  /* 0x000000ffff197224 */ /* 0x000fe200010e0619 */
[----:B------:R-:W-:-:S04]  /*2e40*/  IADD3.X R24, P2, PT, R21, R21, RZ, P1, !PT ;  /* 0x0000001515187210 */ /* 0x000fc80000f5e4ff */
[C---:B------:R-:W-:Y:S01]  /*2e50*/  ISETP.GT.AND.EX P1, PT, R25.reuse, RZ, PT, P3 ;  /* 0x000000ff1900720c */ /* 0x040fe20003f24330 */
[----:B------:R-:W-:-:S03]  /*2e60*/  IMAD.X R26, R25, 0x1, R25, P2 ;  /* 0x00000001191a7824 */ /* 0x000fc600010e0619 */
[----:B------:R-:W-:Y:S02]  /*2e70*/  SEL R24, R24, R21, P1 ;  /* 0x0000001518187207 */ /* 0x000fe40000800000 */
[----:B------:R-:W-:Y:S02]  /*2e80*/  SEL R21, R26, R25, P1 ;  /* 0x000000191a157207 */ /* 0x000fe40000800000 */
[----:B------:R-:W-:Y:S02]  /*2e90*/  IADD3 R24, P2, PT, R24, 0x1, RZ ;  /* 0x0000000118187810 */ /* 0x000fe40007f5e0ff */
[----:B------:R-:W-:Y:S02]  /*2ea0*/  SEL R25, RZ, 0xffffffff, !P1 ;  /* 0xffffffffff197807 */ /* 0x000fe40004800000 */
[----:B------:R-:W-:Y:S01]  /*2eb0*/  LOP3.LUT P1, R20, R20, 0x80000000, RZ, 0xc0, !PT ;  /* 0x8000000014147812 */ /* 0x000fe2000782c0ff */
[----:B------:R-:W-:Y:S02]  /*2ec0*/  IMAD.X R21, RZ, RZ, R21, P2 ;  /* 0x000000ffff157224 */ /* 0x000fe400010e0615 */
[----:B------:R-:W-:Y:S01]  /*2ed0*/  IMAD.IADD R25, R25, 0x1, -R28 ;  /* 0x0000000119197824 */ /* 0x000fe200078e0a1c */
[----:B------:R-:W-:-:S02]  /*2ee0*/  @!P0 LOP3.LUT R20, R20, 0x80000000, RZ, 0x3c, !PT ;  /* 0x8000000014148812 */ /* 0x000fc400078e3cff */
[----:B------:R-:W-:Y:S01]  /*2ef0*/  SHF.R.U64 R24, R24, 0xa, R21 ;  /* 0x0000000a18187819 */ /* 0x000fe20000001215 */
[----:B------:R-:W-:-:S03]  /*2f00*/  IMAD.SHL.U32 R25, R25, 0x100000, RZ ;  /* 0x0010000019197824 */ /* 0x000fc600078e00ff */
[----:B------:R-:W-:-:S04]  /*2f10*/  IADD3 R24, P2, PT, R24, 0x1, RZ ;  /* 0x0000000118187810 */ /* 0x000fc80007f5e0ff */
[----:B------:R-:W-:-:S04]  /*2f20*/  LEA.HI.X R21, R21, RZ, RZ, 0x16, P2 ;  /* 0x000000ff15157211 */ /* 0x000fc800010fb4ff */
[----:B------:R-:W-:Y:S02]  /*2f30*/  SHF.R.U64 R26, R24, 0x1, R21 ;  /* 0x00000001181a7819 */ /* 0x000fe40000001215 */
[----:B------:R-:W-:Y:S02]  /*2f40*/  SHF.R.U32.HI R24, RZ, 0x1e, R23 ;  /* 0x0000001eff187819 */ /* 0x000fe40000011617 */
[----:B------:R-:W-:Y:S02]  /*2f50*/  SHF.R.U32.HI R21, RZ, 0x1, R21 ;  /* 0x00000001ff157819 */ /* 0x000fe40000011615 */
[----:B------:R-:W-:Y:S02]  /*2f60*/  IADD3 R23, P2, P3, RZ, RZ, R26 ;  /* 0x000000ffff177210 */ /* 0x000fe40007b5e01a */
[----:B------:R-:W-:Y:S02]  /*2f70*/  LEA.HI R22, R22, R24, RZ, 0x1 ;  /* 0x0000001816167211 */ /* 0x000fe400078f08ff */
[----:B------:R-:W-:-:S03]  /*2f80*/  IADD3.X R21, PT, PT, R25, 0x3fe00000, R21, P2, P3 ;  /* 0x3fe0000019157810 */ /* 0x000fc600017e6415 */
[----:B------:R-:W-:Y:S01]  /*2f90*/  @P1 IMAD.MOV R22, RZ, RZ, -R22 ;  /* 0x000000ffff161224 */ /* 0x000fe200078e0a16 */
[----:B------:R-:W-:-:S07]  /*2fa0*/  LOP3.LUT R20, R21, R20, RZ, 0xfc, !PT ;  /* 0x0000001415147212 */ /* 0x000fce00078efcff */
.L_x_1709:
[----:B------:R-:W-:Y:S02]  /*2fb0*/  IMAD.MOV.U32 R24, RZ, RZ, R0 ;  /* 0x000000ffff187224 */ /* 0x000fe400078e0000 */
[----:B------:R-:W-:Y:S02]  /*2fc0*/  IMAD.MOV.U32 R25, RZ, RZ, 0x0 ;  /* 0x00000000ff197424 */ /* 0x000fe400078e00ff */
[----:B------:R-:W-:Y:S02]  /*2fd0*/  IMAD.MOV.U32 R21, RZ, RZ, R20 ;  /* 0x000000ffff157224 */ /* 0x000fe400078e0014 */
[----:B------:R-:W-:Y:S01]  /*2fe0*/  IMAD.MOV.U32 R20, RZ, RZ, R23 ;  /* 0x000000ffff147224 */ /* 0x000fe200078e0017 */
[----:B------:R-:W-:Y:S06]  /*2ff0*/  RET.REL.NODEC R24 `(_ZN2at6native27unrolled_elementwise_kernelIZZZNS0_54_GLOBAL__N__7dbc7496_16_ComplexKernel_cu_1520ed90_295117polar_kernel_cudaERNS_14TensorIteratorEENKUlvE_clEvENKUlvE_clEvEUlddE_St5arrayIPcLm3EELi4E23TrivialOffsetCalculatorILi2EjESB_ILi1EjENS0_6memory15LoadWithoutCastENSE_16StoreWithoutCastEEEviT_T0_T2_T3_T4_T5_) ;  /* 0xffffffd018007950 */ /* 0x000fec0003c3ffff */
.L_x_1716:
        /* <DEDUP_REMOVED lines=16> */
.L_x_4653:


//--------------------- .text._ZN2at6native29vectorized_elementwise_kernelILi2EZZZNS0_54_GLOBAL__N__7dbc7496_16_ComplexKernel_cu_1520ed90_295117polar_kernel_cudaERNS_14TensorIteratorEENKUlvE_clEvENKUlvE_clEvEUlddE_St5arrayIPcLm3EEEEviT0_T1_ --------------------------
	.section	.text._ZN2at6native29vectorized_elementwise_kernelILi2EZZZNS0_54_GLOBAL__N__7dbc7496_16_ComplexKernel_cu_1520ed90_295117polar_kernel_cudaERNS_14TensorIteratorEENKUlvE_clEvENKUlvE_clEvEUlddE_St5arrayIPcLm3EEEEviT0_T1_,"ax",@progbits
	.align	128
        .global         _ZN2at6native29vectorized_elementwise_kernelILi2EZZZNS0_54_GLOBAL__N__7dbc7496_16_ComplexKernel_cu_1520ed90_295117polar_kernel_cudaERNS_14TensorIteratorEENKUlvE_clEvENKUlvE_clEvEUlddE_St5arrayIPcLm3EEEEviT0_T1_
        .type           _ZN2at6native29vectorized_elementwise_kernelILi2EZZZNS0_54_GLOBAL__N__7dbc7496_16_ComplexKernel_cu_1520ed90_295117polar_kernel_cudaERNS_14TensorIteratorEENKUlvE_clEvENKUlvE_clEvEUlddE_St5arrayIPcLm3EEEEviT0_T1_,@function
        .size           _ZN2at6native29vectorized_elementwise_kernelILi2EZZZNS0_54_GLOBAL__N__7dbc7496_16_ComplexKernel_cu_1520ed90_295117polar_kernel_cudaERNS_14TensorIteratorEENKUlvE_clEvENKUlvE_clEvEUlddE_St5arrayIPcLm3EEEEviT0_T1_,(.L_x_4654 - _ZN2at6native29vectorized_elementwise_kernelILi2EZZZNS0_54_GLOBAL__N__7dbc7496_16_ComplexKernel_cu_1520ed90_295117polar_kernel_cudaERNS_14TensorIteratorEENKUlvE_clEvENKUlvE_clEvEUlddE_St5arrayIPcLm3EEEEviT0_T1_)
        .other          _ZN2at6native29vectorized_elementwise_kernelILi2EZZZNS0_54_GLOBAL__N__7dbc7496_16_ComplexKernel_cu_1520ed90_295117polar_kernel_cudaERNS_14TensorIteratorEENKUlvE_clEvENKUlvE_clEvEUlddE_St5arrayIPcLm3EEEEviT0_T1_,@"STO_CUDA_ENTRY STV_DEFAULT"
_ZN2at6native29vectorized_elementwise_kernelILi2EZZZNS0_54_GLOBAL__N__7dbc7496_16_ComplexKernel_cu_1520ed90_295117polar_kernel_cudaERNS_14TensorIteratorEENKUlvE_clEvENKUlvE_clEvEUlddE_St5arrayIPcLm3EEEEviT0_T1_:
.text._ZN2at6native29vectorized_elementwise_kernelILi2EZZZNS0_54_GLOBAL__N__7dbc7496_16_ComplexKernel_cu_1520ed90_295117polar_kernel_cudaERNS_14TensorIteratorEENKUlvE_clEvENKUlvE_clEvEUlddE_St5arrayIPcLm3EEEEviT0_T1_:
[----:B------:R-:W0:Y:S01]  /*0000*/  LDC R1, c[0x0][0x37c] ;  /* 0x0000df00ff017b82 */ /* 0x000e220000000800 */
[----:B------:R-:W1:Y:S01]  /*0010*/  S2R R68, SR_CTAID.X ;  /* 0x0000000000447919 */ /* 0x000e620000002500 */
[----:B------:R-:W2:Y:S01]  /*0020*/  LDCU UR6, c[0x0][0x380] ;  /* 0x00007000ff0677ac */ /* 0x000ea20008000800 */
[----:B0-----:R-:W-:Y:S01]  /*0030*/  VIADD R1, R1, 0xffffffd8 ;  /* 0xffffffd801017836 */ /* 0x001fe20000000000 */
[----:B------:R-:W0:Y:S01]  /*0040*/  LDCU.64 UR4, c[0x0][0x358] ;  /* 0x00006b00ff0477ac */ /* 0x000e220008000a00 */
[----:B-1----:R-:W-:-:S05]  /*0050*/  IMAD.SHL.U32 R68, R68, 0x400, RZ ;  /* 0x0000040044447824 */ /* 0x002fca00078e00ff */
[----:B--2---:R-:W-:-:S04]  /*0060*/  IADD3 R29, PT, PT, -R68, UR6, RZ ;  /* 0x00000006441d7c10 */ /* 0x004fc8000fffe1ff */
[----:B------:R-:W-:-:S13]  /*0070*/  ISETP.GT.U32.AND P0, PT, R29, 0x3ff, PT ;  /* 0x000003ff1d00780c */ /* 0x000fda0003f04070 */
[----:B0-----:R-:W-:Y:S05]  /*0080*/  @P0 BRA `(.L_x_1717) ;  /* 0x00000048006c0947 */ /* 0x001fea0003800000 */
[----:B------:R-:W0:Y:S01]  /*0090*/  S2R R0, SR_TID.X ;  /* 0x0000000000007919 */ /* 0x000e220000002100 */
[----:B------:R-:W1:Y:S01]  /*00a0*/  LDC.64 R4, c[0x0][0x390] ;  /* 0x0000e400ff047b82 */ /* 0x000e620000000a00 */
[----:B------:R-:W-:Y:S02]  /*00b0*/  CS2R R10, SRZ ;  /* 0x00000000000a7805 */ /* 0x000fe4000001ff00 */
[----:B------:R-:W-:Y:S02]  /*00c0*/  CS2R R6, SRZ ;  /* 0x0000000000067805 */ /* 0x000fe4000001ff00 */
[----:B------:R-:W-:-:S03]  /*00d0*/  CS2R R14, SRZ ;  /* 0x00000000000e7805 */ /* 0x000fc6000001ff00 */
[----:B------:R-:W2:Y:S08]  /*00e0*/  LDC.64 R8, c[0x0][0x398] ;  /* 0x0000e600ff087b82 */ /* 0x000eb00000000a00 */
[----:B------:R-:W3:Y:S08]  /*00f0*/  LDC.64 R18, c[0x0][0x390] ;  /* 0x0000e400ff127b82 */ /* 0x000ef00000000a00 */
[----:B------:R-:W4:Y:S01]  /*0100*/  LDC.64 R20, c[0x0][0x398] ;  /* 0x0000e600ff147b82 */ /* 0x000f220000000a00 */
[----:B0-----:R-:W-:Y:S01]  /*0110*/  ISETP.GE.U32.AND P5, PT, R0, R29, PT ;  /* 0x0000001d0000720c */ /* 0x001fe20003fa6070 */
[----:B------:R-:W-:-:S06]  /*0120*/  IMAD.MOV.U32 R28, RZ, RZ, R0 ;  /* 0x000000ffff1c7224 */ /* 0x000fcc00078e0000 */
[----:B------:R-:W0:Y:S08]  /*0130*/  LDC.64 R16, c[0x0][0x390] ;  /* 0x0000e400ff107b82 */ /* 0x000e300000000a00 */
[----:B------:R-:W3:Y:S01]  /*0140*/  LDC.64 R34, c[0x0][0x398] ;  /* 0x0000e600ff227b82 */ /* 0x000ee20000000a00 */
[----:B------:R-:W-:Y:S02]  /*0150*/  @!P5 VIADD R0, R28, 0x80 ;  /* 0x000000801c00d836 */ /* 0x000fe40000000000 */
[----:B------:R-:W-:-:S03]  /*0160*/  @!P5 IMAD.IADD R3, R68, 0x1, R28 ;  /* 0x000000014403d824 */ /* 0x000fc600078e021c */
[----:B------:R-:W-:Y:S01]  /*0170*/  ISETP.GE.U32.AND P0, PT, R0, R29, PT ;  /* 0x0000001d0000720c */ /* 0x000fe20003f06070 */
[C---:B-1----:R-:W-:Y:S01]  /*0180*/  @!P5 IMAD.WIDE.U32 R4, R3.reuse, 0x8, R4 ;  /* 0x000000080304d825 */ /* 0x042fe200078e0004 */
[----:B------:R-:W1:Y:S03]  /*0190*/  LDC.64 R30, c[0x0][0x390] ;  /* 0x0000e400ff1e7b82 */ /* 0x000e660000000a00 */
[----:B--2---:R-:W-:Y:S01]  /*01a0*/  @!P5 IMAD.WIDE.U32 R8, R3, 0x8, R8 ;  /* 0x000000080308d825 */ /* 0x004fe200078e0008 */
[----:B------:R2:W5:Y:S04]  /*01b0*/  @!P5 LDG.E.64 R10, desc[UR4][R4.64] ;  /* 0x00000004040ad981 */ /* 0x000568000c1e1b00 */
[----:B------:R1:W5:Y:S01]  /*01c0*/  @!P5 LDG.E.64 R6, desc[UR4][R8.64] ;  /* 0x000000040806d981 */ /* 0x000362000c1e1b00 */
[----:B------:R-:W1:Y:S02]  /*01d0*/  LDC.64 R44, c[0x0][0x390] ;  /* 0x0000e400ff2c7b82 */ /* 0x000e640000000a00 */
[----:B------:R-:W-:-:S02]  /*01e0*/  @!P0 IMAD.IADD R13, R68, 0x1, R0 ;  /* 0x00000001440d8824 */ /* 0x000fc400078e0200 */
[----:B------:R-:W-:Y:S01]  /*01f0*/  @!P0 VIADD R0, R0, 0x80 ;  /* 0x0000008000008836 */ /* 0x000fe20000000000 */
[----:B--2---:R-:W-:Y:S01]  /*0200*/  CS2R R4, SRZ ;  /* 0x0000000000047805 */ /* 0x004fe2000001ff00 */
[C---:B0-----:R-:W-:Y:S02]  /*0210*/  @!P0 IMAD.WIDE.U32 R16, R13.reuse, 0x8, R16 ;  /* 0x000000080d108825 */ /* 0x041fe400078e0010 */
[----:B------:R-:W0:Y:S01]  /*0220*/  LDC.64 R46, c[0x0][0x398] ;  /* 0x0000e600ff2e7b82 */ /* 0x000e220000000a00 */
[----:B------:R-:W-:Y:S01]  /*0230*/  ISETP.GE.U32.AND P1, PT, R0, R29, PT ;  /* 0x0000001d0000720c */ /* 0x000fe20003f26070 */
[----:B---3--:R-:W-:Y:S01]  /*0240*/  @!P0 IMAD.WIDE.U32 R34, R13, 0x8, R34 ;  /* 0x000000080d228825 */ /* 0x008fe200078e0022 */
[----:B------:R-:W5:Y:S04]  /*0250*/  @!P0 LDG.E.64 R14, desc[UR4][R16.64] ;  /* 0x00000004100e8981 */ /* 0x000f68000c1e1b00 */
[----:B------:R-:W5:Y:S01]  /*0260*/  @!P0 LDG.E.64 R4, desc[UR4][R34.64] ;  /* 0x0000000422048981 */ /* 0x000f62000c1e1b00 */
[----:B------:R-:W2:Y:S06]  /*0270*/  LDC.64 R50, c[0x0][0x390] ;  /* 0x0000e400ff327b82 */ /* 0x000eac0000000a00 */
[----:B------:R-:W-:-:S02]  /*0280*/  @!P1 IMAD.IADD R39, R68, 0x1, R0 ;  /* 0x0000000144279824 */ /* 0x000fc400078e0200 */
[----:B------:R-:W-:Y:S01]  /*0290*/  @!P1 VIADD R0, R0, 0x80 ;  /* 0x0000008000009836 */ /* 0x000fe20000000000 */
[----:B------:R-:W3:Y:S04]  /*02a0*/  LDC.64 R52, c[0x0][0x398] ;  /* 0x0000e600ff347b82 */ /* 0x000ee80000000a00 */
[----:B------:R-:W-:-:S04]  /*02b0*/  ISETP.GE.U32.AND P2, PT, R0, R29, PT ;  /* 0x0000001d0000720c */ /* 0x000fc80003f46070 */
[----:B------:R-:W3:Y:S08]  /*02c0*/  LDC.64 R32, c[0x0][0x390] ;  /* 0x0000e400ff207b82 */ /* 0x000ef00000000a00 */
[----:B------:R-:W3:Y:S01]  /*02d0*/  LDC.64 R42, c[0x0][0x398] ;  /* 0x0000e600ff2a7b82 */ /* 0x000ee20000000a00 */
[----:B------:R-:W-:Y:S02]  /*02e0*/  @!P2 IMAD.IADD R12, R68, 0x1, R0 ;  /* 0x00000001440ca824 */ /* 0x000fe400078e0200 */
[----:B------:R-:W-:-:S05]  /*02f0*/  @!P2 VIADD R0, R0, 0x80 ;  /* 0x000000800000a836 */ /* 0x000fca0000000000 */
[----:B------:R-:W-:Y:S01]  /*0300*/  ISETP.GE.U32.AND P3, PT, R0, R29, PT ;  /* 0x0000001d0000720c */ /* 0x000fe20003f66070 */
[----:B------:R-:W3:Y:S08]  /*0310*/  LDC.64 R24, c[0x0][0x390] ;  /* 0x0000e400ff187b82 */ /* 0x000ef00000000a00 */
[----:B------:R-:W3:Y:S04]  /*0320*/  LDC.64 R26, c[0x0][0x398] ;  /* 0x0000e600ff1a7b82 */ /* 0x000ee80000000a00 */
[----:B------:R-:W-:-:S02]  /*0330*/  @!P3 IMAD.IADD R2, R68, 0x1, R0 ;  /* 0x000000014402b824 */ /* 0x000fc400078e0200 */
[----:B------:R-:W-:-:S05]  /*0340*/  @!P3 VIADD R0, R0, 0x80 ;  /* 0x000000800000b836 */ /* 0x000fca0000000000 */
[----:B------:R-:W-:-:S13]  /*0350*/  ISETP.GE.U32.AND P4, PT, R0, R29, PT ;  /* 0x0000001d0000720c */ /* 0x000fda0003f86070 */
[----:B------:R-:W-:Y:S02]  /*0360*/  @!P4 IMAD.IADD R3, R68, 0x1, R0 ;  /* 0x000000014403c824 */ /* 0x000fe400078e0200 */
[----:B------:R-:W-:-:S05]  /*0370*/  @!P4 VIADD R0, R0, 0x80 ;  /* 0x000000800000c836 */ /* 0x000fca0000000000 */
[----:B------:R-:W-:Y:S01]  /*0380*/  ISETP.GE.U32.AND P5, PT, R0, R29, PT ;  /* 0x0000001d0000720c */ /* 0x000fe20003fa6070 */
[----:B------:R-:W-:-:S04]  /*0390*/  @!P1 IMAD.WIDE.U32 R36, R39, 0x8, R18 ;  /* 0x0000000827249825 */ /* 0x000fc800078e0012 */
[----:B----4-:R-:W-:Y:S02]  /*03a0*/  @!P1 IMAD.WIDE.U32 R38, R39, 0x8, R20 ;  /* 0x0000000827269825 */ /* 0x010fe400078e0014 */
[----:B------:R-:W4:Y:S06]  /*03b0*/  LDC.64 R20, c[0x0][0x398] ;  /* 0x0000e600ff147b82 */ /* 0x000f2c0000000a00 */
[----:B------:R-:W-:Y:S02]  /*03c0*/  @!P5 IMAD.IADD R55, R68, 0x1, R0 ;  /* 0x000000014437d824 */ /* 0x000fe400078e0200 */
[----:B------:R-:W-:-:S05]  /*03d0*/  @!P5 VIADD R0, R0, 0x80 ;  /* 0x000000800000d836 */ /* 0x000fca0000000000 */
[----:B------:R-:W-:Y:S02]  /*03e0*/  ISETP.GE.U32.AND P0, PT, R0, R29, PT ;  /* 0x0000001d0000720c */ /* 0x000fe40003f06070 */
[----:B------:R-:W-:Y:S01]  /*03f0*/  CS2R R22, SRZ ;  /* 0x0000000000167805 */ /* 0x000fe2000001ff00 */
[----:B-1----:R-:W-:Y:S01]  /*0400*/  @!P2 IMAD.WIDE.U32 R40, R12, 0x8, R30 ;  /* 0x000000080c28a825 */ /* 0x002fe200078e001e */
[----:B------:R-:W-:Y:S02]  /*0410*/  CS2R R18, SRZ ;  /* 0x0000000000127805 */ /* 0x000fe4000001ff00 */
[----:B------:R-:W-:Y:S02]  /*0420*/  CS2R R8, SRZ ;  /* 0x0000000000087805 */ /* 0x000fe4000001ff00 */
[----:B------:R1:W5:Y:S01]  /*0430*/  @!P2 LDG.E.64 R22, desc[UR4][R40.64] ;  /* 0x000000042816a981 */ /* 0x000362000c1e1b00 */
[----:B------:R-:W-:-:S03]  /*0440*/  @!P3 IMAD.WIDE.U32 R44, R2, 0x8, R44 ;  /* 0x00000008022cb825 */ /* 0x000fc600078e002c */
[----:B------:R3:W5:Y:S01]  /*0450*/  @!P1 LDG.E.64 R18, desc[UR4][R36.64] ;  /* 0x0000000424129981 */ /* 0x000762000c1e1b00 */
[----:B0-----:R-:W-:Y:S01]  /*0460*/  @!P3 IMAD.WIDE.U32 R48, R2, 0x8, R46 ;  /* 0x000000080230b825 */ /* 0x001fe200078e002e */
[----:B------:R-:W-:Y:S02]  /*0470*/  CS2R R30, SRZ ;  /* 0x00000000001e7805 */ /* 0x000fe4000001ff00 */
[----:B------:R0:W5:Y:S01]  /*0480*/  @!P1 LDG.E.64 R8, desc[UR4][R38.64] ;  /* 0x0000000426089981 */ /* 0x000162000c1e1b00 */
[----:B-1----:R-:W-:Y:S02]  /*0490*/  @!P0 IMAD.IADD R41, R68, 0x1, R0 ;  /* 0x0000000144298824 */ /* 0x002fe400078e0200 */
[C---:B--2---:R-:W-:Y:S01]  /*04a0*/  @!P4 IMAD.WIDE.U32 R50, R3.reuse, 0x8, R50 ;  /* 0x000000080332c825 */ /* 0x044fe200078e0032 */
[----:B------:R-:W5:Y:S03]  /*04b0*/  @!P3 LDG.E.64 R30, desc[UR4][R44.64] ;  /* 0x000000042c1eb981 */ /* 0x000f66000c1e1b00 */
[----:B---3--:R-:W-:Y:S01]  /*04c0*/  @!P4 IMAD.WIDE.U32 R34, R3, 0x8, R52 ;  /* 0x000000080322c825 */ /* 0x008fe200078e0034 */
[----:B------:R-:W-:-:S03]  /*04d0*/  CS2R R52, SRZ ;  /* 0x0000000000347805 */ /* 0x000fc6000001ff00 */
[----:B------:R-:W-:-:S04]  /*04e0*/  @!P5 IMAD.WIDE.U32 R36, R55, 0x8, R32 ;  /* 0x000000083724d825 */ /* 0x000fc800078e0020 */
[----:B------:R-:W-:Y:S01]  /*04f0*/  @!P2 IMAD.WIDE.U32 R42, R12, 0x8, R42 ;  /* 0x000000080c2aa825 */ /* 0x000fe200078e002a */
[----:B------:R-:W-:Y:S01]  /*0500*/  CS2R R12, SRZ ;  /* 0x00000000000c7805 */ /* 0x000fe2000001ff00 */
[----:B------:R-:W5:Y:S02]  /*0510*/  @!P5 LDG.E.64 R52, desc[UR4][R36.64] ;  /* 0x000000042434d981 */ /* 0x000f64000c1e1b00 */
[C---:B------:R-:W-:Y:S01]  /*0520*/  @!P0 IMAD.WIDE.U32 R2, R41.reuse, 0x8, R24 ;  /* 0x0000000829028825 */ /* 0x040fe200078e0018 */
[----:B------:R-:W-:Y:S02]  /*0530*/  CS2R R24, SRZ ;  /* 0x0000000000187805 */ /* 0x000fe4000001ff00 */
[----:B------:R-:W5:Y:S01]  /*0540*/  @!P2 LDG.E.64 R12, desc[UR4][R42.64] ;  /* 0x000000042a0ca981 */ /* 0x000f62000c1e1b00 */
[----:B----4-:R-:W-:Y:S01]  /*0550*/  @!P0 IMAD.WIDE.U32 R32, R41, 0x8, R20 ;  /* 0x0000000829208825 */ /* 0x010fe200078e0014 */
[----:B------:R-:W-:-:S03]  /*0560*/  CS2R R20, SRZ ;  /* 0x0000000000147805 */ /* 0x000fc6000001ff00 */
[----:B0-----:R-:W-:-:S03]  /*0570*/  @!P5 IMAD.WIDE.U32 R38, R55, 0x8, R26 ;  /* 0x000000083726d825 */ /* 0x001fc600078e001a */
[----:B------:R-:W5:Y:S04]  /*0580*/  @!P4 LDG.E.64 R20, desc[UR4][R34.64] ;  /* 0x000000042214c981 */ /* 0x000f68000c1e1b00 */
[----:B------:R-:W5:Y:S01]  /*0590*/  @!P5 LDG.E.64 R24, desc[UR4][R38.64] ;  /* 0x000000042618d981 */ /* 0x000f62000c1e1b00 */
[----:B------:R-:W-:Y:S02]  /*05a0*/  CS2R R54, SRZ ;  /* 0x0000000000367805 */ /* 0x000fe4000001ff00 */
[----:B------:R-:W-:-:S04]  /*05b0*/  CS2R R26, SRZ ;  /* 0x00000000001a7805 */ /* 0x000fc8000001ff00 */
[----:B------:R-:W5:Y:S04]  /*05c0*/  @!P0 LDG.E.64 R54, desc[UR4][R2.64] ;  /* 0x0000000402368981 */ /* 0x000f68000c1e1b00 */
[----:B------:R-:W5:Y:S01]  /*05d0*/  @!P0 LDG.E.64 R26, desc[UR4][R32.64] ;  /* 0x00000004201a8981 */ /* 0x000f62000c1e1b00 */
[----:B------:R-:W-:Y:S02]  /*05e0*/  ISETP.GE.U32.AND P0, PT, R28, R29, PT ;  /* 0x0000001d1c00720c */ /* 0x000fe40003f06070 */
[----:B------:R-:W-:Y:S02]  /*05f0*/  CS2R R16, SRZ ;  /* 0x0000000000107805 */ /* 0x000fe4000001ff00 */
[----:B------:R-:W-:Y:S01]  /*0600*/  CS2R R46, SRZ ;  /* 0x00000000002e7805 */ /* 0x000fe2000001ff00 */
[----:B------:R-:W-:Y:S03]  /*0610*/  BSSY.RECONVERGENT B2, `(.L_x_1718) ;  /* 0x000007e000027945 */ /* 0x000fe60003800200 */
[----:B------:R0:W5:Y:S04]  /*0620*/  @!P3 LDG.E.64 R16, desc[UR4][R48.64] ;  /* 0x000000043010b981 */ /* 0x000168000c1e1b00 */
[----:B------:R1:W5:Y:S01]  /*0630*/  @!P4 LDG.E.64 R46, desc[UR4][R50.64] ;  /* 0x00000004322ec981 */ /* 0x000362000c1e1b00 */
[----:B0-----:R-:W-:-:S02]  /*0640*/  CS2R R48, SRZ ;  /* 0x0000000000307805 */ /* 0x001fc4000001ff00 */
[----:B-1----:R-:W-:Y:S01]  /*0650*/  CS2R R50, SRZ ;  /* 0x0000000000327805 */ /* 0x002fe2000001ff00 */
[----:B------:R-:W-:Y:S06]  /*0660*/  @P0 BRA `(.L_x_1719) ;  /* 0x0000000400e00947 */ /* 0x000fec0003800000 */
[----:B-----5:R-:W-:Y:S01]  /*0670*/  DSETP.NEU.AND P0, PT, |R6|, +INF , PT ;  /* 0x7ff000000600742a */ /* 0x020fe20003f0d200 */
[----:B------:R-:W-:-:S13]  /*0680*/  BSSY.RECONVERGENT B3, `(.L_x_1720) ;  /* 0x000001e000037945 */ /* 0x000fda0003800200 */
[----:B------:R-:W-:Y:S01]  /*0690*/  @!P0 DMUL R2, RZ, R6 ;  /* 0x00000006ff028228 */ /* 0x000fe20000000000 */
        /* <DEDUP_REMOVED lines=22> */
[----:B------:R-:W-:Y:S05]  /*0800*/  CALL.REL.NOINC `($_ZN2at6native29vectorized_elementwise_kernelILi2EZZZNS0_54_GLOBAL__N__7dbc7496_16_ComplexKernel_cu_1520ed90_295117polar_kernel_cudaERNS_14TensorIteratorEENKUlvE_clEvENKUlvE_clEvEUlddE_St5arrayIPcLm3EEEEviT0_T1_$__internal_trig_reduction_slowpathd) ;  /* 0x00000080001c7944 */ /* 0x000fea0003c00000 */
[----:B------:R-:W-:Y:S02]  /*0810*/  IMAD.MOV.U32 R0, RZ, RZ, R2 ;  /* 0x000000ffff007224 */ /* 0x000fe400078e0002 */
[----:B------:R-:W-:Y:S02]  /*0820*/  IMAD.MOV.U32 R2, RZ, RZ, R36 ;  /* 0x000000ffff027224 */ /* 0x000fe400078e0024 */
[----:B------:R-:W-:-:S07]  /*0830*/  IMAD.MOV.U32 R3, RZ, RZ, R37 ;  /* 0x000000ffff037224 */ /* 0x000fce00078e0025 */
.L_x_1723:
[----:B------:R-:W-:Y:S05]  /*0840*/  BSYNC.RECONVERGENT B4 ;  /* 0x0000000000047941 */ /* 0x000fea0003800200 */
.L_x_1722:
[----:B------:R-:W-:-:S07]  /*0850*/  VIADD R0, R0, 0x1 ;  /* 0x0000000100007836 */ /* 0x000fce0000000000 */
.L_x_1721:
[----:B------:R-:W-:Y:S05]  /*0860*/  BSYNC.RECONVERGENT B3 ;  /* 0x0000000000037941 */ /* 0x000fea0003800200 */
.L_x_1720:
[----:B------:R-:W0:Y:S01]  /*0870*/  LDCU.64 UR6, c[0x4][0x130] ;  /* 0x01002600ff0677ac */ /* 0x000e220008000a00 */
[----:B------:R-:W-:-:S05]  /*0880*/  IMAD.SHL.U32 R32, R0, 0x40, RZ ;  /* 0x0000004000207824 */ /* 0x000fca00078e00ff */
[----:B------:R-:W-:-:S04]  /*0890*/  LOP3.LUT R32, R32, 0x40, RZ, 0xc0, !PT ;  /* 0x0000004020207812 */ /* 0x000fc800078ec0ff */
[----:B0-----:R-:W-:-:S05]  /*08a0*/  IADD3 R44, P0, PT, R32, UR6, RZ ;  /* 0x00000006202c7c10 */ /* 0x001fca000ff1e0ff */
[----:B------:R-:W-:-:S05]  /*08b0*/  IMAD.X R45, RZ, RZ, UR7, P0 ;  /* 0x00000007ff2d7e24 */ /* 0x000fca00080e06ff */
[----:B------:R-:W2:Y:S04]  /*08c0*/  LDG.E.128.CONSTANT R32, desc[UR4][R44.64] ;  /* 0x000000042c207981 */ /* 0x000ea8000c1e9d00 */
[----:B------:R-:W3:Y:S04]  /*08d0*/  LDG.E.128.CONSTANT R36, desc[UR4][R44.64+0x10] ;  /* 0x000010042c247981 */ /* 0x000ee8000c1e9d00 */
[----:B------:R0:W4:Y:S01]  /*08e0*/  LDG.E.128.CONSTANT R40, desc[UR4][R44.64+0x20] ;  /* 0x000020042c287981 */ /* 0x000122000c1e9d00 */
[----:B------:R-:W-:Y:S01]  /*08f0*/  LOP3.LUT R48, R0, 0x1, RZ, 0xc0, !PT ;  /* 0x0000000100307812 */ /* 0x000fe200078ec0ff */
[----:B------:R-:W-:Y:S01]  /*0900*/  IMAD.MOV.U32 R50, RZ, RZ, 0x20fd8164 ;  /* 0x20fd8164ff327424 */ /* 0x000fe200078e00ff */
[----:B------:R-:W-:Y:S01]  /*0910*/  DSETP.NEU.AND P1, PT, |R6|, +INF , PT ;  /* 0x7ff000000600742a */ /* 0x000fe20003f2d200 */
[----:B------:R-:W-:Y:S01]  /*0920*/  IMAD.MOV.U32 R51, RZ, RZ, 0x3da8ff83 ;  /* 0x3da8ff83ff337424 */ /* 0x000fe200078e00ff */
[----:B------:R-:W-:Y:S01]  /*0930*/  ISETP.NE.U32.AND P0, PT, R48, 0x1, PT ;  /* 0x000000013000780c */ /* 0x000fe20003f05070 */
[----:B------:R-:W-:Y:S01]  /*0940*/  DMUL R48, R2, R2 ;  /* 0x0000000202307228 */ /* 0x000fe20000000000 */
[----:B------:R-:W-:Y:S02]  /*0950*/  BSSY.RECONVERGENT B3, `(.L_x_1724) ;  /* 0x000002a000037945 */ /* 0x000fe40003800200 */
[----:B------:R-:W-:-:S02]  /*0960*/  FSEL R50, R50, -8.06006814911005101289e+34, !P0 ;  /* 0xf9785eba32327808 */ /* 0x000fc40004000000 */
[----:B------:R-:W-:-:S06]  /*0970*/  FSEL R51, -R51, 0.11223486810922622681, !P0 ;  /* 0x3de5db6533337808 */ /* 0x000fcc0004000100 */
[----:B0-----:R-:W-:Y:S02]  /*0980*/  @!P1 DMUL R44, RZ, R6 ;  /* 0x00000006ff2c9228 */ /* 0x001fe40000000000 */
        /* <DEDUP_REMOVED lines=37> */
[----:B------:R-:W-:-:S07]  /*0be0*/  IMAD.MOV.U32 R45, RZ, RZ, R37 ;  /* 0x000000ffff2d7224 */ /* 0x000fce00078e0025 */
.L_x_1725:
[----:B------:R-:W-:Y:S05]  /*0bf0*/  BSYNC.RECONVERGENT B3 ;  /* 0x0000000000037941 */ /* 0x000fea0003800200 */
.L_x_1724:
        /* <DEDUP_REMOVED lines=31> */
.L_x_1719:
[----:B------:R-:W-:Y:S05]  /*0df0*/  BSYNC.RECONVERGENT B2 ;  /* 0x0000000000027941 */ /* 0x000fea0003800200 */
.L_x_1718:
[----:B------:R-:W-:Y:S01]  /*0e00*/  VIADD R56, R28, 0x80 ;  /* 0x000000801c387836 */ /* 0x000fe20000000000 */
[----:B------:R-:W-:Y:S01]  /*0e10*/  BSSY.RECONVERGENT B2, `(.L_x_1726) ;  /* 0x000007f000027945 */ /* 0x000fe20003800200 */
[----:B------:R-:W-:Y:S02]  /*0e20*/  CS2R R34, SRZ ;  /* 0x0000000000227805 */ /* 0x000fe4000001ff00 */
[----:B------:R-:W-:Y:S02]  /*0e30*/  CS2R R32, SRZ ;  /* 0x0000000000207805 */ /* 0x000fe4000001ff00 */
[----:B------:R-:W-:-:S13]  /*0e40*/  ISETP.GE.U32.AND P0, PT, R56, R29, PT ;  /* 0x0000001d3800720c */ /* 0x000fda0003f06070 */
[----:B------:R-:W-:Y:S05]  /*0e50*/  @P0 BRA `(.L_x_1727) ;  /* 0x0000000400e80947 */ /* 0x000fea0003800000 */
[----:B-----5:R-:W-:Y:S01]  /*0e60*/  DSETP.NEU.AND P0, PT, |R4|, +INF , PT ;  /* 0x7ff000000400742a */ /* 0x020fe20003f0d200 */
        /* <DEDUP_REMOVED lines=26> */
.L_x_1731:
[----:B------:R-:W-:Y:S05]  /*1010*/  BSYNC.RECONVERGENT B4 ;  /* 0x0000000000047941 */ /* 0x000fea0003800200 */
.L_x_1730:
[----:B------:R-:W-:Y:S01]  /*1020*/  VIADD R0, R0, 0x1 ;  /* 0x0000000100007836 */ /* 0x000fe20000000000 */
[----:B------:R-:W-:Y:S06]  /*1030*/  BRA `(.L_x_1732) ;  /* 0x0000000000087947 */ /* 0x000fec0003800000 */
.L_x_1729:
[----:B------:R-:W-:Y:S01]  /*1040*/  DMUL R2, RZ, R4 ;  /* 0x00000004ff027228 */ /* 0x000fe20000000000 */
[----:B------:R-:W-:-:S10]  /*1050*/  IMAD.MOV.U32 R0, RZ, RZ, 0x1 ;  /* 0x00000001ff007424 */ /* 0x000fd400078e00ff */
.L_x_1732:
[----:B------:R-:W-:Y:S05]  /*1060*/  BSYNC.RECONVERGENT B3 ;  /* 0x0000000000037941 */ /* 0x000fea0003800200 */
.L_x_1728:
        /* <DEDUP_REMOVED lines=53> */
[----:B------:R-:W-:Y:S01]  /*13c0*/  IMAD.MOV.U32 R11, RZ, RZ, R37 ;  /* 0x000000ffff0b7224 */ /* 0x000fe200078e0025 */
[----:B------:R-:W-:Y:S06]  /*13d0*/  BRA `(.L_x_1735) ;  /* 0x0000000000087947 */ /* 0x000fec0003800000 */
.L_x_1734:
[----:B------:R-:W-:Y:S01]  /*13e0*/  DMUL R10, RZ, R4 ;  /* 0x00000004ff0a7228 */ /* 0x000fe20000000000 */
[----:B------:R-:W-:-:S10]  /*13f0*/  IMAD.MOV.U32 R2, RZ, RZ, RZ ;  /* 0x000000ffff027224 */ /* 0x000fd400078e00ff */
.L_x_1735:
[----:B------:R-:W-:Y:S05]  /*1400*/  BSYNC.RECONVERGENT B3 ;  /* 0x0000000000037941 */ /* 0x000fea0003800200 */
.L_x_1733:
        /* <DEDUP_REMOVED lines=31> */
.L_x_1727:
[----:B------:R-:W-:Y:S05]  /*1600*/  BSYNC.RECONVERGENT B2 ;  /* 0x0000000000027941 */ /* 0x000fea0003800200 */
.L_x_1726:
[----:B------:R-:W-:Y:S01]  /*1610*/  VIADD R0, R28, 0x100 ;  /* 0x000001001c007836 */ /* 0x000fe20000000000 */
[----:B------:R-:W-:Y:S01]  /*1620*/  BSSY.RECONVERGENT B2, `(.L_x_1736) ;  /* 0x000007f000027945 */ /* 0x000fe20003800200 */
[----:B-----5:R-:W-:Y:S02]  /*1630*/  CS2R R6, SRZ ;  /* 0x0000000000067805 */ /* 0x020fe4000001ff00 */
[----:B------:R-:W-:Y:S02]  /*1640*/  CS2R R4, SRZ ;  /* 0x0000000000047805 */ /* 0x000fe4000001ff00 */
[----:B------:R-:W-:-:S13]  /*1650*/  ISETP.GE.U32.AND P0, PT, R0, R29, PT ;  /* 0x0000001d0000720c */ /* 0x000fda0003f06070 */
        /* <DEDUP_REMOVED lines=28> */
.L_x_1741:
[----:B------:R-:W-:Y:S05]  /*1820*/  BSYNC.RECONVERGENT B4 ;  /* 0x0000000000047941 */ /* 0x000fea0003800200 */
.L_x_1740:
[----:B------:R-:W-:Y:S01]  /*1830*/  VIADD R0, R0, 0x1 ;  /* 0x0000000100007836 */ /* 0x000fe20000000000 */
[----:B------:R-:W-:Y:S06]  /*1840*/  BRA `(.L_x_1742) ;  /* 0x0000000000087947 */ /* 0x000fec0003800000 */
.L_x_1739:
[----:B------:R-:W-:Y:S01]  /*1850*/  DMUL R2, RZ, R8 ;  /* 0x00000008ff027228 */ /* 0x000fe20000000000 */
[----:B------:R-:W-:-:S10]  /*1860*/  IMAD.MOV.U32 R0, RZ, RZ, 0x1 ;  /* 0x00000001ff007424 */ /* 0x000fd400078e00ff */
.L_x_1742:
[----:B------:R-:W-:Y:S05]  /*1870*/  BSYNC.RECONVERGENT B3 ;  /* 0x0000000000037941 */ /* 0x000fea0003800200 */
.L_x_1738:
        /* <DEDUP_REMOVED lines=55> */
.L_x_1744:
[----:B------:R-:W-:Y:S01]  /*1bf0*/  DMUL R6, RZ, R8 ;  /* 0x00000008ff067228 */ /* 0x000fe20000000000 */
[----:B------:R-:W-:-:S10]  /*1c00*/  IMAD.MOV.U32 R2, RZ, RZ, RZ ;  /* 0x000000ffff027224 */ /* 0x000fd400078e00ff */
.L_x_1745:
[----:B------:R-:W-:Y:S05]  /*1c10*/  BSYNC.RECONVERGENT B3 ;  /* 0x0000000000037941 */ /* 0x000fea0003800200 */
.L_x_1743:
        /* <DEDUP_REMOVED lines=31> */
.L_x_1737:
[----:B------:R-:W-:Y:S05]  /*1e10*/  BSYNC.RECONVERGENT B2 ;  /* 0x0000000000027941 */ /* 0x000fea0003800200 */
.L_x_1736:
[----:B------:R-:W-:Y:S01]  /*1e20*/  VIADD R0, R28, 0x180 ;  /* 0x000001801c007836 */ /* 0x000fe20000000000 */
[----:B------:R-:W-:Y:S01]  /*1e30*/  BSSY.RECONVERGENT B2, `(.L_x_1746) ;  /* 0x000007f000027945 */ /* 0x000fe20003800200 */
[----:B------:R-:W-:Y:S02]  /*1e40*/  CS2R R10, SRZ ;  /* 0x00000000000a7805 */ /* 0x000fe4000001ff00 */
        /* <DEDUP_REMOVED lines=30> */
.L_x_1751:
[----:B------:R-:W-:Y:S05]  /*2030*/  BSYNC.RECONVERGENT B4 ;  /* 0x0000000000047941 */ /* 0x000fea0003800200 */
.L_x_1750:
[----:B------:R-:W-:Y:S01]  /*2040*/  VIADD R0, R0, 0x1 ;  /* 0x0000000100007836 */ /* 0x000fe20000000000 */
[----:B------:R-:W-:Y:S06]  /*2050*/  BRA `(.L_x_1752) ;  /* 0x0000000000087947 */ /* 0x000fec0003800000 */
.L_x_1749:
[----:B------:R-:W-:Y:S01]  /*2060*/  DMUL R2, RZ, R12 ;  /* 0x0000000cff027228 */ /* 0x000fe20000000000 */
[----:B------:R-:W-:-:S10]  /*2070*/  IMAD.MOV.U32 R0, RZ, RZ, 0x1 ;  /* 0x00000001ff007424 */ /* 0x000fd400078e00ff */
.L_x_1752:
[----:B------:R-:W-:Y:S05]  /*2080*/  BSYNC.RECONVERGENT B3 ;  /* 0x0000000000037941 */ /* 0x000fea0003800200 */
.L_x_1748:
        /* <DEDUP_REMOVED lines=55> */
.L_x_1754:
[----:B------:R-:W-:Y:S01]  /*2400*/  DMUL R10, RZ, R12 ;  /* 0x0000000cff0a7228 */ /* 0x000fe20000000000 */
[----:B------:R-:W-:-:S10]  /*2410*/  IMAD.MOV.U32 R2, RZ, RZ, RZ ;  /* 0x000000ffff027224 */ /* 0x000fd400078e00ff */
.L_x_1755:
[----:B------:R-:W-:Y:S05]  /*2420*/  BSYNC.RECONVERGENT B3 ;  /* 0x0000000000037941 */ /* 0x000fea0003800200 */
.L_x_1753:
        /* <DEDUP_REMOVED lines=31> */
.L_x_1747:
[----:B------:R-:W-:Y:S05]  /*2620*/  BSYNC.RECONVERGENT B2 ;  /* 0x0000000000027941 */ /* 0x000fea0003800200 */
.L_x_1746:
        /* <DEDUP_REMOVED lines=33> */
.L_x_1761:
[----:B------:R-:W-:Y:S05]  /*2840*/  BSYNC.RECONVERGENT B4 ;  /* 0x0000000000047941 */ /* 0x000fea0003800200 */
.L_x_1760:
[----:B------:R-:W-:Y:S01]  /*2850*/  VIADD R0, R0, 0x1 ;  /* 0x0000000100007836 */ /* 0x000fe20000000000 */
[----:B------:R-:W-:Y:S06]  /*2860*/  BRA `(.L_x_1762) ;  /* 0x0000000000087947 */ /* 0x000fec0003800000 */
.L_x_1759:
[----:B------:R-:W-:Y:S01]  /*2870*/  DMUL R2, RZ, R16 ;  /* 0x00000010ff027228 */ /* 0x000fe20000000000 */
[----:B------:R-:W-:-:S10]  /*2880*/  IMAD.MOV.U32 R0, RZ, RZ, 0x1 ;  /* 0x00000001ff007424 */ /* 0x000fd400078e00ff */
.L_x_1762:
[----:B------:R-:W-:Y:S05]  /*2890*/  BSYNC.RECONVERGENT B3 ;  /* 0x0000000000037941 */ /* 0x000fea0003800200 */
.L_x_1758:
        /* <DEDUP_REMOVED lines=55> */
.L_x_1764:
[----:B------:R-:W-:Y:S01]  /*2c10*/  DMUL R14, RZ, R16 ;  /* 0x00000010ff0e7228 */ /* 0x000fe20000000000 */
[----:B------:R-:W-:-:S10]  /*2c20*/  IMAD.MOV.U32 R2, RZ, RZ, RZ ;  /* 0x000000ffff027224 */ /* 0x000fd400078e00ff */
.L_x_1765:
[----:B------:R-:W-:Y:S05]  /*2c30*/  BSYNC.RECONVERGENT B3 ;  /* 0x0000000000037941 */ /* 0x000fea0003800200 */
.L_x_1763:
        /* <DEDUP_REMOVED lines=31> */
.L_x_1757:
[----:B------:R-:W-:Y:S05]  /*2e30*/  BSYNC.RECONVERGENT B2 ;  /* 0x0000000000027941 */ /* 0x000fea0003800200 */
.L_x_1756:
        /* <DEDUP_REMOVED lines=33> */
.L_x_1771:
[----:B------:R-:W-:Y:S05]  /*3050*/  BSYNC.RECONVERGENT B4 ;  /* 0x0000000000047941 */ /* 0x000fea0003800200 */
.L_x_1770:
[----:B------:R-:W-:Y:S01]  /*3060*/  VIADD R0, R0, 0x1 ;  /* 0x0000000100007836 */ /* 0x000fe20000000000 */
[----:B------:R-:W-:Y:S06]  /*3070*/  BRA `(.L_x_1772) ;  /* 0x0000000000087947 */ /* 0x000fec0003800000 */
.L_x_1769:
[----:B------:R-:W-:Y:S01]  /*3080*/  DMUL R2, RZ, R20 ;  /* 0x00000014ff027228 */ /* 0x000fe20000000000 */
[----:B------:R-:W-:-:S10]  /*3090*/  IMAD.MOV.U32 R0, RZ, RZ, 0x1 ;  /* 0x00000001ff007424 */ /* 0x000fd400078e00ff */
.L_x_1772:
[----:B------:R-:W-:Y:S05]  /*30a0*/  BSYNC.RECONVERGENT B3 ;  /* 0x0000000000037941 */ /* 0x000fea0003800200 */
.L_x_1768:
        /* <DEDUP_REMOVED lines=55> */
.L_x_1774:
[----:B------:R-:W-:Y:S01]  /*3420*/  DMUL R18, RZ, R20 ;  /* 0x00000014ff127228 */ /* 0x000fe20000000000 */
[----:B------:R-:W-:-:S10]  /*3430*/  IMAD.MOV.U32 R2, RZ, RZ, RZ ;  /* 0x000000ffff027224 */ /* 0x000fd400078e00ff */
.L_x_1775:
[----:B------:R-:W-:Y:S05]  /*3440*/  BSYNC.RECONVERGENT B3 ;  /* 0x0000000000037941 */ /* 0x000fea0003800200 */
.L_x_1773:
        /* <DEDUP_REMOVED lines=31> */
.L_x_1767:
[----:B------:R-:W-:Y:S05]  /*3640*/  BSYNC.RECONVERGENT B2 ;  /* 0x0000000000027941 */ /* 0x000fea0003800200 */
.L_x_1766:
        /* <DEDUP_REMOVED lines=33> */
.L_x_1781:
[----:B------:R-:W-:Y:S05]  /*3860*/  BSYNC.RECONVERGENT B4 ;  /* 0x0000000000047941 */ /* 0x000fea0003800200 */
.L_x_1780:
[----:B------:R-:W-:Y:S01]  /*3870*/  VIADD R0, R0, 0x1 ;  /* 0x0000000100007836 */ /* 0x000fe20000000000 */
[----:B------:R-:W-:Y:S06]  /*3880*/  BRA `(.L_x_1782) ;  /* 0x0000000000087947 */ /* 0x000fec0003800000 */
.L_x_1779:
[----:B------:R-:W-:Y:S01]  /*3890*/  DMUL R2, RZ, R24 ;  /* 0x00000018ff027228 */ /* 0x000fe20000000000 */
[----:B------:R-:W-:-:S10]  /*38a0*/  IMAD.MOV.U32 R0, RZ, RZ, 0x1 ;  /* 0x00000001ff007424 */ /* 0x000fd400078e00ff */
.L_x_1782:
[----:B------:R-:W-:Y:S05]  /*38b0*/  BSYNC.RECONVERGENT B3 ;  /* 0x0000000000037941 */ /* 0x000fea0003800200 */
.L_x_1778:
        /* <DEDUP_REMOVED lines=55> */
.L_x_1784:
[----:B------:R-:W-:Y:S01]  /*3c30*/  DMUL R22, RZ, R24 ;  /* 0x00000018ff167228 */ /* 0x000fe20000000000 */
[----:B------:R-:W-:-:S10]  /*3c40*/  IMAD.MOV.U32 R2, RZ, RZ, RZ ;  /* 0x000000ffff027224 */ /* 0x000fd400078e00ff */
.L_x_1785:
[----:B------:R-:W-:Y:S05]  /*3c50*/  BSYNC.RECONVERGENT B3 ;  /* 0x0000000000037941 */ /* 0x000fea0003800200 */
.L_x_1783:
        /* <DEDUP_REMOVED lines=31> */
.L_x_1777:
[----:B------:R-:W-:Y:S05]  /*3e50*/  BSYNC.RECONVERGENT B2 ;  /* 0x0000000000027941 */ /* 0x000fea0003800200 */
.L_x_1776:
        /* <DEDUP_REMOVED lines=33> */
.L_x_1791:
[----:B------:R-:W-:Y:S05]  /*4070*/  BSYNC.RECONVERGENT B4 ;  /* 0x0000000000047941 */ /* 0x000fea0003800200 */
.L_x_1790:
[----:B------:R-:W-:Y:S01]  /*4080*/  VIADD R0, R0, 0x1 ;  /* 0x0000000100007836 */ /* 0x000fe20000000000 */
[----:B------:R-:W-:Y:S06]  /*4090*/  BRA `(.L_x_1792) ;  /* 0x0000000000087947 */ /* 0x000fec0003800000 */
.L_x_1789:
[----:B------:R-:W-:Y:S01]  /*40a0*/  DMUL R2, RZ, R26 ;  /* 0x0000001aff027228 */ /* 0x000fe20000000000 */
[----:B------:R-:W-:-:S10]  /*40b0*/  IMAD.MOV.U32 R0, RZ, RZ, 0x1 ;  /* 0x00000001ff007424 */ /* 0x000fd400078e00ff */
.L_x_1792:
[----:B------:R-:W-:Y:S05]  /*40c0*/  BSYNC.RECONVERGENT B3 ;  /* 0x0000000000037941 */ /* 0x000fea0003800200 */
.L_x_1788:
        /* <DEDUP_REMOVED lines=55> */
.L_x_1794:
[----:B------:R-:W-:Y:S01]  /*4440*/  DMUL R30, RZ, R26 ;  /* 0x0000001aff1e7228 */ /* 0x000fe20000000000 */
[----:B------:R-:W-:-:S10]  /*4450*/  IMAD.MOV.U32 R2, RZ, RZ, RZ ;  /* 0x000000ffff027224 */ /* 0x000fd400078e00ff */
.L_x_1795:
[----:B------:R-:W-:Y:S05]  /*4460*/  BSYNC.RECONVERGENT B3 ;  /* 0x0000000000037941 */ /* 0x000fea0003800200 */
.L_x_1793:
        /* <DEDUP_REMOVED lines=22> */
[----:B------:R-:W-:Y:S02]  /*45d0*/  DFMA R26, R26, R36, 1 ;  /* 0x3ff000001a1a742b */ /* 0x000fe40000000024 */
[----:B------:R-:W-:-:S08]  /*45e0*/  DMUL R36, R54, R24 ;  /* 0x0000001836247228 */ /* 0x000fd00000000000 */
[----:B------:R-:W-:Y:S02]  /*45f0*/  FSEL R30, R26, R30, !P0 ;  /* 0x0000001e1a1e7208 */ /* 0x000fe40004000000 */
[----:B------:R-:W-:Y:S02]  /*4600*/  FSEL R31, R27, R31, !P0 ;  /* 0x0000001f1b1f7208 */ /* 0x000fe40004000000 */
[----:B------:R-:W-:-:S04]  /*4610*/  LOP3.LUT P0, RZ, R2, 0x2, RZ, 0xc0, !PT ;  /* 0x0000000202ff7812 */ /* 0x000fc8000780c0ff */
[----:B------:R-:W-:-:S10]  /*4620*/  DADD R26, RZ, -R30 ;  /* 0x00000000ff1a7229 */ /* 0x000fd4000000081e */
[----:B------:R-:W-:Y:S02]  /*4630*/  FSEL R38, R30, R26, !P0 ;  /* 0x0000001a1e267208 */ /* 0x000fe40004000000 */
[----:B------:R-:W-:-:S06]  /*4640*/  FSEL R39, R31, R27, !P0 ;  /* 0x0000001b1f277208 */ /* 0x000fcc0004000000 */
[----:B------:R-:W-:-:S11]  /*4650*/  DMUL R38, R54, R38 ;  /* 0x0000002636267228 */ /* 0x000fd60000000000 */
.L_x_1787:
[----:B------:R-:W-:Y:S05]  /*4660*/  BSYNC.RECONVERGENT B2 ;  /* 0x0000000000027941 */ /* 0x000fea0003800200 */
.L_x_1786:
[----:B------:R-:W-:Y:S01]  /*4670*/  ISETP.GE.U32.AND P0, PT, R28, R29, PT ;  /* 0x0000001d1c00720c */ /* 0x000fe20003f06070 */
[----:B------:R-:W-:Y:S04]  /*4680*/  BSSY.RECONVERGENT B0, `(.L_x_1796) ;  /* 0x0000033000007945 */ /* 0x000fe80003800200 */
[----:B------:R-:W-:Y:S08]  /*4690*/  BSSY.RELIABLE B1, `(.L_x_1797) ;  /* 0x000002b000017945 */ /* 0x000ff00003800100 */
[----:B------:R-:W-:Y:S05]  /*46a0*/  @P0 BRA `(.L_x_1798) ;  /* 0x0000000000300947 */ /* 0x000fea0003800000 */
[----:B------:R-:W0:Y:S01]  /*46b0*/  LDC.64 R2, c[0x0][0x388] ;  /* 0x0000e200ff027b82 */ /* 0x000e220000000a00 */
[----:B------:R-:W-:Y:S02]  /*46c0*/  IMAD.IADD R25, R68, 0x1, R28 ;  /* 0x0000000144197824 */ /* 0x000fe400078e021c */
[----:B------:R-:W-:-:S05]  /*46d0*/  IMAD.MOV.U32 R28, RZ, RZ, R56 ;  /* 0x000000ffff1c7224 */ /* 0x000fca00078e0038 */
[----:B------:R-:W-:Y:S01]  /*46e0*/  ISETP.GE.U32.AND P0, PT, R28, R29, PT ;  /* 0x0000001d1c00720c */ /* 0x000fe20003f06070 */
[----:B0-----:R-:W-:-:S05]  /*46f0*/  IMAD.WIDE.U32 R2, R25, 0x10, R2 ;  /* 0x0000001019027825 */ /* 0x001fca00078e0002 */
[----:B------:R0:W-:Y:S07]  /*4700*/  STG.E.128 desc[UR4][R2.64], R48 ;  /* 0x0000003002007986 */ /* 0x0001ee000c101d04 */
[----:B------:R-:W-:Y:S05]  /*4710*/  @P0 BRA `(.L_x_1799) ;  /* 0x0000000000300947 */ /* 0x000fea0003800000 */
[----:B0-----:R-:W0:Y:S01]  /*4720*/  LDC.64 R2, c[0x0][0x388] ;  /* 0x0000e200ff027b82 */ /* 0x001e220000000a00 */
[----:B------:R-:W-:Y:S02]  /*4730*/  IMAD.IADD R25, R68, 0x1, R28 ;  /* 0x0000000144197824 */ /* 0x000fe400078e021c */
[----:B------:R-:W-:Y:S02]  /*4740*/  VIADD R28, R28, 0x80 ;  /* 0x000000801c1c7836 */ /* 0x000fe40000000000 */
[----:B0-----:R-:W-:-:S05]  /*4750*/  IMAD.WIDE.U32 R2, R25, 0x10, R2 ;  /* 0x0000001019027825 */ /* 0x001fca00078e0002 */
[----:B------:R0:W-:Y:S02]  /*4760*/  STG.E.128 desc[UR4][R2.64], R32 ;  /* 0x0000002002007986 */ /* 0x0001e4000c101d04 */
.L_x_1798:
[----:B------:R-:W-:-:S13]  /*4770*/  ISETP.GE.U32.AND P0, PT, R28, R29, PT ;  /* 0x0000001d1c00720c */ /* 0x000fda0003f06070 */
[----:B------:R-:W-:Y:S05]  /*4780*/  @P0 BRA `(.L_x_1800) ;  /* 0x0000000000300947 */ /* 0x000fea0003800000 */
[----:B0-----:R-:W0:Y:S01]  /*4790*/  LDC.64 R2, c[0x0][0x388] ;  /* 0x0000e200ff027b82 */ /* 0x001e220000000a00 */
[----:B------:R-:W-:Y:S02]  /*47a0*/  IMAD.IADD R25, R68, 0x1, R28 ;  /* 0x0000000144197824 */ /* 0x000fe400078e021c */
[----:B------:R-:W-:Y:S02]  /*47b0*/  VIADD R28, R28, 0x80 ;  /* 0x000000801c1c7836 */ /* 0x000fe40000000000 */
[----:B0-----:R-:W-:-:S05]  /*47c0*/  IMAD.WIDE.U32 R2, R25, 0x10, R2 ;  /* 0x0000001019027825 */ /* 0x001fca00078e0002 */
[----:B------:R1:W-:Y:S02]  /*47d0*/  STG.E.128 desc[UR4][R2.64], R4 ;  /* 0x0000000402007986 */ /* 0x0003e4000c101d04 */
.L_x_1799:
[----:B------:R-:W-:-:S13]  /*47e0*/  ISETP.GE.U32.AND P0, PT, R28, R29, PT ;  /* 0x0000001d1c00720c */ /* 0x000fda0003f06070 */
[----:B------:R-:W-:Y:S05]  /*47f0*/  @P0 BRA `(.L_x_1801) ;  /* 0x0000000000300947 */ /* 0x000fea0003800000 */
[----:B01----:R-:W0:Y:S01]  /*4800*/  LDC.64 R2, c[0x0][0x388] ;  /* 0x0000e200ff027b82 */ /* 0x003e220000000a00 */
[----:B------:R-:W-:Y:S02]  /*4810*/  IMAD.IADD R5, R68, 0x1, R28 ;  /* 0x0000000144057824 */ /* 0x000fe400078e021c */
[----:B------:R-:W-:Y:S02]  /*4820*/  VIADD R28, R28, 0x80 ;  /* 0x000000801c1c7836 */ /* 0x000fe40000000000 */
[----:B0-----:R-:W-:-:S05]  /*4830*/  IMAD.WIDE.U32 R2, R5, 0x10, R2 ;  /* 0x0000001005027825 */ /* 0x001fca00078e0002 */
[----:B------:R1:W-:Y:S02]  /*4840*/  STG.E.128 desc[UR4][R2.64], R8 ;  /* 0x0000000802007986 */ /* 0x0003e4000c101d04 */
.L_x_1800:
[----:B------:R-:W-:-:S13]  /*4850*/  ISETP.GE.U32.AND P0, PT, R28, R29, PT ;  /* 0x0000001d1c00720c */ /* 0x000fda0003f06070 */
[----:B------:R-:W-:Y:S05]  /*4860*/  @P0 BRA `(.L_x_1802) ;  /* 0x0000000000340947 */ /* 0x000fea0003800000 */
[----:B01----:R-:W0:Y:S01]  /*4870*/  LDC.64 R2, c[0x0][0x388] ;  /* 0x0000e200ff027b82 */ /* 0x003e220000000a00 */
[----:B------:R-:W-:Y:S02]  /*4880*/  IMAD.IADD R5, R68, 0x1, R28 ;  /* 0x0000000144057824 */ /* 0x000fe400078e021c */
[----:B------:R-:W-:Y:S02]  /*4890*/  VIADD R28, R28, 0x80 ;  /* 0x000000801c1c7836 */ /* 0x000fe40000000000 */
[----:B0-----:R-:W-:-:S05]  /*48a0*/  IMAD.WIDE.U32 R2, R5, 0x10, R2 ;  /* 0x0000001005027825 */ /* 0x001fca00078e0002 */
[----:B------:R2:W-:Y:S02]  /*48b0*/  STG.E.128 desc[UR4][R2.64], R12 ;  /* 0x0000000c02007986 */ /* 0x0005e4000c101d04 */
.L_x_1801:
[----:B------:R-:W-:-:S13]  /*48c0*/  ISETP.GE.U32.AND P0, PT, R28, R29, PT ;  /* 0x0000001d1c00720c */ /* 0x000fda0003f06070 */
[----:B------:R-:W-:Y:S05]  /*48d0*/  @P0 BREAK.RELIABLE B1 ;  /* 0x0000000000010942 */ /* 0x000fea0003800100 */
[----:B------:R-:W-:Y:S05]  /*48e0*/  @P0 BRA `(.L_x_1803) ;  /* 0x0000000000300947 */ /* 0x000fea0003800000 */
[----:B012---:R-:W0:Y:S01]  /*48f0*/  LDC.64 R2, c[0x0][0x388] ;  /* 0x0000e200ff027b82 */ /* 0x007e220000000a00 */
[----:B------:R-:W-:Y:S02]  /*4900*/  IMAD.IADD R5, R68, 0x1, R28 ;  /* 0x0000000144057824 */ /* 0x000fe400078e021c */
[----:B------:R-:W-:Y:S02]  /*4910*/  VIADD R28, R28, 0x80 ;  /* 0x000000801c1c7836 */ /* 0x000fe40000000000 */
[----:B0-----:R-:W-:-:S05]  /*4920*/  IMAD.WIDE.U32 R2, R5, 0x10, R2 ;  /* 0x0000001005027825 */ /* 0x001fca00078e0002 */
[----:B------:R2:W-:Y:S02]  /*4930*/  STG.E.128 desc[UR4][R2.64], R16 ;  /* 0x0000001002007986 */ /* 0x0005e4000c101d04 */
.L_x_1802:
[----:B------:R-:W-:Y:S05]  /*4940*/  BSYNC.RELIABLE B1 ;  /* 0x0000000000017941 */ /* 0x000fea0003800100 */
.L_x_1797:
[----:B------:R-:W-:-:S13]  /*4950*/  ISETP.GE.U32.AND P0, PT, R28, R29, PT ;  /* 0x0000001d1c00720c */ /* 0x000fda0003f06070 */
[----:B012---:R-:W0:Y:S01]  /*4960*/  @!P0 LDC.64 R2, c[0x0][0x388] ;  /* 0x0000e200ff028b82 */ /* 0x007e220000000a00 */
[----:B------:R-:W-:Y:S02]  /*4970*/  @!P0 IMAD.IADD R5, R68, 0x1, R28 ;  /* 0x0000000144058824 */ /* 0x000fe400078e021c */
[----:B------:R-:W-:Y:S02]  /*4980*/  @!P0 VIADD R28, R28, 0x80 ;  /* 0x000000801c1c8836 */ /* 0x000fe40000000000 */
[----:B0-----:R-:W-:-:S05]  /*4990*/  @!P0 IMAD.WIDE.U32 R2, R5, 0x10, R2 ;  /* 0x0000001005028825 */ /* 0x001fca00078e0002 */
[----:B------:R3:W-:Y:S02]  /*49a0*/  @!P0 STG.E.128 desc[UR4][R2.64], R20 ;  /* 0x0000001402008986 */ /* 0x0007e4000c101d04 */
.L_x_1803:
[----:B------:R-:W-:Y:S05]  /*49b0*/  BSYNC.RECONVERGENT B0 ;  /* 0x0000000000007941 */ /* 0x000fea0003800200 */
.L_x_1796:
[----:B------:R-:W-:Y:S05]  /*49c0*/  WARPSYNC.ALL ;  /* 0x0000000000007948 */ /* 0x000fea0003800000 */
[----:B------:R-:W-:-:S13]  /*49d0*/  ISETP.GE.U32.AND P0, PT, R28, R29, PT ;  /* 0x0000001d1c00720c */ /* 0x000fda0003f06070 */
[----:B------:R-:W-:Y:S05]  /*49e0*/  @P0 EXIT ;  /* 0x000000000000094d */ /* 0x000fea0003800000 */
[----:B0123--:R-:W0:Y:S01]  /*49f0*/  LDC.64 R2, c[0x0][0x388] ;  /* 0x0000e200ff027b82 */ /* 0x00fe220000000a00 */
[----:B------:R-:W-:-:S04]  /*4a00*/  IMAD.IADD R5, R68, 0x1, R28 ;  /* 0x0000000144057824 */ /* 0x000fc800078e021c */
[----:B0-----:R-:W-:-:S05]  /*4a10*/  IMAD.WIDE.U32 R2, R5, 0x10, R2 ;  /* 0x0000001005027825 */ /* 0x001fca00078e0002 */
[----:B------:R-:W-:Y:S01]  /*4a20*/  STG.E.128 desc[UR4][R2.64], R36 ;  /* 0x0000002402007986 */ /* 0x000fe2000c101d04 */
[----:B------:R-:W-:Y:S05]  /*4a30*/  EXIT ;  /* 0x000000000000794d */ /* 0x000fea0003800000 */
.L_x_1717:
[----:B------:R-:W0:Y:S01]  /*4a40*/  S2R R37, SR_TID.X ;  /* 0x0000000000257919 */ /* 0x000e220000002100 */
[----:B------:R-:W1:Y:S08]  /*4a50*/  LDC.64 R2, c[0x0][0x398] ;  /* 0x0000e600ff027b82 */ /* 0x000e700000000a00 */
[----:B------:R-:W2:Y:S01]  /*4a60*/  LDC.64 R8, c[0x0][0x390] ;  /* 0x0000e400ff087b82 */ /* 0x000ea20000000a00 */
[----:B-1----:R-:W-:-:S04]  /*4a70*/  IMAD.WIDE.U32 R2, R68, 0x8, R2 ;  /* 0x0000000844027825 */ /* 0x002fc800078e0002 */
[----:B0-----:R-:W-:-:S05]  /*4a80*/  IMAD.WIDE.U32 R38, R37, 0x10, R2 ;  /* 0x0000001025267825 */ /* 0x001fca00078e0002 */
[----:B------:R-:W3:Y:S01]  /*4a90*/  LDG.E.128 R4, desc[UR4][R38.64] ;  /* 0x0000000426047981 */ /* 0x000ee2000c1e1d00 */
[----:B--2---:R-:W-:-:S03]  /*4aa0*/  IMAD.WIDE.U32 R2, R68, 0x8, R8 ;  /* 0x0000000844027825 */ /* 0x004fc600078e0008 */
[----:B------:R0:W5:Y:S01]  /*4ab0*/  LDG.E.128 R24, desc[UR4][R38.64+0x800] ;  /* 0x0008000426187981 */ /* 0x000162000c1e1d00 */
[----:B------:R-:W-:-:S03]  /*4ac0*/  IMAD.WIDE.U32 R36, R37, 0x10, R2 ;  /* 0x0000001025247825 */ /* 0x000fc600078e0002 */
[----:B------:R0:W5:Y:S04]  /*4ad0*/  LDG.E.128 R28, desc[UR4][R38.64+0x1000] ;  /* 0x00100004261c7981 */ /* 0x000168000c1e1d00 */
[----:B------:R0:W5:Y:S04]  /*4ae0*/  LDG.E.128 R8, desc[UR4][R36.64] ;  /* 0x0000000424087981 */ /* 0x000168000c1e1d00 */
[----:B------:R0:W5:Y:S04]  /*4af0*/  LDG.E.128 R12, desc[UR4][R36.64+0x800] ;  /* 0x00080004240c7981 */ /* 0x000168000c1e1d00 */
[----:B------:R0:W5:Y:S04]  /*4b00*/  LDG.E.128 R16, desc[UR4][R36.64+0x1000] ;  /* 0x0010000424107981 */ /* 0x000168000c1e1d00 */
[----:B------:R0:W5:Y:S04]  /*4b10*/  LDG.E.128 R20, desc[UR4][R36.64+0x1800] ;  /* 0x0018000424147981 */ /* 0x000168000c1e1d00 */
[----:B------:R0:W5:Y:S01]  /*4b20*/  LDG.E.128 R32, desc[UR4][R38.64+0x1800] ;  /* 0x0018000426207981 */ /* 0x000162000c1e1d00 */
[----:B------:R-:W-:Y:S01]  /*4b30*/  BSSY.RECONVERGENT B2, `(.L_x_1804) ;  /* 0x000001f000027945 */ /* 0x000fe20003800200 */
[----:B---3--:R-:W-:-:S14]  /*4b40*/  DSETP.NEU.AND P0, PT, |R4|, +INF , PT ;  /* 0x7ff000000400742a */ /* 0x008fdc0003f0d200 */
[----:B------:R-:W-:Y:S01]  /*4b50*/  @!P0 DMUL R2, RZ, R4 ;  /* 0x00000004ff028228 */ /* 0x000fe20000000000 */
[----:B------:R-:W-:Y:S01]  /*4b60*/  @!P0 IMAD.MOV.U32 R0, RZ, RZ, 0x1 ;  /* 0x00000001ff008424 */ /* 0x000fe200078e00ff */
[----:B0-----:R-:W-:Y:S09]  /*4b70*/  @!P0 BRA `(.L_x_1805) ;  /* 0x0000000000688947 */ /* 0x001ff20003800000 */
        /* <DEDUP_REMOVED lines=20> */
[----:B-----5:R-:W-:Y:S05]  /*4cc0*/  CALL.REL.NOINC `($_ZN2at6native29vectorized_elementwise_kernelILi2EZZZNS0_54_GLOBAL__N__7dbc7496_16_ComplexKernel_cu_1520ed90_295117polar_kernel_cudaERNS_14TensorIteratorEENKUlvE_clEvENKUlvE_clEvEUlddE_St5arrayIPcLm3EEEEviT0_T1_$__internal_trig_reduction_slowpathd) ;  /* 0x0000003800ec7944 */ /* 0x020fea0003c00000 */
[----:B------:R-:W-:Y:S02]  /*4cd0*/  IMAD.MOV.U32 R0, RZ, RZ, R2 ;  /* 0x000000ffff007224 */ /* 0x000fe400078e0002 */
[----:B------:R-:W-:Y:S02]  /*4ce0*/  IMAD.MOV.U32 R2, RZ, RZ, R36 ;  /* 0x000000ffff027224 */ /* 0x000fe400078e0024 */
[----:B------:R-:W-:-:S07]  /*4cf0*/  IMAD.MOV.U32 R3, RZ, RZ, R37 ;  /* 0x000000ffff037224 */ /* 0x000fce00078e0025 */
.L_x_1807:
[----:B------:R-:W-:Y:S05]  /*4d00*/  BSYNC.RECONVERGENT B3 ;  /* 0x0000000000037941 */ /* 0x000fea0003800200 */
.L_x_1806:
[----:B------:R-:W-:-:S07]  /*4d10*/  VIADD R0, R0, 0x1 ;  /* 0x0000000100007836 */ /* 0x000fce0000000000 */
.L_x_1805:
[----:B------:R-:W-:Y:S05]  /*4d20*/  BSYNC.RECONVERGENT B2 ;  /* 0x0000000000027941 */ /* 0x000fea0003800200 */
.L_x_1804:
        /* <DEDUP_REMOVED lines=55> */
[----:B------:R-:W-:-:S07]  /*50a0*/  IMAD.MOV.U32 R49, RZ, RZ, R37 ;  /* 0x000000ffff317224 */ /* 0x000fce00078e0025 */
.L_x_1809:
[----:B------:R-:W-:Y:S05]  /*50b0*/  BSYNC.RECONVERGENT B2 ;  /* 0x0000000000027941 */ /* 0x000fea0003800200 */
.L_x_1808:
        /* <DEDUP_REMOVED lines=11> */
[----:B------:R-:W-:Y:S01]  /*5170*/  BSSY.RECONVERGENT B2, `(.L_x_1810) ;  /* 0x0000033000027945 */ /* 0x000fe20003800200 */
        /* <DEDUP_REMOVED lines=19> */
[----:B-----5:R-:W-:-:S09]  /*52b0*/  DMUL R62, R8, R62 ;  /* 0x0000003e083e7228 */ /* 0x020fd20000000000 */
        /* <DEDUP_REMOVED lines=25> */
.L_x_1813:
[----:B------:R-:W-:Y:S05]  /*5450*/  BSYNC.RECONVERGENT B3 ;  /* 0x0000000000037941 */ /* 0x000fea0003800200 */
.L_x_1812:
[----:B------:R-:W-:Y:S01]  /*5460*/  VIADD R0, R0, 0x1 ;  /* 0x0000000100007836 */ /* 0x000fe20000000000 */
[----:B------:R-:W-:Y:S06]  /*5470*/  BRA `(.L_x_1814) ;  /* 0x0000000000087947 */ /* 0x000fec0003800000 */
.L_x_1811:
[----:B------:R-:W-:Y:S01]  /*5480*/  DMUL R2, RZ, R6 ;  /* 0x00000006ff027228 */ /* 0x000fe20000000000 */
[----:B------:R-:W-:-:S10]  /*5490*/  IMAD.MOV.U32 R0, RZ, RZ, 0x1 ;  /* 0x00000001ff007424 */ /* 0x000fd400078e00ff */
.L_x_1814:
[----:B------:R-:W-:Y:S05]  /*54a0*/  BSYNC.RECONVERGENT B2 ;  /* 0x0000000000027941 */ /* 0x000fea0003800200 */
.L_x_1810:
        /* <DEDUP_REMOVED lines=55> */
.L_x_1816:
[----:B------:R-:W-:Y:S01]  /*5820*/  DMUL R44, RZ, R6 ;  /* 0x00000006ff2c7228 */ /* 0x000fe20000000000 */
[----:B------:R-:W-:-:S10]  /*5830*/  IMAD.MOV.U32 R2, RZ, RZ, RZ ;  /* 0x000000ffff027224 */ /* 0x000fd400078e00ff */
.L_x_1817:
[----:B------:R-:W-:Y:S05]  /*5840*/  BSYNC.RECONVERGENT B2 ;  /* 0x0000000000027941 */ /* 0x000fea0003800200 */
.L_x_1815:
        /* <DEDUP_REMOVED lines=31> */
[----:B------:R-:W-:-:S09]  /*5a40*/  DMUL R58, R10, R58 ;  /* 0x0000003a0a3a7228 */ /* 0x000fd20000000000 */
        /* <DEDUP_REMOVED lines=25> */
.L_x_1821:
[----:B------:R-:W-:Y:S05]  /*5be0*/  BSYNC.RECONVERGENT B3 ;  /* 0x0000000000037941 */ /* 0x000fea0003800200 */
.L_x_1820:
[----:B------:R-:W-:Y:S01]  /*5bf0*/  VIADD R0, R0, 0x1 ;  /* 0x0000000100007836 */ /* 0x000fe20000000000 */
[----:B------:R-:W-:Y:S06]  /*5c00*/  BRA `(.L_x_1822) ;  /* 0x0000000000087947 */ /* 0x000fec0003800000 */
.L_x_1819:
[----:B------:R-:W-:Y:S01]  /*5c10*/  DMUL R2, RZ, R24 ;  /* 0x00000018ff027228 */ /* 0x000fe20000000000 */
[----:B------:R-:W-:-:S10]  /*5c20*/  IMAD.MOV.U32 R0, RZ, RZ, 0x1 ;  /* 0x00000001ff007424 */ /* 0x000fd400078e00ff */
.L_x_1822:
[----:B------:R-:W-:Y:S05]  /*5c30*/  BSYNC.RECONVERGENT B2 ;  /* 0x0000000000027941 */ /* 0x000fea0003800200 */
.L_x_1818:
        /* <DEDUP_REMOVED lines=55> */
.L_x_1824:
[----:B------:R-:W-:Y:S01]  /*5fb0*/  DMUL R44, RZ, R24 ;  /* 0x00000018ff2c7228 */ /* 0x000fe20000000000 */
[----:B------:R-:W-:-:S10]  /*5fc0*/  IMAD.MOV.U32 R2, RZ, RZ, RZ ;  /* 0x000000ffff027224 */ /* 0x000fd400078e00ff */
.L_x_1825:
[----:B------:R-:W-:Y:S05]  /*5fd0*/  BSYNC.RECONVERGENT B2 ;  /* 0x0000000000027941 */ /* 0x000fea0003800200 */
.L_x_1823:
        /* <DEDUP_REMOVED lines=57> */
.L_x_1829:
[----:B------:R-:W-:Y:S05]  /*6370*/  BSYNC.RECONVERGENT B3 ;  /* 0x0000000000037941 */ /* 0x000fea0003800200 */
.L_x_1828:
[----:B------:R-:W-:Y:S01]  /*6380*/  VIADD R0, R0, 0x1 ;  /* 0x0000000100007836 */ /* 0x000fe20000000000 */
[----:B------:R-:W-:Y:S06]  /*6390*/  BRA `(.L_x_1830) ;  /* 0x0000000000087947 */ /* 0x000fec0003800000 */
.L_x_1827:
[----:B------:R-:W-:Y:S01]  /*63a0*/  DMUL R2, RZ, R26 ;  /* 0x0000001aff027228 */ /* 0x000fe20000000000 */
[----:B------:R-:W-:-:S10]  /*63b0*/  IMAD.MOV.U32 R0, RZ, RZ, 0x1 ;  /* 0x00000001ff007424 */ /* 0x000fd400078e00ff */
.L_x_1830:
[----:B------:R-:W-:Y:S05]  /*63c0*/  BSYNC.RECONVERGENT B2 ;  /* 0x0000000000027941 */ /* 0x000fea0003800200 */
.L_x_1826:
        /* <DEDUP_REMOVED lines=55> */
.L_x_1832:
[----:B------:R-:W-:Y:S01]  /*6740*/  DMUL R40, RZ, R26 ;  /* 0x0000001aff287228 */ /* 0x000fe20000000000 */
[----:B------:R-:W-:-:S10]  /*6750*/  IMAD.MOV.U32 R2, RZ, RZ, RZ ;  /* 0x000000ffff027224 */ /* 0x000fd400078e00ff */
.L_x_1833:
[----:B------:R-:W-:Y:S05]  /*6760*/  BSYNC.RECONVERGENT B2 ;  /* 0x0000000000027941 */ /* 0x000fea0003800200 */
.L_x_1831:
        /* <DEDUP_REMOVED lines=57> */
.L_x_1837:
[----:B------:R-:W-:Y:S05]  /*6b00*/  BSYNC.RECONVERGENT B3 ;  /* 0x0000000000037941 */ /* 0x000fea0003800200 */
.L_x_1836:
[----:B------:R-:W-:Y:S01]  /*6b10*/  VIADD R0, R0, 0x1 ;  /* 0x0000000100007836 */ /* 0x000fe20000000000 */
[----:B------:R-:W-:Y:S06]  /*6b20*/  BRA `(.L_x_1838) ;  /* 0x0000000000087947 */ /* 0x000fec0003800000 */
.L_x_1835:
[----:B------:R-:W-:Y:S01]  /*6b30*/  DMUL R2, RZ, R28 ;  /* 0x0000001cff027228 */ /* 0x000fe20000000000 */
[----:B------:R-:W-:-:S10]  /*6b40*/  IMAD.MOV.U32 R0, RZ, RZ, 0x1 ;  /* 0x00000001ff007424 */ /* 0x000fd400078e00ff */
.L_x_1838:
[----:B------:R-:W-:Y:S05]  /*6b50*/  BSYNC.RECONVERGENT B2 ;  /* 0x0000000000027941 */ /* 0x000fea0003800200 */
.L_x_1834:
        /* <DEDUP_REMOVED lines=55> */
.L_x_1840:
[----:B------:R-:W-:Y:S01]  /*6ed0*/  DMUL R40, RZ, R28 ;  /* 0x0000001cff287228 */ /* 0x000fe20000000000 */
[----:B------:R-:W-:-:S10]  /*6ee0*/  IMAD.MOV.U32 R2, RZ, RZ, RZ ;  /* 0x000000ffff027224 */ /* 0x000fd400078e00ff */
.L_x_1841:
[----:B------:R-:W-:Y:S05]  /*6ef0*/  BSYNC.RECONVERGENT B2 ;  /* 0x0000000000027941 */ /* 0x000fea0003800200 */
.L_x_1839:
        /* <DEDUP_REMOVED lines=57> */
.L_x_1845:
[----:B------:R-:W-:Y:S05]  /*7290*/  BSYNC.RECONVERGENT B3 ;  /* 0x0000000000037941 */ /* 0x000fea0003800200 */
.L_x_1844:
[----:B------:R-:W-:Y:S01]  /*72a0*/  VIADD R0, R0, 0x1 ;  /* 0x0000000100007836 */ /* 0x000fe20000000000 */
[----:B------:R-:W-:Y:S06]  /*72b0*/  BRA `(.L_x_1846) ;  /* 0x0000000000087947 */ /* 0x000fec0003800000 */
.L_x_1843:
[----:B------:R-:W-:Y:S01]  /*72c0*/  DMUL R2, RZ, R30 ;  /* 0x0000001eff027228 */ /* 0x000fe20000000000 */
[----:B------:R-:W-:-:S10]  /*72d0*/  IMAD.MOV.U32 R0, RZ, RZ, 0x1 ;  /* 0x00000001ff007424 */ /* 0x000fd400078e00ff */
.L_x_1846:
[----:B------:R-:W-:Y:S05]  /*72e0*/  BSYNC.RECONVERGENT B2 ;  /* 0x0000000000027941 */ /* 0x000fea0003800200 */
.L_x_1842:
        /* <DEDUP_REMOVED lines=55> */
.L_x_1848:
[----:B------:R-:W-:Y:S01]  /*7660*/  DMUL R26, RZ, R30 ;  /* 0x0000001eff1a7228 */ /* 0x000fe20000000000 */
[----:B------:R-:W-:-:S10]  /*7670*/  IMAD.MOV.U32 R2, RZ, RZ, RZ ;  /* 0x000000ffff027224 */ /* 0x000fd400078e00ff */
.L_x_1849:
[----:B------:R-:W-:Y:S05]  /*7680*/  BSYNC.RECONVERGENT B2 ;  /* 0x0000000000027941 */ /* 0x000fea0003800200 */
.L_x_1847:
        /* <DEDUP_REMOVED lines=13> */
[----:B------:R-:W-:Y:S01]  /*7760*/  IMAD.MOV.U32 R0, RZ, RZ, 0x3da8ff83 ;  /* 0x3da8ff83ff007424 */ /* 0x000fe200078e00ff */
[----:B------:R-:W-:-:S02]  /*7770*/  DSETP.NEU.AND P2, PT, |R32|, +INF , PT ;  /* 0x7ff000002000742a */ /* 0x000fc40003f4d200 */
        /* <DEDUP_REMOVED lines=17> */
[----:B------:R-:W-:Y:S10]  /*7890*/  @!P2 BRA `(.L_x_1851) ;  /* 0x00000000006ca947 */ /* 0x000ff40003800000 */
        /* <DEDUP_REMOVED lines=24> */
.L_x_1853:
[----:B------:R-:W-:Y:S05]  /*7a20*/  BSYNC.RECONVERGENT B3 ;  /* 0x0000000000037941 */ /* 0x000fea0003800200 */
.L_x_1852:
[----:B------:R-:W-:Y:S01]  /*7a30*/  VIADD R0, R0, 0x1 ;  /* 0x0000000100007836 */ /* 0x000fe20000000000 */
[----:B------:R-:W-:Y:S06]  /*7a40*/  BRA `(.L_x_1854) ;  /* 0x0000000000087947 */ /* 0x000fec0003800000 */
.L_x_1851:
[----:B------:R-:W-:Y:S01]  /*7a50*/  DMUL R2, RZ, R32 ;  /* 0x00000020ff027228 */ /* 0x000fe20000000000 */
[----:B------:R-:W-:-:S10]  /*7a60*/  IMAD.MOV.U32 R0, RZ, RZ, 0x1 ;  /* 0x00000001ff007424 */ /* 0x000fd400078e00ff */
.L_x_1854:
[----:B------:R-:W-:Y:S05]  /*7a70*/  BSYNC.RECONVERGENT B2 ;  /* 0x0000000000027941 */ /* 0x000fea0003800200 */
.L_x_1850:
        /* <DEDUP_REMOVED lines=54> */
.L_x_1856:
[----:B------:R-:W-:Y:S01]  /*7de0*/  DMUL R6, RZ, R32 ;  /* 0x00000020ff067228 */ /* 0x000fe20000000000 */
[----:B------:R-:W-:-:S10]  /*7df0*/  IMAD.MOV.U32 R2, RZ, RZ, RZ ;  /* 0x000000ffff027224 */ /* 0x000fd400078e00ff */
.L_x_1857:
[----:B------:R-:W-:Y:S05]  /*7e00*/  BSYNC.RECONVERGENT B2 ;  /* 0x0000000000027941 */ /* 0x000fea0003800200 */
.L_x_1855:
        /* <DEDUP_REMOVED lines=57> */
.L_x_1861:
[----:B------:R-:W-:Y:S05]  /*81a0*/  BSYNC.RECONVERGENT B3 ;  /* 0x0000000000037941 */ /* 0x000fea0003800200 */
.L_x_1860:
[----:B------:R-:W-:Y:S01]  /*81b0*/  VIADD R0, R0, 0x1 ;  /* 0x0000000100007836 */ /* 0x000fe20000000000 */
[----:B------:R-:W-:Y:S06]  /*81c0*/  BRA `(.L_x_1862) ;  /* 0x0000000000087947 */ /* 0x000fec0003800000 */
.L_x_1859:
[----:B------:R-:W-:Y:S01]  /*81d0*/  DMUL R2, RZ, R34 ;  /* 0x00000022ff027228 */ /* 0x000fe20000000000 */
[----:B------:R-:W-:-:S10]  /*81e0*/  IMAD.MOV.U32 R0, RZ, RZ, 0x1 ;  /* 0x00000001ff007424 */ /* 0x000fd400078e00ff */
.L_x_1862:
[----:B------:R-:W-:Y:S05]  /*81f0*/  BSYNC.RECONVERGENT B2 ;  /* 0x0000000000027941 */ /* 0x000fea0003800200 */
.L_x_1858:
        /* <DEDUP_REMOVED lines=54> */
.L_x_1864:
[----:B------:R-:W-:Y:S01]  /*8560*/  DMUL R30, RZ, R34 ;  /* 0x00000022ff1e7228 */ /* 0x000fe20000000000 */
[----:B------:R-:W-:-:S10]  /*8570*/  IMAD.MOV.U32 R2, RZ, RZ, RZ ;  /* 0x000000ffff027224 */ /* 0x000fd400078e00ff */
.L_x_1865:
[----:B------:R-:W-:Y:S05]  /*8580*/  BSYNC.RECONVERGENT B2 ;  /* 0x0000000000027941 */ /* 0x000fea0003800200 */
.L_x_1863:
        /* <DEDUP_REMOVED lines=8> */
[C---:B------:R-:W-:Y:S01]  /*8610*/  LOP3.LUT R0, R2.reuse, 0x1, RZ, 0xc0, !PT ;  /* 0x0000000102007812 */ /* 0x040fe200078ec0ff */
[----:B------:R-:W-:Y:S01]  /*8620*/  IMAD.MOV.U32 R70, RZ, RZ, 0x20fd8164 ;  /* 0x20fd8164ff467424 */ /* 0x000fe200078e00ff */
[----:B------:R-:W-:Y:S01]  /*8630*/  DMUL R44, R30, R30 ;  /* 0x0000001e1e2c7228 */ /* 0x000fe20000000000 */
[----:B------:R-:W-:Y:S01]  /*8640*/  LOP3.LUT P1, RZ, R2, 0x2, RZ, 0xc0, !PT ;  /* 0x0000000202ff7812 */ /* 0x000fe2000782c0ff */
[----:B------:R-:W-:Y:S01]  /*8650*/  DMUL R56, R10, R56 ;  /* 0x000000380a387228 */ /* 0x000fe20000000000 */
[----:B------:R-:W-:Y:S01]  /*8660*/  ISETP.NE.U32.AND P0, PT, R0, 0x1, PT ;  /* 0x000000010000780c */ /* 0x000fe20003f05070 */
[----:B------:R-:W-:Y:S01]  /*8670*/  IMAD.MOV.U32 R0, RZ, RZ, 0x3da8ff83 ;  /* 0x3da8ff83ff007424 */ /* 0x000fe200078e00ff */
[----:B------:R-:W-:-:S02]  /*8680*/  DMUL R52, R12, R52 ;  /* 0x000000340c347228 */ /* 0x000fc40000000000 */
[----:B------:R-:W-:Y:S01]  /*8690*/  FSEL R70, R70, -8.06006814911005101289e+34, !P0 ;  /* 0xf9785eba46467808 */ /* 0x000fe20004000000 */
[----:B0-----:R-:W-:Y:S01]  /*86a0*/  DMUL R60, R8, R66 ;  /* 0x00000042083c7228 */ /* 0x001fe20000000000 */
[----:B------:R-:W-:Y:S01]  /*86b0*/  FSEL R71, -R0, 0.11223486810922622681, !P0 ;  /* 0x3de5db6500477808 */ /* 0x000fe20004000100 */
[----:B------:R-:W-:Y:S01]  /*86c0*/  DMUL R48, R14, R48 ;  /* 0x000000300e307228 */ /* 0x000fe20000000000 */
[----:B------:R-:W0:Y:S01]  /*86d0*/  S2R R0, SR_TID.X ;  /* 0x0000000000007919 */ /* 0x000e220000002100 */
[----:B------:R-:W-:Y:S02]  /*86e0*/  DMUL R24, R18, R24 ;  /* 0x0000001812187228 */ /* 0x000fe40000000000 */
[----:B------:R-:W-:Y:S02]  /*86f0*/  DMUL R4, R20, R4 ;  /* 0x0000000414047228 */ /* 0x000fe40000000000 */
[----:B------:R-:W-:Y:S02]  /*8700*/  DMUL R28, R22, R28 ;  /* 0x0000001c161c7228 */ /* 0x000fe40000000000 */
[----:B--2---:R-:W-:-:S08]  /*8710*/  DFMA R32, R44, R70, R32 ;  /* 0x000000462c20722b */ /* 0x004fd00000000020 */
[C---:B------:R-:W-:Y:S01]  /*8720*/  DFMA R32, R44.reuse, R32, R34 ;  /* 0x000000202c20722b */ /* 0x040fe20000000022 */
[----:B------:R-:W1:Y:S07]  /*8730*/  LDC.64 R34, c[0x0][0x388] ;  /* 0x0000e200ff227b82 */ /* 0x000e6e0000000a00 */
[----:B---3--:R-:W-:-:S08]  /*8740*/  DFMA R32, R44, R32, R36 ;  /* 0x000000202c20722b */ /* 0x008fd00000000024 */
[----:B------:R-:W-:-:S08]  /*8750*/  DFMA R32, R44, R32, R38 ;  /* 0x000000202c20722b */ /* 0x000fd00000000026 */
[----:B----4-:R-:W-:Y:S01]  /*8760*/  DFMA R32, R44, R32, R40 ;  /* 0x000000202c20722b */ /* 0x010fe20000000028 */
[----:B-1----:R-:W-:-:S07]  /*8770*/  IMAD.WIDE.U32 R68, R68, 0x10, R34 ;  /* 0x0000001044447825 */ /* 0x002fce00078e0022 */
[----:B------:R-:W-:Y:S01]  /*8780*/  DFMA R32, R44, R32, R42 ;  /* 0x000000202c20722b */ /* 0x000fe2000000002a */
[----:B0-----:R-:W-:-:S05]  /*8790*/  IMAD.WIDE.U32 R68, R0, 0x20, R68 ;  /* 0x0000002000447825 */ /* 0x001fca00078e0044 */
[----:B------:R-:W-:Y:S02]  /*87a0*/  STG.E.ENL2.256 desc[UR4][R68.64], R60, R56 ;  /* 0xf800003c4438797f */ /* 0x000fe4000f121804 */
[----:B------:R-:W-:Y:S02]  /*87b0*/  DFMA R30, R32, R30, R30 ;  /* 0x0000001e201e722b */ /* 0x000fe4000000001e */
[----:B------:R-:W-:Y:S01]  /*87c0*/  DFMA R32, R44, R32, 1 ;  /* 0x3ff000002c20742b */ /* 0x000fe20000000020 */
[----:B------:R-:W-:Y:S01]  /*87d0*/  STG.E.ENL2.256 desc[UR4][R68.64+0x1000], R52, R48 ;  /* 0xf80080344430797f */ /* 0x000fe2000f121804 */
[----:B------:R-:W-:-:S07]  /*87e0*/  DMUL R44, R16, R64 ;  /* 0x00000040102c7228 */ /* 0x000fce0000000000 */
[----:B------:R-:W-:Y:S01]  /*87f0*/  STG.E.ENL2.256 desc[UR4][R68.64+0x2000], R44, R24 ;  /* 0xf801002c4418797f */ /* 0x000fe2000f121804 */
[----:B------:R-:W-:Y:S02]  /*8800*/  FSEL R30, R32, R30, !P0 ;  /* 0x0000001e201e7208 */ /* 0x000fe40004000000 */
[----:B------:R-:W-:-:S06]  /*8810*/  FSEL R31, R33, R31, !P0 ;  /* 0x0000001f211f7208 */ /* 0x000fcc0004000000 */
[----:B------:R-:W-:-:S10]  /*8820*/  DADD R2, RZ, -R30 ;  /* 0x00000000ff027229 */ /* 0x000fd4000000081e */
[----:B------:R-:W-:Y:S02]  /*8830*/  FSEL R30, R30, R2, !P1 ;  /* 0x000000021e1e7208 */ /* 0x000fe40004800000 */
[----:B------:R-:W-:-:S06]  /*8840*/  FSEL R31, R31, R3, !P1 ;  /* 0x000000031f1f7208 */ /* 0x000fcc0004800000 */
[----:B------:R-:W-:-:S07]  /*8850*/  DMUL R30, R22, R30 ;  /* 0x0000001e161e7228 */ /* 0x000fce0000000000 */
[----:B------:R-:W-:Y:S01]  /*8860*/  STG.E.ENL2.256 desc[UR4][R68.64+0x3000], R4, R28 ;  /* 0xf8018004441c797f */ /* 0x000fe2000f121804 */
[----:B------:R-:W-:Y:S05]  /*8870*/  EXIT ;  /* 0x000000000000794d */ /* 0x000fea0003800000 */
        .type           $_ZN2at6native29vectorized_elementwise_kernelILi2EZZZNS0_54_GLOBAL__N__7dbc7496_16_ComplexKernel_cu_1520ed90_295117polar_kernel_cudaERNS_14TensorIteratorEENKUlvE_clEvENKUlvE_clEvEUlddE_St5arrayIPcLm3EEEEviT0_T1_$__internal_trig_reduction_slowpathd,@function
        .size           $_ZN2at6native29vectorized_elementwise_kernelILi2EZZZNS0_54_GLOBAL__N__7dbc7496_16_ComplexKernel_cu_1520ed90_295117polar_kernel_cudaERNS_14TensorIteratorEENKUlvE_clEvENKUlvE_clEvEUlddE_St5arrayIPcLm3EEEEviT0_T1_$__internal_trig_reduction_slowpathd,(.L_x_4654 - $_ZN2at6native29vectorized_elementwise_kernelILi2EZZZNS0_54_GLOBAL__N__7dbc7496_16_ComplexKernel_cu_1520ed90_295117polar_kernel_cudaERNS_14TensorIteratorEENKUlvE_clEvENKUlvE_clEvEUlddE_St5arrayIPcLm3EEEEviT0_T1_$__internal_trig_reduction_slowpathd)
$_ZN2at6native29vectorized_elementwise_kernelILi2EZZZNS0_54_GLOBAL__N__7dbc7496_16_ComplexKernel_cu_1520ed90_295117polar_kernel_cudaERNS_14TensorIteratorEENKUlvE_clEvENKUlvE_clEvEUlddE_St5arrayIPcLm3EEEEviT0_T1_$__internal_trig_reduction_slowpathd:
[----:B------:R-:W-:Y:S01]  /*8880*/  SHF.R.U32.HI R60, RZ, 0x14, R3 ;  /* 0x00000014ff3c7819 */ /* 0x000fe20000011603 */
[----:B------:R-:W-:Y:S02]  /*8890*/  IMAD.MOV.U32 R37, RZ, RZ, R2 ;  /* 0x000000ffff257224 */ /* 0x000fe400078e0002 */
[----:B------:R-:W-:Y:S01]  /*88a0*/  IMAD.MOV.U32 R2, RZ, RZ, RZ ;  /* 0x000000ffff027224 */ /* 0x000fe200078e00ff */
        /* <DEDUP_REMOVED lines=21> */
.L_x_1870:
        /* <DEDUP_REMOVED lines=14> */
[----:B------:R-:W-:Y:S02]  /*8ae0*/  IMAD R40, R38, 0x8, R1 ;  /* 0x0000000826287824 */ /* 0x000fe400078e0201 */
[----:B------:R-:W-:-:S03]  /*8af0*/  IMAD.HI.U32 R41, R43, R37, RZ ;  /* 0x000000252b297227 */ /* 0x000fc600078e00ff */
[----:B------:R0:W-:Y:S01]  /*8b00*/  STL.64 [R40], R44 ;  /* 0x0000002c28007387 */ /* 0x0001e20000100a00 */
[----:B------:R-:W-:Y:S01]  /*8b10*/  VIADD R38, R38, 0x1 ;  /* 0x0000000126267836 */ /* 0x000fe20000000000 */
[----:B------:R-:W-:Y:S01]  /*8b20*/  IADD3.X R41, P0, PT, R41, R42, RZ, P0, !PT ;  /* 0x0000002a29297210 */ /* 0x000fe2000071e4ff */
[----:B0-----:R-:W-:-:S04]  /*8b30*/  IMAD.HI.U32 R40, R43, R2, RZ ;  /* 0x000000022b287227 */ /* 0x001fc800078e00ff */
[----:B------:R-:W-:Y:S02]  /*8b40*/  IMAD R43, R43, R2, RZ ;  /* 0x000000022b2b7224 */ /* 0x000fe400078e02ff */
[----:B------:R-:W-:Y:S01]  /*8b50*/  IMAD.X R40, RZ, RZ, R40, P0 ;  /* 0x000000ffff287224 */ /* 0x000fe200000e0628 */
[----:B------:R-:W-:Y:S02]  /*8b60*/  ISETP.NE.AND P0, PT, R36, -0xf, PT ;  /* 0xfffffff12400780c */ /* 0x000fe40003f05270 */
[----:B------:R-:W-:-:S05]  /*8b70*/  IADD3.X R41, P1, PT, R43, R41, RZ, P1, !PT ;  /* 0x000000292b297210 */ /* 0x000fca0000f3e4ff */
[----:B------:R-:W-:-:S05]  /*8b80*/  IMAD.X R40, RZ, RZ, R40, P1 ;  /* 0x000000ffff287224 */ /* 0x000fca00008e0628 */
[----:B------:R-:W-:-:S04]  /*8b90*/  LOP3.LUT R41, R41, R40, RZ, 0x3c, !PT ;  /* 0x0000002829297212 */ /* 0x000fc800078e3cff */
[----:B------:R-:W-:-:S04]  /*8ba0*/  LOP3.LUT R40, R41, R40, RZ, 0x3c, !PT ;  /* 0x0000002829287212 */ /* 0x000fc800078e3cff */
[----:B------:R-:W-:Y:S01]  /*8bb0*/  LOP3.LUT R41, R41, R40, RZ, 0x3c, !PT ;  /* 0x0000002829297212 */ /* 0x000fe200078e3cff */
[----:B------:R-:W-:Y:S06]  /*8bc0*/  @P0 BRA `(.L_x_1870) ;  /* 0xfffffffc008c0947 */ /* 0x000fec000383ffff */
[----:B------:R-:W-:Y:S05]  /*8bd0*/  BSYNC.RECONVERGENT B1 ;  /* 0x0000000000017941 */ /* 0x000fea0003800200 */
.L_x_1869:
[----:B------:R-:W-:-:S05]  /*8be0*/  LOP3.LUT R2, R60, 0x7ff, RZ, 0xc0, !PT ;  /* 0x000007ff3c027812 */ /* 0x000fca00078ec0ff */
[----:B------:R-:W-:-:S05]  /*8bf0*/  VIADD R2, R2, 0xfffffc00 ;  /* 0xfffffc0002027836 */ /* 0x000fca0000000000 */
[----:B------:R-:W-:Y:S02]  /*8c00*/  SHF.R.U32.HI R39, RZ, 0x6, R2 ;  /* 0x00000006ff277819 */ /* 0x000fe40000011602 */
[----:B------:R-:W-:Y:S02]  /*8c10*/  ISETP.GE.U32.AND P0, PT, R2, 0x80, PT ;  /* 0x000000800200780c */ /* 0x000fe40003f06070 */
[----:B------:R-:W-:-:S04]  /*8c20*/  IADD3 R39, PT, PT, -R39, 0x13, RZ ;  /* 0x0000001327277810 */ /* 0x000fc80007ffe1ff */
[----:B------:R-:W-:-:S07]  /*8c30*/  SEL R39, R39, 0x12, P0 ;  /* 0x0000001227277807 */ /* 0x000fce0000000000 */
.L_x_1868:
[----:B------:R-:W-:Y:S05]  /*8c40*/  BSYNC.RECONVERGENT B0 ;  /* 0x0000000000007941 */ /* 0x000fea0003800200 */
.L_x_1867:
[----:B------:R-:W-:-:S05]  /*8c50*/  LOP3.LUT R2, R60, 0x7ff, RZ, 0xc0, !PT ;  /* 0x000007ff3c027812 */ /* 0x000fca00078ec0ff */
[----:B------:R-:W-:-:S05]  /*8c60*/  VIADD R2, R2, 0xfffffc00 ;  /* 0xfffffc0002027836 */ /* 0x000fca0000000000 */
[----:B------:R-:W-:Y:S02]  /*8c70*/  SHF.R.U32.HI R36, RZ, 0x6, R2 ;  /* 0x00000006ff247819 */ /* 0x000fe40000011602 */
[----:B------:R-:W-:-:S03]  /*8c80*/  LOP3.LUT P0, R2, R60, 0x3f, RZ, 0xc0, !PT ;  /* 0x0000003f3c027812 */ /* 0x000fc6000780c0ff */
[----:B------:R-:W-:-:S04]  /*8c90*/  IMAD.IADD R39, R36, 0x1, R39 ;  /* 0x0000000124277824 */ /* 0x000fc800078e0227 */
[----:B------:R-:W-:-:S05]  /*8ca0*/  IMAD.U32 R39, R39, 0x8, R1 ;  /* 0x0000000827277824 */ /* 0x000fca00078e0001 */
[----:B------:R0:W-:Y:S04]  /*8cb0*/  STL.64 [R39+-0x78], R40 ;  /* 0xffff882827007387 */ /* 0x0001e80000100a00 */
[----:B------:R-:W2:Y:S04]  /*8cc0*/  LDL.64 R36, [R1+0x10] ;  /* 0x0000100001247983 */ /* 0x000ea80000100a00 */
[----:B0-----:R-:W3:Y:S04]  /*8cd0*/  @P0 LDL.64 R40, [R1+0x8] ;  /* 0x0000080001280983 */ /* 0x001ee80000100a00 */
[----:B------:R-:W4:Y:S01]  /*8ce0*/  LDL.64 R38, [R1+0x18] ;  /* 0x0000180001267983 */ /* 0x000f220000100a00 */
[----:B------:R-:W-:Y:S01]  /*8cf0*/  @P0 LOP3.LUT R45, R2, 0x3f, RZ, 0x3c, !PT ;  /* 0x0000003f022d0812 */ /* 0x000fe200078e3cff */
[----:B------:R-:W-:Y:S01]  /*8d00*/  BSSY.RECONVERGENT B0, `(.L_x_1871) ;  /* 0x0000034000007945 */ /* 0x000fe20003800200 */
[----:B--2---:R-:W-:-:S02]  /*8d10*/  @P0 SHF.R.U64 R42, R36, 0x1, R37 ;  /* 0x00000001242a0819 */ /* 0x004fc40000001225 */
[--C-:B---3--:R-:W-:Y:S02]  /*8d20*/  @P0 SHF.R.U64 R44, R40, 0x1, R41.reuse ;  /* 0x00000001282c0819 */ /* 0x108fe40000001229 */
[----:B------:R-:W-:Y:S02]  /*8d30*/  @P0 SHF.R.U32.HI R60, RZ, 0x1, R41 ;  /* 0x00000001ff3c0819 */ /* 0x000fe40000011629 */
[-C--:B------:R-:W-:Y:S02]  /*8d40*/  @P0 SHF.L.U32 R41, R36, R2.reuse, RZ ;  /* 0x0000000224290219 */ /* 0x080fe400000006ff */
[----:B------:R-:W-:Y:S02]  /*8d50*/  @P0 SHF.R.U64 R44, R44, R45, R60 ;  /* 0x0000002d2c2c0219 */ /* 0x000fe4000000123c */
[--C-:B------:R-:W-:Y:S02]  /*8d60*/  @P0 SHF.L.U64.HI R43, R36, R2, R37.reuse ;  /* 0x00000002242b0219 */ /* 0x100fe40000010225 */
[----:B------:R-:W-:-:S02]  /*8d70*/  @P0 SHF.R.U32.HI R40, RZ, 0x1, R37 ;  /* 0x00000001ff280819 */ /* 0x000fc40000011625 */
[----:B------:R-:W-:Y:S02]  /*8d80*/  @P0 LOP3.LUT R36, R41, R44, RZ, 0xfc, !PT ;  /* 0x0000002c29240212 */ /* 0x000fe400078efcff */
[-C--:B------:R-:W-:Y:S02]  /*8d90*/  @P0 SHF.R.U32.HI R44, RZ, R45.reuse, R60 ;  /* 0x0000002dff2c0219 */ /* 0x080fe4000001163c */
[----:B----4-:R-:W-:Y:S02]  /*8da0*/  @P0 SHF.L.U32 R41, R38, R2, RZ ;  /* 0x0000000226290219 */ /* 0x010fe400000006ff */
[----:B------:R-:W-:Y:S02]  /*8db0*/  @P0 SHF.R.U64 R42, R42, R45, R40 ;  /* 0x0000002d2a2a0219 */ /* 0x000fe40000001228 */
[----:B------:R-:W-:Y:S02]  /*8dc0*/  @P0 LOP3.LUT R37, R43, R44, RZ, 0xfc, !PT ;  /* 0x0000002c2b250212 */ /* 0x000fe400078efcff */
[----:B------:R-:W-:-:S02]  /*8dd0*/  @P0 SHF.L.U64.HI R43, R38, R2, R39 ;  /* 0x00000002262b0219 */ /* 0x000fc40000010227 */
[----:B------:R-:W-:Y:S01]  /*8de0*/  @P0 SHF.R.U32.HI R2, RZ, R45, R40 ;  /* 0x0000002dff020219 */ /* 0x000fe20000011628 */
[C---:B------:R-:W-:Y:S01]  /*8df0*/  IMAD.SHL.U32 R40, R36.reuse, 0x4, RZ ;  /* 0x0000000424287824 */ /* 0x040fe200078e00ff */
        /* <DEDUP_REMOVED lines=20> */
[----:B------:R-:W-:-:S03]  /*8f40*/  IADD3 R37, PT, PT, -R37, 0x3f, RZ ;  /* 0x0000003f25257810 */ /* 0x000fc60007ffe1ff */
[----:B------:R-:W-:-:S05]  /*8f50*/  @P1 IMAD.MOV R37, RZ, RZ, R42 ;  /* 0x000000ffff251224 */ /* 0x000fca00078e022a */
[----:B------:R-:W-:Y:S01]  /*8f60*/  ISETP.NE.AND P1, PT, R37, RZ, PT ;  /* 0x000000ff2500720c */ /* 0x000fe20003f25270 */
[----:B------:R-:W-:Y:S01]  /*8f70*/  @!P0 IMAD.MOV R40, RZ, RZ, -R40 ;  /* 0x000000ffff288224 */ /* 0x000fe200078e0a28 */
[----:B------:R-:W-:-:S11]  /*8f80*/  SEL R41, R41, R43, P0 ;  /* 0x0000002b29297207 */ /* 0x000fd60000000000 */
[----:B------:R-:W-:Y:S05]  /*8f90*/  @!P1 BRA `(.L_x_1872) ;  /* 0x0000000000289947 */ /* 0x000fea0003800000 */
[C---:B------:R-:W-:Y:S02]  /*8fa0*/  LOP3.LUT R42, R37.reuse, 0x3f, RZ, 0xc0, !PT ;  /* 0x0000003f252a7812 */ /* 0x040fe400078ec0ff */
        /* <DEDUP_REMOVED lines=9> */
.L_x_1872:
[----:B------:R-:W-:Y:S05]  /*9040*/  BSYNC.RECONVERGENT B0 ;  /* 0x0000000000007941 */ /* 0x000fea0003800200 */
.L_x_1871:
[----:B------:R-:W-:Y:S01]  /*9050*/  IMAD.WIDE.U32 R42, R36, 0x2168c235, RZ ;  /* 0x2168c235242a7825 */ /* 0x000fe200078e00ff */
[----:B------:R-:W-:-:S03]  /*9060*/  SHF.R.U32.HI R39, RZ, 0x1e, R39 ;  /* 0x0000001eff277819 */ /* 0x000fc60000011627 */
[----:B------:R-:W-:Y:S01]  /*9070*/  IMAD.MOV.U32 R40, RZ, RZ, R43 ;  /* 0x000000ffff287224 */ /* 0x000fe200078e002b */
[----:B------:R-:W-:Y:S01]  /*9080*/  IADD3 RZ, P1, PT, R42, R42, RZ ;  /* 0x0000002a2aff7210 */ /* 0x000fe20007f3e0ff */
[----:B------:R-:W-:Y:S02]  /*9090*/  IMAD.MOV.U32 R41, RZ, RZ, RZ ;  /* 0x000000ffff297224 */ /* 0x000fe400078e00ff */
[----:B------:R-:W-:-:S04]  /*90a0*/  IMAD.WIDE.U32 R40, R36, -0x36f0255e, R40 ;  /* 0xc90fdaa224287825 */ /* 0x000fc800078e0028 */
[----:B------:R-:W-:-:S04]  /*90b0*/  IMAD.HI.U32 R36, R2, -0x36f0255e, RZ ;  /* 0xc90fdaa202247827 */ /* 0x000fc800078e00ff */
        /* <DEDUP_REMOVED lines=22> */
[--C-:B------:R-:W-:Y:S02]  /*9220*/  SHF.R.U64 R40, R36, 0x1, R2.reuse ;  /* 0x0000000124287819 */ /* 0x100fe40000001202 */
[----:B------:R-:W-:Y:S02]  /*9230*/  SHF.R.U32.HI R36, RZ, 0x1, R2 ;  /* 0x00000001ff247819 */ /* 0x000fe40000011602 */
[----:B------:R-:W-:Y:S02]  /*9240*/  IADD3 R37, P3, P4, RZ, RZ, R40 ;  /* 0x000000ffff257210 */ /* 0x000fe40007c7e028 */
[----:B------:R-:W-:Y:S02]  /*9250*/  LEA.HI R2, R38, R39, RZ, 0x1 ;  /* 0x0000002726027211 */ /* 0x000fe400078f08ff */
[----:B------:R-:W-:-:S03]  /*9260*/  IADD3.X R36, PT, PT, R41, 0x3fe00000, R36, P3, P4 ;  /* 0x3fe0000029247810 */ /* 0x000fc60001fe8424 */
[----:B------:R-:W-:Y:S01]  /*9270*/  @P1 IMAD.MOV R2, RZ, RZ, -R2 ;  /* 0x000000ffff021224 */ /* 0x000fe200078e0a02 */
[----:B------:R-:W-:-:S07]  /*9280*/  LOP3.LUT R3, R36, R3, RZ, 0xfc, !PT ;  /* 0x0000000324037212 */ /* 0x000fce00078efcff */
.L_x_1866:
[----:B------:R-:W-:Y:S02]  /*9290*/  IMAD.MOV.U32 R38, RZ, RZ, R0 ;  /* 0x000000ffff267224 */ /* 0x000fe400078e0000 */
[----:B------:R-:W-:Y:S02]  /*92a0*/  IMAD.MOV.U32 R39, RZ, RZ, 0x0 ;  /* 0x00000000ff277424 */ /* 0x000fe400078e00ff */
[----:B------:R-:W-:Y:S02]  /*92b0*/  IMAD.MOV.U32 R36, RZ, RZ, R37 ;  /* 0x000000ffff247224 */ /* 0x000fe400078e0025 */
[----:B------:R-:W-:Y:S01]  /*92c0*/  IMAD.MOV.U32 R37, RZ, RZ, R3 ;  /* 0x000000ffff257224 */ /* 0x000fe200078e0003 */
[----:B------:R-:W-:Y:S06]  /*92d0*/  RET.REL.NODEC R38 `(_ZN2at6native29vectorized_elementwise_kernelILi2EZZZNS0_54_GLOBAL__N__7dbc7496_16_ComplexKernel_cu_1520ed90_295117polar_kernel_cudaERNS_14TensorIteratorEENKUlvE_clEvENKUlvE_clEvEUlddE_St5arrayIPcLm3EEEEviT0_T1_) ;  /* 0xffffff6c26487950 */ /* 0x000fec0003c3ffff */
.L_x_1873:
        /* <DEDUP_REMOVED lines=10> */
.L_x_4654:


//--------------------- .text._ZN2at6native29vectorized_elementwise_kernelILi4EZZZNS0_54_GLOBAL__N__7dbc7496_16_ComplexKernel_cu_1520ed90_295117polar_kernel_cudaERNS_14TensorIteratorEENKUlvE_clEvENKUlvE_clEvEUlddE_St5arrayIPcLm3EEEEviT0_T1_ --------------------------
	.section	.text._ZN2at6native29vectorized_elementwise_kernelILi4EZZZNS0_54_GLOBAL__N__7dbc7496_16_ComplexKernel_cu_1520ed90_295117polar_kernel_cudaERNS_14TensorIteratorEENKUlvE_clEvENKUlvE_clEvEUlddE_St5arrayIPcLm3EEEEviT0_T1_,"ax",@progbits
	.align	128
        .global         _ZN2at6native29vectorized_elementwise_kernelILi4EZZZNS0_54_GLOBAL__N__7dbc7496_16_ComplexKernel_cu_1520ed90_295117polar_kernel_cudaERNS_14TensorIteratorEENKUlvE_clEvENKUlvE_clEvEUlddE_St5arrayIPcLm3EEEEviT0_T1_
        .type           _ZN2at6native29vectorized_elementwise_kernelILi4EZZZNS0_54_GLOBAL__N__7dbc7496_16_ComplexKernel_cu_1520ed90_295117polar_kernel_cudaERNS_14TensorIteratorEENKUlvE_clEvENKUlvE_clEvEUlddE_St5arrayIPcLm3EEEEviT0_T1_,@function
        .size           _ZN2at6native29vectorized_elementwise_kernelILi4EZZZNS0_54_GLOBAL__N__7dbc7496_16_ComplexKernel_cu_1520ed90_295117polar_kernel_cudaERNS_14TensorIteratorEENKUlvE_clEvENKUlvE_clEvEUlddE_St5arrayIPcLm3EEEEviT0_T1_,(.L_x_4655 - _ZN2at6native29vectorized_elementwise_kernelILi4EZZZNS0_54_GLOBAL__N__7dbc7496_16_ComplexKernel_cu_1520ed90_295117polar_kernel_cudaERNS_14TensorIteratorEENKUlvE_clEvENKUlvE_clEvEUlddE_St5arrayIPcLm3EEEEviT0_T1_)
        .other          _ZN2at6native29vectorized_elementwise_kernelILi4EZZZNS0_54_GLOBAL__N__7dbc7496_16_ComplexKernel_cu_1520ed90_295117polar_kernel_cudaERNS_14TensorIteratorEENKUlvE_clEvENKUlvE_clEvEUlddE_St5arrayIPcLm3EEEEviT0_T1_,@"STO_CUDA_ENTRY STV_DEFAULT"
_ZN2at6native29vectorized_elementwise_kernelILi4EZZZNS0_54_GLOBAL__N__7dbc7496_16_ComplexKernel_cu_1520ed90_295117polar_kernel_cudaERNS_14TensorIteratorEENKUlvE_clEvENKUlvE_clEvEUlddE_St5arrayIPcLm3EEEEviT0_T1_:
.text._ZN2at6native29vectorized_elementwise_kernelILi4EZZZNS0_54_GLOBAL__N__7dbc7496_16_ComplexKernel_cu_1520ed90_295117polar_kernel_cudaERNS_14TensorIteratorEENKUlvE_clEvENKUlvE_clEvEUlddE_St5arrayIPcLm3EEEEviT0_T1_:
        /* <DEDUP_REMOVED lines=128> */
[----:B------:R-:W-:Y:S05]  /*0800*/  CALL.REL.NOINC `($_ZN2at6native29vectorized_elementwise_kernelILi4EZZZNS0_54_GLOBAL__N__7dbc7496_16_ComplexKernel_cu_1520ed90_295117polar_kernel_cudaERNS_14TensorIteratorEENKUlvE_clEvENKUlvE_clEvEUlddE_St5arrayIPcLm3EEEEviT0_T1_$__internal_trig_reduction_slowpathd) ;  /* 0x00000080000c7944 */ /* 0x000fea0003c00000 */
[----:B------:R-:W-:Y:S02]  /*0810*/  IMAD.MOV.U32 R0, RZ, RZ, R2 ;  /* 0x000000ffff007224 */ /* 0x000fe400078e0002 */
[----:B------:R-:W-:Y:S02]  /*0820*/  IMAD.MOV.U32 R2, RZ, RZ, R36 ;  /* 0x000000ffff027224 */ /* 0x000fe400078e0024 */
[----:B------:R-:W-:-:S07]  /*0830*/  IMAD.MOV.U32 R3, RZ, RZ, R37 ;  /* 0x000000ffff037224 */ /* 0x000fce00078e0025 */
.L_x_1880:
[----:B------:R-:W-:Y:S05]  /*0840*/  BSYNC.RECONVERGENT B4 ;  /* 0x0000000000047941 */ /* 0x000fea0003800200 */
.L_x_1879:
[----:B------:R-:W-:-:S07]  /*0850*/  VIADD R0, R0, 0x1 ;  /* 0x0000000100007836 */ /* 0x000fce0000000000 */
.L_x_1878:
[----:B------:R-:W-:Y:S05]  /*0860*/  BSYNC.RECONVERGENT B3 ;  /* 0x0000000000037941 */ /* 0x000fea0003800200 */
.L_x_1877:
        /* <DEDUP_REMOVED lines=55> */
[----:B------:R-:W-:-:S07]  /*0be0*/  IMAD.MOV.U32 R45, RZ, RZ, R37 ;  /* 0x000000ffff2d7224 */ /* 0x000fce00078e0025 */
.L_x_1882:
[----:B------:R-:W-:Y:S05]  /*0bf0*/  BSYNC.RECONVERGENT B3 ;  /* 0x0000000000037941 */ /* 0x000fea0003800200 */
.L_x_1881:
        /* <DEDUP_REMOVED lines=31> */
.L_x_1876:
[----:B------:R-:W-:Y:S05]  /*0df0*/  BSYNC.RECONVERGENT B2 ;  /* 0x0000000000027941 */ /* 0x000fea0003800200 */
.L_x_1875:
        /* <DEDUP_REMOVED lines=33> */
.L_x_1888:
[----:B------:R-:W-:Y:S05]  /*1010*/  BSYNC.RECONVERGENT B4 ;  /* 0x0000000000047941 */ /* 0x000fea0003800200 */
.L_x_1887:
[----:B------:R-:W-:Y:S01]  /*1020*/  VIADD R0, R0, 0x1 ;  /* 0x0000000100007836 */ /* 0x000fe20000000000 */
[----:B------:R-:W-:Y:S06]  /*1030*/  BRA `(.L_x_1889) ;  /* 0x0000000000087947 */ /* 0x000fec0003800000 */
.L_x_1886:
[----:B------:R-:W-:Y:S01]  /*1040*/  DMUL R2, RZ, R4 ;  /* 0x00000004ff027228 */ /* 0x000fe20000000000 */
[----:B------:R-:W-:-:S10]  /*1050*/  IMAD.MOV.U32 R0, RZ, RZ, 0x1 ;  /* 0x00000001ff007424 */ /* 0x000fd400078e00ff */
.L_x_1889:
[----:B------:R-:W-:Y:S05]  /*1060*/  BSYNC.RECONVERGENT B3 ;  /* 0x0000000000037941 */ /* 0x000fea0003800200 */
.L_x_1885:
        /* <DEDUP_REMOVED lines=53> */
[----:B------:R-:W-:Y:S01]  /*13c0*/  IMAD.MOV.U32 R11, RZ, RZ, R37 ;  /* 0x000000ffff0b7224 */ /* 0x000fe200078e0025 */
[----:B------:R-:W-:Y:S06]  /*13d0*/  BRA `(.L_x_1892) ;  /* 0x0000000000087947 */ /* 0x000fec0003800000 */
.L_x_1891:
[----:B------:R-:W-:Y:S01]  /*13e0*/  DMUL R10, RZ, R4 ;  /* 0x00000004ff0a7228 */ /* 0x000fe20000000000 */
[----:B------:R-:W-:-:S10]  /*13f0*/  IMAD.MOV.U32 R2, RZ, RZ, RZ ;  /* 0x000000ffff027224 */ /* 0x000fd400078e00ff */
.L_x_1892:
[----:B------:R-:W-:Y:S05]  /*1400*/  BSYNC.RECONVERGENT B3 ;  /* 0x0000000000037941 */ /* 0x000fea0003800200 */
.L_x_1890:
        /* <DEDUP_REMOVED lines=31> */
.L_x_1884:
[----:B------:R-:W-:Y:S05]  /*1600*/  BSYNC.RECONVERGENT B2 ;  /* 0x0000000000027941 */ /* 0x000fea0003800200 */
.L_x_1883:
        /* <DEDUP_REMOVED lines=33> */
.L_x_1898:
[----:B------:R-:W-:Y:S05]  /*1820*/  BSYNC.RECONVERGENT B4 ;  /* 0x0000000000047941 */ /* 0x000fea0003800200 */
.L_x_1897:
[----:B------:R-:W-:Y:S01]  /*1830*/  VIADD R0, R0, 0x1 ;  /* 0x0000000100007836 */ /* 0x000fe20000000000 */
[----:B------:R-:W-:Y:S06]  /*1840*/  BRA `(.L_x_1899) ;  /* 0x0000000000087947 */ /* 0x000fec0003800000 */
.L_x_1896:
[----:B------:R-:W-:Y:S01]  /*1850*/  DMUL R2, RZ, R8 ;  /* 0x00000008ff027228 */ /* 0x000fe20000000000 */
[----:B------:R-:W-:-:S10]  /*1860*/  IMAD.MOV.U32 R0, RZ, RZ, 0x1 ;  /* 0x00000001ff007424 */ /* 0x000fd400078e00ff */
.L_x_1899:
[----:B------:R-:W-:Y:S05]  /*1870*/  BSYNC.RECONVERGENT B3 ;  /* 0x0000000000037941 */ /* 0x000fea0003800200 */
.L_x_1895:
        /* <DEDUP_REMOVED lines=55> */
.L_x_1901:
[----:B------:R-:W-:Y:S01]  /*1bf0*/  DMUL R6, RZ, R8 ;  /* 0x00000008ff067228 */ /* 0x000fe20000000000 */
[----:B------:R-:W-:-:S10]  /*1c00*/  IMAD.MOV.U32 R2, RZ, RZ, RZ ;  /* 0x000000ffff027224 */ /* 0x000fd400078e00ff */
.L_x_1902:
[----:B------:R-:W-:Y:S05]  /*1c10*/  BSYNC.RECONVERGENT B3 ;  /* 0x0000000000037941 */ /* 0x000fea0003800200 */
.L_x_1900:
        /* <DEDUP_REMOVED lines=31> */
.L_x_1894:
[----:B------:R-:W-:Y:S05]  /*1e10*/  BSYNC.RECONVERGENT B2 ;  /* 0x0000000000027941 */ /* 0x000fea0003800200 */
.L_x_1893:
        /* <DEDUP_REMOVED lines=33> */
.L_x_1908:
[----:B------:R-:W-:Y:S05]  /*2030*/  BSYNC.RECONVERGENT B4 ;  /* 0x0000000000047941 */ /* 0x000fea0003800200 */
.L_x_1907:
[----:B------:R-:W-:Y:S01]  /*2040*/  VIADD R0, R0, 0x1 ;  /* 0x0000000100007836 */ /* 0x000fe20000000000 */
[----:B------:R-:W-:Y:S06]  /*2050*/  BRA `(.L_x_1909) ;  /* 0x0000000000087947 */ /* 0x000fec0003800000 */
.L_x_1906:
[----:B------:R-:W-:Y:S01]  /*2060*/  DMUL R2, RZ, R12 ;  /* 0x0000000cff027228 */ /* 0x000fe20000000000 */
[----:B------:R-:W-:-:S10]  /*2070*/  IMAD.MOV.U32 R0, RZ, RZ, 0x1 ;  /* 0x00000001ff007424 */ /* 0x000fd400078e00ff */
.L_x_1909:
[----:B------:R-:W-:Y:S05]  /*2080*/  BSYNC.RECONVERGENT B3 ;  /* 0x0000000000037941 */ /* 0x000fea0003800200 */
.L_x_1905:
        /* <DEDUP_REMOVED lines=55> */
.L_x_1911:
[----:B------:R-:W-:Y:S01]  /*2400*/  DMUL R10, RZ, R12 ;  /* 0x0000000cff0a7228 */ /* 0x000fe20000000000 */
[----:B------:R-:W-:-:S10]  /*2410*/  IMAD.MOV.U32 R2, RZ, RZ, RZ ;  /* 0x000000ffff027224 */ /* 0x000fd400078e00ff */
.L_x_1912:
[----:B------:R-:W-:Y:S05]  /*2420*/  BSYNC.RECONVERGENT B3 ;  /* 0x0000000000037941 */ /* 0x000fea0003800200 */
.L_x_1910:
        /* <DEDUP_REMOVED lines=31> */
.L_x_1904:
[----:B------:R-:W-:Y:S05]  /*2620*/  BSYNC.RECONVERGENT B2 ;  /* 0x0000000000027941 */ /* 0x000fea0003800200 */
.L_x_1903:
        /* <DEDUP_REMOVED lines=33> */
.L_x_1918:
[----:B------:R-:W-:Y:S05]  /*2840*/  BSYNC.RECONVERGENT B4 ;  /* 0x0000000000047941 */ /* 0x000fea0003800200 */
.L_x_1917:
[----:B------:R-:W-:Y:S01]  /*2850*/  VIADD R0, R0, 0x1 ;  /* 0x0000000100007836 */ /* 0x000fe20000000000 */
[----:B------:R-:W-:Y:S06]  /*2860*/  BRA `(.L_x_1919) ;  /* 0x0000000000087947 */ /* 0x000fec0003800000 */
.L_x_1916:
[----:B------:R-:W-:Y:S01]  /*2870*/  DMUL R2, RZ, R16 ;  /* 0x00000010ff027228 */ /* 0x000fe20000000000 */
[----:B------:R-:W-:-:S10]  /*2880*/  IMAD.MOV.U32 R0, RZ, RZ, 0x1 ;  /* 0x00000001ff007424 */ /* 0x000fd400078e00ff */
.L_x_1919:
[----:B------:R-:W-:Y:S05]  /*2890*/  BSYNC.RECONVERGENT B3 ;  /* 0x0000000000037941 */ /* 0x000fea0003800200 */
.L_x_1915:
        /* <DEDUP_REMOVED lines=55> */
.L_x_1921:
[----:B------:R-:W-:Y:S01]  /*2c10*/  DMUL R14, RZ, R16 ;  /* 0x00000010ff0e7228 */ /* 0x000fe20000000000 */
[----:B------:R-:W-:-:S10]  /*2c20*/  IMAD.MOV.U32 R2, RZ, RZ, RZ ;  /* 0x000000ffff027224 */ /* 0x000fd400078e00ff */
.L_x_1922:
[----:B------:R-:W-:Y:S05]  /*2c30*/  BSYNC.RECONVERGENT B3 ;  /* 0x0000000000037941 */ /* 0x000fea0003800200 */
.L_x_1920:
        /* <DEDUP_REMOVED lines=31> */
.L_x_1914:
[----:B------:R-:W-:Y:S05]  /*2e30*/  BSYNC.RECONVERGENT B2 ;  /* 0x0000000000027941 */ /* 0x000fea0003800200 */
.L_x_1913:
        /* <DEDUP_REMOVED lines=33> */
.L_x_1928:
[----:B------:R-:W-:Y:S05]  /*3050*/  BSYNC.RECONVERGENT B4 ;  /* 0x0000000000047941 */ /* 0x000fea0003800200 */
.L_x_1927:
[----:B------:R-:W-:Y:S01]  /*3060*/  VIADD R0, R0, 0x1 ;  /* 0x0000000100007836 */ /* 0x000fe20000000000 */
[----:B------:R-:W-:Y:S06]  /*3070*/  BRA `(.L_x_1929) ;  /* 0x0000000000087947 */ /* 0x000fec0003800000 */
.L_x_1926:
[----:B------:R-:W-:Y:S01]  /*3080*/  DMUL R2, RZ, R20 ;  /* 0x00000014ff027228 */ /* 0x000fe20000000000 */
[----:B------:R-:W-:-:S10]  /*3090*/  IMAD.MOV.U32 R0, RZ, RZ, 0x1 ;  /* 0x00000001ff007424 */ /* 0x000fd400078e00ff */
.L_x_1929:
[----:B------:R-:W-:Y:S05]  /*30a0*/  BSYNC.RECONVERGENT B3 ;  /* 0x0000000000037941 */ /* 0x000fea0003800200 */
.L_x_1925:
        /* <DEDUP_REMOVED lines=55> */
.L_x_1931:
[----:B------:R-:W-:Y:S01]  /*3420*/  DMUL R18, RZ, R20 ;  /* 0x00000014ff127228 */ /* 0x000fe20000000000 */
[----:B------:R-:W-:-:S10]  /*3430*/  IMAD.MOV.U32 R2, RZ, RZ, RZ ;  /* 0x000000ffff027224 */ /* 0x000fd400078e00ff */
.L_x_1932:
[----:B------:R-:W-:Y:S05]  /*3440*/  BSYNC.RECONVERGENT B3 ;  /* 0x0000000000037941 */ /* 0x000fea0003800200 */
.L_x_1930:
        /* <DEDUP_REMOVED lines=31> */
.L_x_1924:
[----:B------:R-:W-:Y:S05]  /*3640*/  BSYNC.RECONVERGENT B2 ;  /* 0x0000000000027941 */ /* 0x000fea0003800200 */
.L_x_1923:
        /* <DEDUP_REMOVED lines=33> */
.L_x_1938:
[----:B------:R-:W-:Y:S05]  /*3860*/  BSYNC.RECONVERGENT B4 ;  /* 0x0000000000047941 */ /* 0x000fea0003800200 */
.L_x_1937:
[----:B------:R-:W-:Y:S01]  /*3870*/  VIADD R0, R0, 0x1 ;  /* 0x0000000100007836 */ /* 0x000fe20000000000 */
[----:B------:R-:W-:Y:S06]  /*3880*/  BRA `(.L_x_1939) ;  /* 0x0000000000087947 */ /* 0x000fec0003800000 */
.L_x_1936:
[----:B------:R-:W-:Y:S01]  /*3890*/  DMUL R2, RZ, R24 ;  /* 0x00000018ff027228 */ /* 0x000fe20000000000 */
[----:B------:R-:W-:-:S10]  /*38a0*/  IMAD.MOV.U32 R0, RZ, RZ, 0x1 ;  /* 0x00000001ff007424 */ /* 0x000fd400078e00ff */
.L_x_1939:
[----:B------:R-:W-:Y:S05]  /*38b0*/  BSYNC.RECONVERGENT B3 ;  /* 0x0000000000037941 */ /* 0x000fea0003800200 */
.L_x_1935:
        /* <DEDUP_REMOVED lines=55> */
.L_x_1941:
[----:B------:R-:W-:Y:S01]  /*3c30*/  DMUL R22, RZ, R24 ;  /* 0x00000018ff167228 */ /* 0x000fe20000000000 */
[----:B------:R-:W-:-:S10]  /*3c40*/  IMAD.MOV.U32 R2, RZ, RZ, RZ ;  /* 0x000000ffff027224 */ /* 0x000fd400078e00ff */
.L_x_1942:
[----:B------:R-:W-:Y:S05]  /*3c50*/  BSYNC.RECONVERGENT B3 ;  /* 0x0000000000037941 */ /* 0x000fea0003800200 */
.L_x_1940:
        /* <DEDUP_REMOVED lines=31> */
.L_x_1934:
[----:B------:R-:W-:Y:S05]  /*3e50*/  BSYNC.RECONVERGENT B2 ;  /* 0x0000000000027941 */ /* 0x000fea0003800200 */
.L_x_1933:
        /* <DEDUP_REMOVED lines=33> */
.L_x_1948:
[----:B------:R-:W-:Y:S05]  /*4070*/  BSYNC.RECONVERGENT B4 ;  /* 0x0000000000047941 */ /* 0x000fea0003800200 */
.L_x_1947:
[----:B------:R-:W-:Y:S01]  /*4080*/  VIADD R0, R0, 0x1 ;  /* 0x0000000100007836 */ /* 0x000fe20000000000 */
[----:B------:R-:W-:Y:S06]  /*4090*/  BRA `(.L_x_1949) ;  /* 0x0000000000087947 */ /* 0x000fec0003800000 */
.L_x_1946:
[----:B------:R-:W-:Y:S01]  /*40a0*/  DMUL R2, RZ, R26 ;  /* 0x0000001aff027228 */ /* 0x000fe20000000000 */
[----:B------:R-:W-:-:S10]  /*40b0*/  IMAD.MOV.U32 R0, RZ, RZ, 0x1 ;  /* 0x00000001ff007424 */ /* 0x000fd400078e00ff */
.L_x_1949:
[----:B------:R-:W-:Y:S05]  /*40c0*/  BSYNC.RECONVERGENT B3 ;  /* 0x0000000000037941 */ /* 0x000fea0003800200 */
.L_x_1945:
        /* <DEDUP_REMOVED lines=55> */
.L_x_1951:
[----:B------:R-:W-:Y:S01]  /*4440*/  DMUL R30, RZ, R26 ;  /* 0x0000001aff1e7228 */ /* 0x000fe20000000000 */
[----:B------:R-:W-:-:S10]  /*4450*/  IMAD.MOV.U32 R2, RZ, RZ, RZ ;  /* 0x000000ffff027224 */ /* 0x000fd400078e00ff */
.L_x_1952:
[----:B------:R-:W-:Y:S05]  /*4460*/  BSYNC.RECONVERGENT B3 ;  /* 0x0000000000037941 */ /* 0x000fea0003800200 */
.L_x_1950:
        /* <DEDUP_REMOVED lines=31> */
.L_x_1944:
[----:B------:R-:W-:Y:S05]  /*4660*/  BSYNC.RECONVERGENT B2 ;  /* 0x0000000000027941 */ /* 0x000fea0003800200 */
.L_x_1943:
        /* <DEDUP_REMOVED lines=16> */
.L_x_1955:
[----:B------:R-:W-:-:S13]  /*4770*/  ISETP.GE.U32.AND P0, PT, R28, R29, PT ;  /* 0x0000001d1c00720c */ /* 0x000fda0003f06070 */
[----:B------:R-:W-:Y:S05]  /*4780*/  @P0 BRA `(.L_x_1957) ;  /* 0x0000000000300947 */ /* 0x000fea0003800000 */
[----:B0-----:R-:W0:Y:S01]  /*4790*/  LDC.64 R2, c[0x0][0x388] ;  /* 0x0000e200ff027b82 */ /* 0x001e220000000a00 */
[----:B------:R-:W-:Y:S02]  /*47a0*/  IMAD.IADD R25, R68, 0x1, R28 ;  /* 0x0000000144197824 */ /* 0x000fe400078e021c */
[----:B------:R-:W-:Y:S02]  /*47b0*/  VIADD R28, R28, 0x80 ;  /* 0x000000801c1c7836 */ /* 0x000fe40000000000 */
[----:B0-----:R-:W-:-:S05]  /*47c0*/  IMAD.WIDE.U32 R2, R25, 0x10, R2 ;  /* 0x0000001019027825 */ /* 0x001fca00078e0002 */
[----:B------:R1:W-:Y:S02]  /*47d0*/  STG.E.128 desc[UR4][R2.64], R4 ;  /* 0x0000000402007986 */ /* 0x0003e4000c101d04 */
.L_x_1956:
[----:B------:R-:W-:-:S13]  /*47e0*/  ISETP.GE.U32.AND P0, PT, R28, R29, PT ;  /* 0x0000001d1c00720c */ /* 0x000fda0003f06070 */
[----:B------:R-:W-:Y:S05]  /*47f0*/  @P0 BRA `(.L_x_1958) ;  /* 0x0000000000300947 */ /* 0x000fea0003800000 */
[----:B01----:R-:W0:Y:S01]  /*4800*/  LDC.64 R2, c[0x0][0x388] ;  /* 0x0000e200ff027b82 */ /* 0x003e220000000a00 */
[----:B------:R-:W-:Y:S02]  /*4810*/  IMAD.IADD R5, R68, 0x1, R28 ;  /* 0x0000000144057824 */ /* 0x000fe400078e021c */
[----:B------:R-:W-:Y:S02]  /*4820*/  VIADD R28, R28, 0x80 ;  /* 0x000000801c1c7836 */ /* 0x000fe40000000000 */
[----:B0-----:R-:W-:-:S05]  /*4830*/  IMAD.WIDE.U32 R2, R5, 0x10, R2 ;  /* 0x0000001005027825 */ /* 0x001fca00078e0002 */
[----:B------:R1:W-:Y:S02]  /*4840*/  STG.E.128 desc[UR4][R2.64], R8 ;  /* 0x0000000802007986 */ /* 0x0003e4000c101d04 */
.L_x_1957:
[----:B------:R-:W-:-:S13]  /*4850*/  ISETP.GE.U32.AND P0, PT, R28, R29, PT ;  /* 0x0000001d1c00720c */ /* 0x000fda0003f06070 */
[----:B------:R-:W-:Y:S05]  /*4860*/  @P0 BRA `(.L_x_1959) ;  /* 0x0000000000340947 */ /* 0x000fea0003800000 */
[----:B01----:R-:W0:Y:S01]  /*4870*/  LDC.64 R2, c[0x0][0x388] ;  /* 0x0000e200ff027b82 */ /* 0x003e220000000a00 */
[----:B------:R-:W-:Y:S02]  /*4880*/  IMAD.IADD R5, R68, 0x1, R28 ;  /* 0x0000000144057824 */ /* 0x000fe400078e021c */
[----:B------:R-:W-:Y:S02]  /*4890*/  VIADD R28, R28, 0x80 ;  /* 0x000000801c1c7836 */ /* 0x000fe40000000000 */
[----:B0-----:R-:W-:-:S05]  /*48a0*/  IMAD.WIDE.U32 R2, R5, 0x10, R2 ;  /* 0x0000001005027825 */ /* 0x001fca00078e0002 */
[----:B------:R2:W-:Y:S02]  /*48b0*/  STG.E.128 desc[UR4][R2.64], R12 ;  /* 0x0000000c02007986 */ /* 0x0005e4000c101d04 */
.L_x_1958:
        /* <DEDUP_REMOVED lines=8> */
.L_x_1959:
[----:B------:R-:W-:Y:S05]  /*4940*/  BSYNC.RELIABLE B1 ;  /* 0x0000000000017941 */ /* 0x000fea0003800100 */
.L_x_1954:
[----:B------:R-:W-:-:S13]  /*4950*/  ISETP.GE.U32.AND P0, PT, R28, R29, PT ;  /* 0x0000001d1c00720c */ /* 0x000fda0003f06070 */
[----:B012---:R-:W0:Y:S01]  /*4960*/  @!P0 LDC.64 R2, c[0x0][0x388] ;  /* 0x0000e200ff028b82 */ /* 0x007e220000000a00 */
[----:B------:R-:W-:Y:S02]  /*4970*/  @!P0 IMAD.IADD R5, R68, 0x1, R28 ;  /* 0x0000000144058824 */ /* 0x000fe400078e021c */
[----:B------:R-:W-:Y:S02]  /*4980*/  @!P0 VIADD R28, R28, 0x80 ;  /* 0x000000801c1c8836 */ /* 0x000fe40000000000 */
[----:B0-----:R-:W-:-:S05]  /*4990*/  @!P0 IMAD.WIDE.U32 R2, R5, 0x10, R2 ;  /* 0x0000001005028825 */ /* 0x001fca00078e0002 */
[----:B------:R3:W-:Y:S02]  /*49a0*/  @!P0 STG.E.128 desc[UR4][R2.64], R20 ;  /* 0x0000001402008986 */ /* 0x0007e4000c101d04 */
.L_x_1960:
[----:B------:R-:W-:Y:S05]  /*49b0*/  BSYNC.RECONVERGENT B0 ;  /* 0x0000000000007941 */ /* 0x000fea0003800200 */
.L_x_1953:
        /* <DEDUP_REMOVED lines=8> */
.L_x_1874:
[----:B------:R-:W0:Y:S01]  /*4a40*/  S2R R37, SR_TID.X ;  /* 0x0000000000257919 */ /* 0x000e220000002100 */
[----:B------:R-:W1:Y:S08]  /*4a50*/  LDC.64 R2, c[0x0][0x398] ;  /* 0x0000e600ff027b82 */ /* 0x000e700000000a00 */
[----:B------:R-:W2:Y:S01]  /*4a60*/  LDC.64 R12, c[0x0][0x390] ;  /* 0x0000e400ff0c7b82 */ /* 0x000ea20000000a00 */
[----:B-1----:R-:W-:-:S04]  /*4a70*/  IMAD.WIDE.U32 R2, R68, 0x8, R2 ;  /* 0x0000000844027825 */ /* 0x002fc800078e0002 */
[----:B0-----:R-:W-:-:S05]  /*4a80*/  IMAD.WIDE.U32 R38, R37, 0x20, R2 ;  /* 0x0000002025267825 */ /* 0x001fca00078e0002 */
[----:B------:R-:W3:Y:S01]  /*4a90*/  LDG.E.ENL2.256 R8, R4, desc[UR4][R38.64] ;  /* 0xfe0000042604797e */ /* 0x000ee20008121908 */
[----:B--2---:R-:W-:-:S03]  /*4aa0*/  IMAD.WIDE.U32 R2, R68, 0x8, R12 ;  /* 0x0000000844027825 */ /* 0x004fc600078e000c */
[----:B------:R0:W5:Y:S01]  /*4ab0*/  LDG.E.ENL2.256 R32, R28, desc[UR4][R38.64+0x1000] ;  /* 0xfe008004261c797e */ /* 0x0001620008121920 */
[----:B------:R-:W-:-:S05]  /*4ac0*/  IMAD.WIDE.U32 R36, R37, 0x20, R2 ;  /* 0x0000002025247825 */ /* 0x000fca00078e0002 */
[----:B------:R0:W5:Y:S04]  /*4ad0*/  LDG.E.ENL2.256 R16, R12, desc[UR4][R36.64] ;  /* 0xfe000004240c797e */ /* 0x0001680008121910 */
[----:B------:R0:W5:Y:S01]  /*4ae0*/  LDG.E.ENL2.256 R24, R20, desc[UR4][R36.64+0x1000] ;  /* 0xfe0080042414797e */ /* 0x0001620008121918 */
        /* <DEDUP_REMOVED lines=25> */
[----:B-----5:R-:W-:Y:S05]  /*4c80*/  CALL.REL.NOINC `($_ZN2at6native29vectorized_elementwise_kernelILi4EZZZNS0_54_GLOBAL__N__7dbc7496_16_ComplexKernel_cu_1520ed90_295117polar_kernel_cudaERNS_14TensorIteratorEENKUlvE_clEvENKUlvE_clEvEUlddE_St5arrayIPcLm3EEEEviT0_T1_$__internal_trig_reduction_slowpathd) ;  /* 0x0000003800ec7944 */ /* 0x020fea0003c00000 */
[----:B------:R-:W-:Y:S02]  /*4c90*/  IMAD.MOV.U32 R0, RZ, RZ, R2 ;  /* 0x000000ffff007224 */ /* 0x000fe400078e0002 */
[----:B------:R-:W-:Y:S02]  /*4ca0*/  IMAD.MOV.U32 R2, RZ, RZ, R36 ;  /* 0x000000ffff027224 */ /* 0x000fe400078e0024 */
[----:B------:R-:W-:-:S07]  /*4cb0*/  IMAD.MOV.U32 R3, RZ, RZ, R37 ;  /* 0x000000ffff037224 */ /* 0x000fce00078e0025 */
.L_x_1964:
[----:B------:R-:W-:Y:S05]  /*4cc0*/  BSYNC.RECONVERGENT B3 ;  /* 0x0000000000037941 */ /* 0x000fea0003800200 */
.L_x_1963:
[----:B------:R-:W-:-:S07]  /*4cd0*/  VIADD R0, R0, 0x1 ;  /* 0x0000000100007836 */ /* 0x000fce0000000000 */
.L_x_1962:
[----:B------:R-:W-:Y:S05]  /*4ce0*/  BSYNC.RECONVERGENT B2 ;  /* 0x0000000000027941 */ /* 0x000fea0003800200 */
.L_x_1961:
        /* <DEDUP_REMOVED lines=55> */
[----:B------:R-:W-:-:S07]  /*5060*/  IMAD.MOV.U32 R49, RZ, RZ, R37 ;  /* 0x000000ffff317224 */ /* 0x000fce00078e0025 */
.L_x_1966:
[----:B------:R-:W-:Y:S05]  /*5070*/  BSYNC.RECONVERGENT B2 ;  /* 0x0000000000027941 */ /* 0x000fea0003800200 */
.L_x_1965:
        /* <DEDUP_REMOVED lines=57> */
.L_x_1970:
[----:B------:R-:W-:Y:S05]  /*5410*/  BSYNC.RECONVERGENT B3 ;  /* 0x0000000000037941 */ /* 0x000fea0003800200 */
.L_x_1969:
[----:B------:R-:W-:Y:S01]  /*5420*/  VIADD R0, R0, 0x1 ;  /* 0x0000000100007836 */ /* 0x000fe20000000000 */
[----:B------:R-:W-:Y:S06]  /*5430*/  BRA `(.L_x_1971) ;  /* 0x0000000000087947 */ /* 0x000fec0003800000 */
.L_x_1968:
[----:B------:R-:W-:Y:S01]  /*5440*/  DMUL R2, RZ, R6 ;  /* 0x00000006ff027228 */ /* 0x000fe20000000000 */
[----:B------:R-:W-:-:S10]  /*5450*/  IMAD.MOV.U32 R0, RZ, RZ, 0x1 ;  /* 0x00000001ff007424 */ /* 0x000fd400078e00ff */
.L_x_1971:
[----:B------:R-:W-:Y:S05]  /*5460*/  BSYNC.RECONVERGENT B2 ;  /* 0x0000000000027941 */ /* 0x000fea0003800200 */
.L_x_1967:
        /* <DEDUP_REMOVED lines=55> */
.L_x_1973:
[----:B------:R-:W-:Y:S01]  /*57e0*/  DMUL R44, RZ, R6 ;  /* 0x00000006ff2c7228 */ /* 0x000fe20000000000 */
[----:B------:R-:W-:-:S10]  /*57f0*/  IMAD.MOV.U32 R2, RZ, RZ, RZ ;  /* 0x000000ffff027224 */ /* 0x000fd400078e00ff */
.L_x_1974:
[----:B------:R-:W-:Y:S05]  /*5800*/  BSYNC.RECONVERGENT B2 ;  /* 0x0000000000027941 */ /* 0x000fea0003800200 */
.L_x_1972:
        /* <DEDUP_REMOVED lines=57> */
.L_x_1978:
[----:B------:R-:W-:Y:S05]  /*5ba0*/  BSYNC.RECONVERGENT B3 ;  /* 0x0000000000037941 */ /* 0x000fea0003800200 */
.L_x_1977:
[----:B------:R-:W-:Y:S01]  /*5bb0*/  VIADD R0, R0, 0x1 ;  /* 0x0000000100007836 */ /* 0x000fe20000000000 */
[----:B------:R-:W-:Y:S06]  /*5bc0*/  BRA `(.L_x_1979) ;  /* 0x0000000000087947 */ /* 0x000fec0003800000 */
.L_x_1976:
[----:B------:R-:W-:Y:S01]  /*5bd0*/  DMUL R2, RZ, R8 ;  /* 0x00000008ff027228 */ /* 0x000fe20000000000 */
[----:B------:R-:W-:-:S10]  /*5be0*/  IMAD.MOV.U32 R0, RZ, RZ, 0x1 ;  /* 0x00000001ff007424 */ /* 0x000fd400078e00ff */
.L_x_1979:
[----:B------:R-:W-:Y:S05]  /*5bf0*/  BSYNC.RECONVERGENT B2 ;  /* 0x0000000000027941 */ /* 0x000fea0003800200 */
.L_x_1975:
        /* <DEDUP_REMOVED lines=55> */
.L_x_1981:
[----:B------:R-:W-:Y:S01]  /*5f70*/  DMUL R44, RZ, R8 ;  /* 0x00000008ff2c7228 */ /* 0x000fe20000000000 */
[----:B------:R-:W-:-:S10]  /*5f80*/  IMAD.MOV.U32 R2, RZ, RZ, RZ ;  /* 0x000000ffff027224 */ /* 0x000fd400078e00ff */
.L_x_1982:
[----:B------:R-:W-:Y:S05]  /*5f90*/  BSYNC.RECONVERGENT B2 ;  /* 0x0000000000027941 */ /* 0x000fea0003800200 */
.L_x_1980:
        /* <DEDUP_REMOVED lines=57> */
.L_x_1986:
[----:B------:R-:W-:Y:S05]  /*6330*/  BSYNC.RECONVERGENT B3 ;  /* 0x0000000000037941 */ /* 0x000fea0003800200 */
.L_x_1985:
[----:B------:R-:W-:Y:S01]  /*6340*/  VIADD R0, R0, 0x1 ;  /* 0x0000000100007836 */ /* 0x000fe20000000000 */
[----:B------:R-:W-:Y:S06]  /*6350*/  BRA `(.L_x_1987) ;  /* 0x0000000000087947 */ /* 0x000fec0003800000 */
.L_x_1984:
[----:B------:R-:W-:Y:S01]  /*6360*/  DMUL R2, RZ, R10 ;  /* 0x0000000aff027228 */ /* 0x000fe20000000000 */
[----:B------:R-:W-:-:S10]  /*6370*/  IMAD.MOV.U32 R0, RZ, RZ, 0x1 ;  /* 0x00000001ff007424 */ /* 0x000fd400078e00ff */
.L_x_1987:
[----:B------:R-:W-:Y:S05]  /*6380*/  BSYNC.RECONVERGENT B2 ;  /* 0x0000000000027941 */ /* 0x000fea0003800200 */
.L_x_1983:
        /* <DEDUP_REMOVED lines=55> */
.L_x_1989:
[----:B------:R-:W-:Y:S01]  /*6700*/  DMUL R40, RZ, R10 ;  /* 0x0000000aff287228 */ /* 0x000fe20000000000 */
[----:B------:R-:W-:-:S10]  /*6710*/  IMAD.MOV.U32 R2, RZ, RZ, RZ ;  /* 0x000000ffff027224 */ /* 0x000fd400078e00ff */
.L_x_1990:
[----:B------:R-:W-:Y:S05]  /*6720*/  BSYNC.RECONVERGENT B2 ;  /* 0x0000000000027941 */ /* 0x000fea0003800200 */
.L_x_1988:
        /* <DEDUP_REMOVED lines=57> */
.L_x_1994:
[----:B------:R-:W-:Y:S05]  /*6ac0*/  BSYNC.RECONVERGENT B3 ;  /* 0x0000000000037941 */ /* 0x000fea0003800200 */
.L_x_1993:
[----:B------:R-:W-:Y:S01]  /*6ad0*/  VIADD R0, R0, 0x1 ;  /* 0x0000000100007836 */ /* 0x000fe20000000000 */
[----:B------:R-:W-:Y:S06]  /*6ae0*/  BRA `(.L_x_1995) ;  /* 0x0000000000087947 */ /* 0x000fec0003800000 */
.L_x_1992:
[----:B------:R-:W-:Y:S01]  /*6af0*/  DMUL R2, RZ, R28 ;  /* 0x0000001cff027228 */ /* 0x000fe20000000000 */
[----:B------:R-:W-:-:S10]  /*6b00*/  IMAD.MOV.U32 R0, RZ, RZ, 0x1 ;  /* 0x00000001ff007424 */ /* 0x000fd400078e00ff */
.L_x_1995:
[----:B------:R-:W-:Y:S05]  /*6b10*/  BSYNC.RECONVERGENT B2 ;  /* 0x0000000000027941 */ /* 0x000fea0003800200 */
.L_x_1991:
        /* <DEDUP_REMOVED lines=55> */
.L_x_1997:
[----:B------:R-:W-:Y:S01]  /*6e90*/  DMUL R40, RZ, R28 ;  /* 0x0000001cff287228 */ /* 0x000fe20000000000 */
[----:B------:R-:W-:-:S10]  /*6ea0*/  IMAD.MOV.U32 R2, RZ, RZ, RZ ;  /* 0x000000ffff027224 */ /* 0x000fd400078e00ff */
.L_x_1998:
[----:B------:R-:W-:Y:S05]  /*6eb0*/  BSYNC.RECONVERGENT B2 ;  /* 0x0000000000027941 */ /* 0x000fea0003800200 */
.L_x_1996:
        /* <DEDUP_REMOVED lines=57> */
.L_x_2002:
[----:B------:R-:W-:Y:S05]  /*7250*/  BSYNC.RECONVERGENT B3 ;  /* 0x0000000000037941 */ /* 0x000fea0003800200 */
.L_x_2001:
[----:B------:R-:W-:Y:S01]  /*7260*/  VIADD R0, R0, 0x1 ;  /* 0x0000000100007836 */ /* 0x000fe20000000000 */
[----:B------:R-:W-:Y:S06]  /*7270*/  BRA `(.L_x_2003) ;  /* 0x0000000000087947 */ /* 0x000fec0003800000 */
.L_x_2000:
[----:B------:R-:W-:Y:S01]  /*7280*/  DMUL R2, RZ, R30 ;  /* 0x0000001eff027228 */ /* 0x000fe20000000000 */
[----:B------:R-:W-:-:S10]  /*7290*/  IMAD.MOV.U32 R0, RZ, RZ, 0x1 ;  /* 0x00000001ff007424 */ /* 0x000fd400078e00ff */
.L_x_2003:
[----:B------:R-:W-:Y:S05]  /*72a0*/  BSYNC.RECONVERGENT B2 ;  /* 0x0000000000027941 */ /* 0x000fea0003800200 */
.L_x_1999:
        /* <DEDUP_REMOVED lines=55> */
.L_x_2005:
[----:B------:R-:W-:Y:S01]  /*7620*/  DMUL R10, RZ, R30 ;  /* 0x0000001eff0a7228 */ /* 0x000fe20000000000 */
[----:B------:R-:W-:-:S10]  /*7630*/  IMAD.MOV.U32 R2, RZ, RZ, RZ ;  /* 0x000000ffff027224 */ /* 0x000fd400078e00ff */
.L_x_2006:
[----:B------:R-:W-:Y:S05]  /*7640*/  BSYNC.RECONVERGENT B2 ;  /* 0x0000000000027941 */ /* 0x000fea0003800200 */
.L_x_2004:
        /* <DEDUP_REMOVED lines=57> */
.L_x_2010:
[----:B------:R-:W-:Y:S05]  /*79e0*/  BSYNC.RECONVERGENT B3 ;  /* 0x0000000000037941 */ /* 0x000fea0003800200 */
.L_x_2009:
[----:B------:R-:W-:Y:S01]  /*79f0*/  VIADD R0, R0, 0x1 ;  /* 0x0000000100007836 */ /* 0x000fe20000000000 */
[----:B------:R-:W-:Y:S06]  /*7a00*/  BRA `(.L_x_2011) ;  /* 0x0000000000087947 */ /* 0x000fec0003800000 */
.L_x_2008:
[----:B------:R-:W-:Y:S01]  /*7a10*/  DMUL R2, RZ, R32 ;  /* 0x00000020ff027228 */ /* 0x000fe20000000000 */
[----:B------:R-:W-:-:S10]  /*7a20*/  IMAD.MOV.U32 R0, RZ, RZ, 0x1 ;  /* 0x00000001ff007424 */ /* 0x000fd400078e00ff */
.L_x_2011:
[----:B------:R-:W-:Y:S05]  /*7a30*/  BSYNC.RECONVERGENT B2 ;  /* 0x0000000000027941 */ /* 0x000fea0003800200 */
.L_x_2007:
        /* <DEDUP_REMOVED lines=54> */
.L_x_2013:
[----:B------:R-:W-:Y:S01]  /*7da0*/  DMUL R6, RZ, R32 ;  /* 0x00000020ff067228 */ /* 0x000fe20000000000 */
[----:B------:R-:W-:-:S10]  /*7db0*/  IMAD.MOV.U32 R2, RZ, RZ, RZ ;  /* 0x000000ffff027224 */ /* 0x000fd400078e00ff */
.L_x_2014:
[----:B------:R-:W-:Y:S05]  /*7dc0*/  BSYNC.RECONVERGENT B2 ;  /* 0x0000000000027941 */ /* 0x000fea0003800200 */
.L_x_2012:
        /* <DEDUP_REMOVED lines=57> */
.L_x_2018:
[----:B------:R-:W-:Y:S05]  /*8160*/  BSYNC.RECONVERGENT B3 ;  /* 0x0000000000037941 */ /* 0x000fea0003800200 */
.L_x_2017:
[----:B------:R-:W-:Y:S01]  /*8170*/  VIADD R0, R0, 0x1 ;  /* 0x0000000100007836 */ /* 0x000fe20000000000 */
[----:B------:R-:W-:Y:S06]  /*8180*/  BRA `(.L_x_2019) ;  /* 0x0000000000087947 */ /* 0x000fec0003800000 */
.L_x_2016:
[----:B------:R-:W-:Y:S01]  /*8190*/  DMUL R2, RZ, R34 ;  /* 0x00000022ff027228 */ /* 0x000fe20000000000 */
[----:B------:R-:W-:-:S10]  /*81a0*/  IMAD.MOV.U32 R0, RZ, RZ, 0x1 ;  /* 0x00000001ff007424 */ /* 0x000fd400078e00ff */
.L_x_2019:
[----:B------:R-:W-:Y:S05]  /*81b0*/  BSYNC.RECONVERGENT B2 ;  /* 0x0000000000027941 */ /* 0x000fea0003800200 */
.L_x_2015:
        /* <DEDUP_REMOVED lines=54> */
.L_x_2021:
[----:B------:R-:W-:Y:S01]  /*8520*/  DMUL R30, RZ, R34 ;  /* 0x00000022ff1e7228 */ /* 0x000fe20000000000 */
[----:B------:R-:W-:-:S10]  /*8530*/  IMAD.MOV.U32 R2, RZ, RZ, RZ ;  /* 0x000000ffff027224 */ /* 0x000fd400078e00ff */
.L_x_2022:
[----:B------:R-:W-:Y:S05]  /*8540*/  BSYNC.RECONVERGENT B2 ;  /* 0x0000000000027941 */ /* 0x000fea0003800200 */
.L_x_2020:
        /* <DEDUP_REMOVED lines=47> */
        .type           $_ZN2at6native29vectorized_elementwise_kernelILi4EZZZNS0_54_GLOBAL__N__7dbc7496_16_ComplexKernel_cu_1520ed90_295117polar_kernel_cudaERNS_14TensorIteratorEENKUlvE_clEvENKUlvE_clEvEUlddE_St5arrayIPcLm3EEEEviT0_T1_$__internal_trig_reduction_slowpathd,@function
        .size           $_ZN2at6native29vectorized_elementwise_kernelILi4EZZZNS0_54_GLOBAL__N__7dbc7496_16_ComplexKernel_cu_1520ed90_295117polar_kernel_cudaERNS_14TensorIteratorEENKUlvE_clEvENKUlvE_clEvEUlddE_St5arrayIPcLm3EEEEviT0_T1_$__internal_trig_reduction_slowpathd,(.L_x_4655 - $_ZN2at6native29vectorized_elementwise_kernelILi4EZZZNS0_54_GLOBAL__N__7dbc7496_16_ComplexKernel_cu_1520ed90_295117polar_kernel_cudaERNS_14TensorIteratorEENKUlvE_clEvENKUlvE_clEvEUlddE_St5arrayIPcLm3EEEEviT0_T1_$__internal_trig_reduction_slowpathd)
$_ZN2at6native29vectorized_elementwise_kernelILi4EZZZNS0_54_GLOBAL__N__7dbc7496_16_ComplexKernel_cu_1520ed90_295117polar_kernel_cudaERNS_14TensorIteratorEENKUlvE_clEvENKUlvE_clEvEUlddE_St5arrayIPcLm3EEEEviT0_T1_$__internal_trig_reduction_slowpathd:
        /* <DEDUP_REMOVED lines=24> */
.L_x_2027:
        /* <DEDUP_REMOVED lines=30> */
.L_x_2026:
[----:B------:R-:W-:-:S05]  /*8ba0*/  LOP3.LUT R2, R60, 0x7ff, RZ, 0xc0, !PT ;  /* 0x000007ff3c027812 */ /* 0x000fca00078ec0ff */
[----:B------:R-:W-:-:S05]  /*8bb0*/  VIADD R2, R2, 0xfffffc00 ;  /* 0xfffffc0002027836 */ /* 0x000fca0000000000 */
[----:B------:R-:W-:Y:S02]  /*8bc0*/  SHF.R.U32.HI R39, RZ, 0x6, R2 ;  /* 0x00000006ff277819 */ /* 0x000fe40000011602 */
[----:B------:R-:W-:Y:S02]  /*8bd0*/  ISETP.GE.U32.AND P0, PT, R2, 0x80, PT ;  /* 0x000000800200780c */ /* 0x000fe40003f06070 */
[----:B------:R-:W-:-:S04]  /*8be0*/  IADD3 R39, PT, PT, -R39, 0x13, RZ ;  /* 0x0000001327277810 */ /* 0x000fc80007ffe1ff */
[----:B------:R-:W-:-:S07]  /*8bf0*/  SEL R39, R39, 0x12, P0 ;  /* 0x0000001227277807 */ /* 0x000fce0000000000 */
.L_x_2025:
[----:B------:R-:W-:Y:S05]  /*8c00*/  BSYNC.RECONVERGENT B0 ;  /* 0x0000000000007941 */ /* 0x000fea0003800200 */
.L_x_2024:
        /* <DEDUP_REMOVED lines=63> */
.L_x_2029:
[----:B------:R-:W-:Y:S05]  /*9000*/  BSYNC.RECONVERGENT B0 ;  /* 0x0000000000007941 */ /* 0x000fea0003800200 */
.L_x_2028:
        /* <DEDUP_REMOVED lines=36> */
.L_x_2023:
[----:B------:R-:W-:Y:S02]  /*9250*/  IMAD.MOV.U32 R38, RZ, RZ, R0 ;  /* 0x000000ffff267224 */ /* 0x000fe400078e0000 */
[----:B------:R-:W-:Y:S02]  /*9260*/  IMAD.MOV.U32 R39, RZ, RZ, 0x0 ;  /* 0x00000000ff277424 */ /* 0x000fe400078e00ff */
[----:B------:R-:W-:Y:S02]  /*9270*/  IMAD.MOV.U32 R36, RZ, RZ, R37 ;  /* 0x000000ffff247224 */ /* 0x000fe400078e0025 */
[----:B------:R-:W-:Y:S01]  /*9280*/  IMAD.MOV.U32 R37, RZ, RZ, R3 ;  /* 0x000000ffff257224 */ /* 0x000fe200078e0003 */
[----:B------:R-:W-:Y:S06]  /*9290*/  RET.REL.NODEC R38 `(_ZN2at6native29vectorized_elementwise_kernelILi4EZZZNS0_54_GLOBAL__N__7dbc7496_16_ComplexKernel_cu_1520ed90_295117polar_kernel_cudaERNS_14TensorIteratorEENKUlvE_clEvENKUlvE_clEvEUlddE_St5arrayIPcLm3EEEEviT0_T1_) ;  /* 0xffffff6c26587950 */ /* 0x000fec0003c3ffff */
.L_x_2030:
        /* <DEDUP_REMOVED lines=14> */
.L_x_4655:


//--------------------- .text._ZN2at6native29vectorized_elementwise_kernelILi8EZZZNS0_54_GLOBAL__N__7dbc7496_16_ComplexKernel_cu_1520ed90_295117polar_kernel_cudaERNS_14TensorIteratorEENKUlvE_clEvENKUlvE_clEvEUlddE_St5arrayIPcLm3EEEEviT0_T1_ --------------------------
	.section	.text._ZN2at6native29vectorized_elementwise_kernelILi8EZZZNS0_54_GLOBAL__N__7dbc7496_16_ComplexKernel_cu_1520ed90_295117polar_kernel_cudaERNS_14TensorIteratorEENKUlvE_clEvENKUlvE_clEvEUlddE_St5arrayIPcLm3EEEEviT0_T1_,"ax",@progbits
	.align	128
        .global         _ZN2at6native29vectorized_elementwise_kernelILi8EZZZNS0_54_GLOBAL__N__7dbc7496_16_ComplexKernel_cu_1520ed90_295117polar_kernel_cudaERNS_14TensorIteratorEENKUlvE_clEvENKUlvE_clEvEUlddE_St5arrayIPcLm3EEEEviT0_T1_
        .type           _ZN2at6native29vectorized_elementwise_kernelILi8EZZZNS0_54_GLOBAL__N__7dbc7496_16_ComplexKernel_cu_1520ed90_295117polar_kernel_cudaERNS_14TensorIteratorEENKUlvE_clEvENKUlvE_clEvEUlddE_St5arrayIPcLm3EEEEviT0_T1_,@function
        .size           _ZN2at6native29vectorized_elementwise_kernelILi8EZZZNS0_54_GLOBAL__N__7dbc7496_16_ComplexKernel_cu_1520ed90_295117polar_kernel_cudaERNS_14TensorIteratorEENKUlvE_clEvENKUlvE_clEvEUlddE_St5arrayIPcLm3EEEEviT0_T1_,(.L_x_4656 - _ZN2at6native29vectorized_elementwise_kernelILi8EZZZNS0_54_GLOBAL__N__7dbc7496_16_ComplexKernel_cu_1520ed90_295117polar_kernel_cudaERNS_14TensorIteratorEENKUlvE_clEvENKUlvE_clEvEUlddE_St5arrayIPcLm3EEEEviT0_T1_)
        .other          _ZN2at6native29vectorized_elementwise_kernelILi8EZZZNS0_54_GLOBAL__N__7dbc7496_16_ComplexKernel_cu_1520ed90_295117polar_kernel_cudaERNS_14TensorIteratorEENKUlvE_clEvENKUlvE_clEvEUlddE_St5arrayIPcLm3EEEEviT0_T1_,@"STO_CUDA_ENTRY STV_DEFAULT"
_ZN2at6native29vectorized_elementwise_kernelILi8EZZZNS0_54_GLOBAL__N__7dbc7496_16_ComplexKernel_cu_1520ed90_295117polar_kernel_cudaERNS_14TensorIteratorEENKUlvE_clEvENKUlvE_clEvEUlddE_St5arrayIPcLm3EEEEviT0_T1_:
.text._ZN2at6native29vectorized_elementwise_kernelILi8EZZZNS0_54_GLOBAL__N__7dbc7496_16_ComplexKernel_cu_1520ed90_295117polar_kernel_cudaERNS_14TensorIteratorEENKUlvE_clEvENKUlvE_clEvEUlddE_St5arrayIPcLm3EEEEviT0_T1_:
        /* <DEDUP_REMOVED lines=128> */
[----:B------:R-:W-:Y:S05]  /*0800*/  CALL.REL.NOINC `($_ZN2at6native29vectorized_elementwise_kernelILi8EZZZNS0_54_GLOBAL__N__7dbc7496_16_ComplexKernel_cu_1520ed90_295117polar_kernel_cudaERNS_14TensorIteratorEENKUlvE_clEvENKUlvE_clEvEUlddE_St5arrayIPcLm3EEEEviT0_T1_$__internal_trig_reduction_slowpathd) ;  /* 0x00000080000c7944 */ /* 0x000fea0003c00000 */
[----:B------:R-:W-:Y:S02]  /*0810*/  IMAD.MOV.U32 R0, RZ, RZ, R2 ;  /* 0x000000ffff007224 */ /* 0x000fe400078e0002 */
[----:B------:R-:W-:Y:S02]  /*0820*/  IMAD.MOV.U32 R2, RZ, RZ, R36 ;  /* 0x000000ffff027224 */ /* 0x000fe400078e0024 */
[----:B------:R-:W-:-:S07]  /*0830*/  IMAD.MOV.U32 R3, RZ, RZ, R37 ;  /* 0x000000ffff037224 */ /* 0x000fce00078e0025 */
.L_x_2037:
[----:B------:R-:W-:Y:S05]  /*0840*/  BSYNC.RECONVERGENT B4 ;  /* 0x0000000000047941 */ /* 0x000fea0003800200 */
.L_x_2036:
[----:B------:R-:W-:-:S07]  /*0850*/  VIADD R0, R0, 0x1 ;  /* 0x0000000100007836 */ /* 0x000fce0000000000 */
.L_x_2035:
[----:B------:R-:W-:Y:S05]  /*0860*/  BSYNC.RECONVERGENT B3 ;  /* 0x0000000000037941 */ /* 0x000fea0003800200 */
.L_x_2034:
        /* <DEDUP_REMOVED lines=55> */
[----:B------:R-:W-:-:S07]  /*0be0*/  IMAD.MOV.U32 R45, RZ, RZ, R37 ;  /* 0x000000ffff2d7224 */ /* 0x000fce00078e0025 */
.L_x_2039:
[----:B------:R-:W-:Y:S05]  /*0bf0*/  BSYNC.RECONVERGENT B3 ;  /* 0x0000000000037941 */ /* 0x000fea0003800200 */
.L_x_2038:
        /* <DEDUP_REMOVED lines=31> */
.L_x_2033:
[----:B------:R-:W-:Y:S05]  /*0df0*/  BSYNC.RECONVERGENT B2 ;  /* 0x0000000000027941 */ /* 0x000fea0003800200 */
.L_x_2032:
        /* <DEDUP_REMOVED lines=33> */
.L_x_2045:
[----:B------:R-:W-:Y:S05]  /*1010*/  BSYNC.RECONVERGENT B4 ;  /* 0x0000000000047941 */ /* 0x000fea0003800200 */
.L_x_2044:
[----:B------:R-:W-:Y:S01]  /*1020*/  VIADD R0, R0, 0x1 ;  /* 0x0000000100007836 */ /* 0x000fe20000000000 */
[----:B------:R-:W-:Y:S06]  /*1030*/  BRA `(.L_x_2046) ;  /* 0x0000000000087947 */ /* 0x000fec0003800000 */
.L_x_2043:
[----:B------:R-:W-:Y:S01]  /*1040*/  DMUL R2, RZ, R4 ;  /* 0x00000004ff027228 */ /* 0x000fe20000000000 */
[----:B------:R-:W-:-:S10]  /*1050*/  IMAD.MOV.U32 R0, RZ, RZ, 0x1 ;  /* 0x00000001ff007424 */ /* 0x000fd400078e00ff */
.L_x_2046:
[----:B------:R-:W-:Y:S05]  /*1060*/  BSYNC.RECONVERGENT B3 ;  /* 0x0000000000037941 */ /* 0x000fea0003800200 */
.L_x_2042:
        /* <DEDUP_REMOVED lines=53> */
[----:B------:R-:W-:Y:S01]  /*13c0*/  IMAD.MOV.U32 R11, RZ, RZ, R37 ;  /* 0x000000ffff0b7224 */ /* 0x000fe200078e0025 */
[----:B------:R-:W-:Y:S06]  /*13d0*/  BRA `(.L_x_2049) ;  /* 0x0000000000087947 */ /* 0x000fec0003800000 */
.L_x_2048:
[----:B------:R-:W-:Y:S01]  /*13e0*/  DMUL R10, RZ, R4 ;  /* 0x00000004ff0a7228 */ /* 0x000fe20000000000 */
[----:B------:R-:W-:-:S10]  /*13f0*/  IMAD.MOV.U32 R2, RZ, RZ, RZ ;  /* 0x000000ffff027224 */ /* 0x000fd400078e00ff */
.L_x_2049:
[----:B------:R-:W-:Y:S05]  /*1400*/  BSYNC.RECONVERGENT B3 ;  /* 0x0000000000037941 */ /* 0x000fea0003800200 */
.L_x_2047:
        /* <DEDUP_REMOVED lines=31> */
.L_x_2041:
[----:B------:R-:W-:Y:S05]  /*1600*/  BSYNC.RECONVERGENT B2 ;  /* 0x0000000000027941 */ /* 0x000fea0003800200 */
.L_x_2040:
        /* <DEDUP_REMOVED lines=33> */
.L_x_2055:
[----:B------:R-:W-:Y:S05]  /*1820*/  BSYNC.RECONVERGENT B4 ;  /* 0x0000000000047941 */ /* 0x000fea0003800200 */
.L_x_2054:
[----:B------:R-:W-:Y:S01]  /*1830*/  VIADD R0, R0, 0x1 ;  /* 0x0000000100007836 */ /* 0x000fe20000000000 */
[----:B------:R-:W-:Y:S06]  /*1840*/  BRA `(.L_x_2056) ;  /* 0x0000000000087947 */ /* 0x000fec0003800000 */
.L_x_2053:
[----:B------:R-:W-:Y:S01]  /*1850*/  DMUL R2, RZ, R8 ;  /* 0x00000008ff027228 */ /* 0x000fe20000000000 */
[----:B------:R-:W-:-:S10]  /*1860*/  IMAD.MOV.U32 R0, RZ, RZ, 0x1 ;  /* 0x00000001ff007424 */ /* 0x000fd400078e00ff */
.L_x_2056:
[----:B------:R-:W-:Y:S05]  /*1870*/  BSYNC.RECONVERGENT B3 ;  /* 0x0000000000037941 */ /* 0x000fea0003800200 */
.L_x_2052:
        /* <DEDUP_REMOVED lines=55> */
.L_x_2058:
[----:B------:R-:W-:Y:S01]  /*1bf0*/  DMUL R6, RZ, R8 ;  /* 0x00000008ff067228 */ /* 0x000fe20000000000 */
[----:B------:R-:W-:-:S10]  /*1c00*/  IMAD.MOV.U32 R2, RZ, RZ, RZ ;  /* 0x000000ffff027224 */ /* 0x000fd400078e00ff */
.L_x_2059:
[----:B------:R-:W-:Y:S05]  /*1c10*/  BSYNC.RECONVERGENT B3 ;  /* 0x0000000000037941 */ /* 0x000fea0003800200 */
.L_x_2057:
        /* <DEDUP_REMOVED lines=31> */
.L_x_2051:
[----:B------:R-:W-:Y:S05]  /*1e10*/  BSYNC.RECONVERGENT B2 ;  /* 0x0000000000027941 */ /* 0x000fea0003800200 */
.L_x_2050:
        /* <DEDUP_REMOVED lines=33> */
.L_x_2065:
[----:B------:R-:W-:Y:S05]  /*2030*/  BSYNC.RECONVERGENT B4 ;  /* 0x0000000000047941 */ /* 0x000fea0003800200 */
.L_x_2064:
[----:B------:R-:W-:Y:S01]  /*2040*/  VIADD R0, R0, 0x1 ;  /* 0x0000000100007836 */ /* 0x000fe20000000000 */
[----:B------:R-:W-:Y:S06]  /*2050*/  BRA `(.L_x_2066) ;  /* 0x0000000000087947 */ /* 0x000fec0003800000 */
.L_x_2063:
[----:B------:R-:W-:Y:S01]  /*2060*/  DMUL R2, RZ, R12 ;  /* 0x0000000cff027228 */ /* 0x000fe20000000000 */
[----:B------:R-:W-:-:S10]  /*2070*/  IMAD.MOV.U32 R0, RZ, RZ, 0x1 ;  /* 0x00000001ff007424 */ /* 0x000fd400078e00ff */
.L_x_2066:
[----:B------:R-:W-:Y:S05]  /*2080*/  BSYNC.RECONVERGENT B3 ;  /* 0x0000000000037941 */ /* 0x000fea0003800200 */
.L_x_2062:
        /* <DEDUP_REMOVED lines=55> */
.L_x_2068:
[----:B------:R-:W-:Y:S01]  /*2400*/  DMUL R10, RZ, R12 ;  /* 0x0000000cff0a7228 */ /* 0x000fe20000000000 */
[----:B------:R-:W-:-:S10]  /*2410*/  IMAD.MOV.U32 R2, RZ, RZ, RZ ;  /* 0x000000ffff027224 */ /* 0x000fd400078e00ff */
.L_x_2069:
[----:B------:R-:W-:Y:S05]  /*2420*/  BSYNC.RECONVERGENT B3 ;  /* 0x0000000000037941 */ /* 0x000fea0003800200 */
.L_x_2067:
        /* <DEDUP_REMOVED lines=31> */
.L_x_2061:
[----:B------:R-:W-:Y:S05]  /*2620*/  BSYNC.RECONVERGENT B2 ;  /* 0x0000000000027941 */ /* 0x000fea0003800200 */
.L_x_2060:
        /* <DEDUP_REMOVED lines=33> */
.L_x_2075:
[----:B------:R-:W-:Y:S05]  /*2840*/  BSYNC.RECONVERGENT B4 ;  /* 0x0000000000047941 */ /* 0x000fea0003800200 */
.L_x_2074:
[----:B------:R-:W-:Y:S01]  /*2850*/  VIADD R0, R0, 0x1 ;  /* 0x0000000100007836 */ /* 0x000fe20000000000 */
[----:B------:R-:W-:Y:S06]  /*2860*/  BRA `(.L_x_2076) ;  /* 0x0000000000087947 */ /* 0x000fec0003800000 */
.L_x_2073:
[----:B------:R-:W-:Y:S01]  /*2870*/  DMUL R2, RZ, R16 ;  /* 0x00000010ff027228 */ /* 0x000fe20000000000 */
[----:B------:R-:W-:-:S10]  /*2880*/  IMAD.MOV.U32 R0, RZ, RZ, 0x1 ;  /* 0x00000001ff007424 */ /* 0x000fd400078e00ff */
.L_x_2076:
[----:B------:R-:W-:Y:S05]  /*2890*/  BSYNC.RECONVERGENT B3 ;  /* 0x0000000000037941 */ /* 0x000fea0003800200 */
.L_x_2072:
        /* <DEDUP_REMOVED lines=55> */
.L_x_2078:
[----:B------:R-:W-:Y:S01]  /*2c10*/  DMUL R14, RZ, R16 ;  /* 0x00000010ff0e7228 */ /* 0x000fe20000000000 */
[----:B------:R-:W-:-:S10]  /*2c20*/  IMAD.MOV.U32 R2, RZ, RZ, RZ ;  /* 0x000000ffff027224 */ /* 0x000fd400078e00ff */
.L_x_2079:
[----:B------:R-:W-:Y:S05]  /*2c30*/  BSYNC.RECONVERGENT B3 ;  /* 0x0000000000037941 */ /* 0x000fea0003800200 */
.L_x_2077:
        /* <DEDUP_REMOVED lines=31> */
.L_x_2071:
[----:B------:R-:W-:Y:S05]  /*2e30*/  BSYNC.RECONVERGENT B2 ;  /* 0x0000000000027941 */ /* 0x000fea0003800200 */
.L_x_2070:
        /* <DEDUP_REMOVED lines=33> */
.L_x_2085:
[----:B------:R-:W-:Y:S05]  /*3050*/  BSYNC.RECONVERGENT B4 ;  /* 0x0000000000047941 */ /* 0x000fea0003800200 */
.L_x_2084:
[----:B------:R-:W-:Y:S01]  /*3060*/  VIADD R0, R0, 0x1 ;  /* 0x0000000100007836 */ /* 0x000fe20000000000 */
[----:B------:R-:W-:Y:S06]  /*3070*/  BRA `(.L_x_2086) ;  /* 0x0000000000087947 */ /* 0x000fec0003800000 */
.L_x_2083:
[----:B------:R-:W-:Y:S01]  /*3080*/  DMUL R2, RZ, R20 ;  /* 0x00000014ff027228 */ /* 0x000fe20000000000 */
[----:B------:R-:W-:-:S10]  /*3090*/  IMAD.MOV.U32 R0, RZ, RZ, 0x1 ;  /* 0x00000001ff007424 */ /* 0x000fd400078e00ff */
.L_x_2086:
[----:B------:R-:W-:Y:S05]  /*30a0*/  BSYNC.RECONVERGENT B3 ;  /* 0x0000000000037941 */ /* 0x000fea0003800200 */
.L_x_2082:
        /* <DEDUP_REMOVED lines=55> */
.L_x_2088:
[----:B------:R-:W-:Y:S01]  /*3420*/  DMUL R18, RZ, R20 ;  /* 0x00000014ff127228 */ /* 0x000fe20000000000 */
[----:B------:R-:W-:-:S10]  /*3430*/  IMAD.MOV.U32 R2, RZ, RZ, RZ ;  /* 0x000000ffff027224 */ /* 0x000fd400078e00ff */
.L_x_2089:
[----:B------:R-:W-:Y:S05]  /*3440*/  BSYNC.RECONVERGENT B3 ;  /* 0x0000000000037941 */ /* 0x000fea0003800200 */
.L_x_2087:
        /* <DEDUP_REMOVED lines=31> */
.L_x_2081:
[----:B------:R-:W-:Y:S05]  /*3640*/  BSYNC.RECONVERGENT B2 ;  /* 0x0000000000027941 */ /* 0x000fea0003800200 */
.L_x_2080:
        /* <DEDUP_REMOVED lines=33> */
.L_x_2095:
[----:B------:R-:W-:Y:S05]  /*3860*/  BSYNC.RECONVERGENT B4 ;  /* 0x0000000000047941 */ /* 0x000fea0003800200 */
.L_x_2094:
[----:B------:R-:W-:Y:S01]  /*3870*/  VIADD R0, R0, 0x1 ;  /* 0x0000000100007836 */ /* 0x000fe20000000000 */
[----:B------:R-:W-:Y:S06]  /*3880*/  BRA `(.L_x_2096) ;  /* 0x0000000000087947 */ /* 0x000fec0003800000 */
.L_x_2093:
[----:B------:R-:W-:Y:S01]  /*3890*/  DMUL R2, RZ, R24 ;  /* 0x00000018ff027228 */ /* 0x000fe20000000000 */
[----:B------:R-:W-:-:S10]  /*38a0*/  IMAD.MOV.U32 R0, RZ, RZ, 0x1 ;  /* 0x00000001ff007424 */ /* 0x000fd400078e00ff */
.L_x_2096:
[----:B------:R-:W-:Y:S05]  /*38b0*/  BSYNC.RECONVERGENT B3 ;  /* 0x0000000000037941 */ /* 0x000fea0003800200 */
.L_x_2092:
        /* <DEDUP_REMOVED lines=55> */
.L_x_2098:
[----:B------:R-:W-:Y:S01]  /*3c30*/  DMUL R22, RZ, R24 ;  /* 0x00000018ff167228 */ /* 0x000fe20000000000 */
[----:B------:R-:W-:-:S10]  /*3c40*/  IMAD.MOV.U32 R2, RZ, RZ, RZ ;  /* 0x000000ffff027224 */ /* 0x000fd400078e00ff */
.L_x_2099:
[----:B------:R-:W-:Y:S05]  /*3c50*/  BSYNC.RECONVERGENT B3 ;  /* 0x0000000000037941 */ /* 0x000fea0003800200 */
.L_x_2097:
        /* <DEDUP_REMOVED lines=31> */
.L_x_2091:
[----:B------:R-:W-:Y:S05]  /*3e50*/  BSYNC.RECONVERGENT B2 ;  /* 0x0000000000027941 */ /* 0x000fea0003800200 */
.L_x_2090:
        /* <DEDUP_REMOVED lines=33> */
.L_x_2105:
[----:B------:R-:W-:Y:S05]  /*4070*/  BSYNC.RECONVERGENT B4 ;  /* 0x0000000000047941 */ /* 0x000fea0003800200 */
.L_x_2104:
[----:B------:R-:W-:Y:S01]  /*4080*/  VIADD R0, R0, 0x1 ;  /* 0x0000000100007836 */ /* 0x000fe20000000000 */
[----:B------:R-:W-:Y:S06]  /*4090*/  BRA `(.L_x_2106) ;  /* 0x0000000000087947 */ /* 0x000fec0003800000 */
.L_x_2103:
[----:B------:R-:W-:Y:S01]  /*40a0*/  DMUL R2, RZ, R26 ;  /* 0x0000001aff027228 */ /* 0x000fe20000000000 */
[----:B------:R-:W-:-:S10]  /*40b0*/  IMAD.MOV.U32 R0, RZ, RZ, 0x1 ;  /* 0x00000001ff007424 */ /* 0x000fd400078e00ff */
.L_x_2106:
[----:B------:R-:W-:Y:S05]  /*40c0*/  BSYNC.RECONVERGENT B3 ;  /* 0x0000000000037941 */ /* 0x000fea0003800200 */
.L_x_2102:
        /* <DEDUP_REMOVED lines=55> */
.L_x_2108:
[----:B------:R-:W-:Y:S01]  /*4440*/  DMUL R30, RZ, R26 ;  /* 0x0000001aff1e7228 */ /* 0x000fe20000000000 */
[----:B------:R-:W-:-:S10]  /*4450*/  IMAD.MOV.U32 R2, RZ, RZ, RZ ;  /* 0x000000ffff027224 */ /* 0x000fd400078e00ff */
.L_x_2109:
[----:B------:R-:W-:Y:S05]  /*4460*/  BSYNC.RECONVERGENT B3 ;  /* 0x0000000000037941 */ /* 0x000fea0003800200 */
.L_x_2107:
        /* <DEDUP_REMOVED lines=31> */
.L_x_2101:
[----:B------:R-:W-:Y:S05]  /*4660*/  BSYNC.RECONVERGENT B2 ;  /* 0x0000000000027941 */ /* 0x000fea0003800200 */
.L_x_2100:
        /* <DEDUP_REMOVED lines=16> */
.L_x_2112:
[----:B------:R-:W-:-:S13]  /*4770*/  ISETP.GE.U32.AND P0, PT, R28, R29, PT ;  /* 0x0000001d1c00720c */ /* 0x000fda0003f06070 */
[----:B------:R-:W-:Y:S05]  /*4780*/  @P0 BRA `(.L_x_2114) ;  /* 0x0000000000300947 */ /* 0x000fea0003800000 */
[----:B0-----:R-:W0:Y:S01]  /*4790*/  LDC.64 R2, c[0x0][0x388] ;  /* 0x0000e200ff027b82 */ /* 0x001e220000000a00 */
[----:B------:R-:W-:Y:S02]  /*47a0*/  IMAD.IADD R25, R68, 0x1, R28 ;  /* 0x0000000144197824 */ /* 0x000fe400078e021c */
[----:B------:R-:W-:Y:S02]  /*47b0*/  VIADD R28, R28, 0x80 ;  /* 0x000000801c1c7836 */ /* 0x000fe40000000000 */
[----:B0-----:R-:W-:-:S05]  /*47c0*/  IMAD.WIDE.U32 R2, R25, 0x10, R2 ;  /* 0x0000001019027825 */ /* 0x001fca00078e0002 */
[----:B------:R1:W-:Y:S02]  /*47d0*/  STG.E.128 desc[UR4][R2.64], R4 ;  /* 0x0000000402007986 */ /* 0x0003e4000c101d04 */
.L_x_2113:
[----:B------:R-:W-:-:S13]  /*47e0*/  ISETP.GE.U32.AND P0, PT, R28, R29, PT ;  /* 0x0000001d1c00720c */ /* 0x000fda0003f06070 */
[----:B------:R-:W-:Y:S05]  /*47f0*/  @P0 BRA `(.L_x_2115) ;  /* 0x0000000000300947 */ /* 0x000fea0003800000 */
[----:B01----:R-:W0:Y:S01]  /*4800*/  LDC.64 R2, c[0x0][0x388] ;  /* 0x0000e200ff027b82 */ /* 0x003e220000000a00 */
[----:B------:R-:W-:Y:S02]  /*4810*/  IMAD.IADD R5, R68, 0x1, R28 ;  /* 0x0000000144057824 */ /* 0x000fe400078e021c */
[----:B------:R-:W-:Y:S02]  /*4820*/  VIADD R28, R28, 0x80 ;  /* 0x000000801c1c7836 */ /* 0x000fe40000000000 */
[----:B0-----:R-:W-:-:S05]  /*4830*/  IMAD.WIDE.U32 R2, R5, 0x10, R2 ;  /* 0x0000001005027825 */ /* 0x001fca00078e0002 */
[----:B------:R1:W-:Y:S02]  /*4840*/  STG.E.128 desc[UR4][R2.64], R8 ;  /* 0x0000000802007986 */ /* 0x0003e4000c101d04 */
.L_x_2114:
[----:B------:R-:W-:-:S13]  /*4850*/  ISETP.GE.U32.AND P0, PT, R28, R29, PT ;  /* 0x0000001d1c00720c */ /* 0x000fda0003f06070 */
[----:B------:R-:W-:Y:S05]  /*4860*/  @P0 BRA `(.L_x_2116) ;  /* 0x0000000000340947 */ /* 0x000fea0003800000 */
[----:B01----:R-:W0:Y:S01]  /*4870*/  LDC.64 R2, c[0x0][0x388] ;  /* 0x0000e200ff027b82 */ /* 0x003e220000000a00 */
[----:B------:R-:W-:Y:S02]  /*4880*/  IMAD.IADD R5, R68, 0x1, R28 ;  /* 0x0000000144057824 */ /* 0x000fe400078e021c */
[----:B------:R-:W-:Y:S02]  /*4890*/  VIADD R28, R28, 0x80 ;  /* 0x000000801c1c7836 */ /* 0x000fe40000000000 */
[----:B0-----:R-:W-:-:S05]  /*48a0*/  IMAD.WIDE.U32 R2, R5, 0x10, R2 ;  /* 0x0000001005027825 */ /* 0x001fca00078e0002 */
[----:B------:R2:W-:Y:S02]  /*48b0*/  STG.E.128 desc[UR4][R2.64], R12 ;  /* 0x0000000c02007986 */ /* 0x0005e4000c101d04 */
.L_x_2115:
        /* <DEDUP_REMOVED lines=8> */
.L_x_2116:
[----:B------:R-:W-:Y:S05]  /*4940*/  BSYNC.RELIABLE B1 ;  /* 0x0000000000017941 */ /* 0x000fea0003800100 */
.L_x_2111:
[----:B------:R-:W-:-:S13]  /*4950*/  ISETP.GE.U32.AND P0, PT, R28, R29, PT ;  /* 0x0000001d1c00720c */ /* 0x000fda0003f06070 */
[----:B012---:R-:W0:Y:S01]  /*4960*/  @!P0 LDC.64 R2, c[0x0][0x388] ;  /* 0x0000e200ff028b82 */ /* 0x007e220000000a00 */
[----:B------:R-:W-:Y:S02]  /*4970*/  @!P0 IMAD.IADD R5, R68, 0x1, R28 ;  /* 0x0000000144058824 */ /* 0x000fe400078e021c */
[----:B------:R-:W-:Y:S02]  /*4980*/  @!P0 VIADD R28, R28, 0x80 ;  /* 0x000000801c1c8836 */ /* 0x000fe40000000000 */
[----:B0-----:R-:W-:-:S05]  /*4990*/  @!P0 IMAD.WIDE.U32 R2, R5, 0x10, R2 ;  /* 0x0000001005028825 */ /* 0x001fca00078e0002 */
[----:B------:R3:W-:Y:S02]  /*49a0*/  @!P0 STG.E.128 desc[UR4][R2.64], R20 ;  /* 0x0000001402008986 */ /* 0x0007e4000c101d04 */
.L_x_2117:
[----:B------:R-:W-:Y:S05]  /*49b0*/  BSYNC.RECONVERGENT B0 ;  /* 0x0000000000007941 */ /* 0x000fea0003800200 */
.L_x_2110:
        /* <DEDUP_REMOVED lines=8> */
.L_x_2031:
        /* <DEDUP_REMOVED lines=36> */
[----:B-----5:R-:W-:Y:S05]  /*4c80*/  CALL.REL.NOINC `($_ZN2at6native29vectorized_elementwise_kernelILi8EZZZNS0_54_GLOBAL__N__7dbc7496_16_ComplexKernel_cu_1520ed90_295117polar_kernel_cudaERNS_14TensorIteratorEENKUlvE_clEvENKUlvE_clEvEUlddE_St5arrayIPcLm3EEEEviT0_T1_$__internal_trig_reduction_slowpathd) ;  /* 0x0000003800ec7944 */ /* 0x020fea0003c00000 */
[----:B------:R-:W-:Y:S02]  /*4c90*/  IMAD.MOV.U32 R0, RZ, RZ, R2 ;  /* 0x000000ffff007224 */ /* 0x000fe400078e0002 */
[----:B------:R-:W-:Y:S02]  /*4ca0*/  IMAD.MOV.U32 R2, RZ, RZ, R36 ;  /* 0x000000ffff027224 */ /* 0x000fe400078e0024 */
[----:B------:R-:W-:-:S07]  /*4cb0*/  IMAD.MOV.U32 R3, RZ, RZ, R37 ;  /* 0x000000ffff037224 */ /* 0x000fce00078e0025 */
.L_x_2121:
[----:B------:R-:W-:Y:S05]  /*4cc0*/  BSYNC.RECONVERGENT B3 ;  /* 0x0000000000037941 */ /* 0x000fea0003800200 */
.L_x_2120:
[----:B------:R-:W-:-:S07]  /*4cd0*/  VIADD R0, R0, 0x1 ;  /* 0x0000000100007836 */ /* 0x000fce0000000000 */
.L_x_2119:
[----:B------:R-:W-:Y:S05]  /*4ce0*/  BSYNC.RECONVERGENT B2 ;  /* 0x0000000000027941 */ /* 0x000fea0003800200 */
.L_x_2118:
        /* <DEDUP_REMOVED lines=55> */
[----:B------:R-:W-:-:S07]  /*5060*/  IMAD.MOV.U32 R49, RZ, RZ, R37 ;  /* 0x000000ffff317224 */ /* 0x000fce00078e0025 */
.L_x_2123:
[----:B------:R-:W-:Y:S05]  /*5070*/  BSYNC.RECONVERGENT B2 ;  /* 0x0000000000027941 */ /* 0x000fea0003800200 */
.L_x_2122:
        /* <DEDUP_REMOVED lines=57> */
.L_x_2127:
[----:B------:R-:W-:Y:S05]  /*5410*/  BSYNC.RECONVERGENT B3 ;  /* 0x0000000000037941 */ /* 0x000fea0003800200 */
.L_x_2126:
[----:B------:R-:W-:Y:S01]  /*5420*/  VIADD R0, R0, 0x1 ;  /* 0x0000000100007836 */ /* 0x000fe20000000000 */
[----:B------:R-:W-:Y:S06]  /*5430*/  BRA `(.L_x_2128) ;  /* 0x0000000000087947 */ /* 0x000fec0003800000 */
.L_x_2125:
[----:B------:R-:W-:Y:S01]  /*5440*/  DMUL R2, RZ, R6 ;  /* 0x00000006ff027228 */ /* 0x000fe20000000000 */
[----:B------:R-:W-:-:S10]  /*5450*/  IMAD.MOV.U32 R0, RZ, RZ, 0x1 ;  /* 0x00000001ff007424 */ /* 0x000fd400078e00ff */
.L_x_2128:
[----:B------:R-:W-:Y:S05]  /*5460*/  BSYNC.RECONVERGENT B2 ;  /* 0x0000000000027941 */ /* 0x000fea0003800200 */
.L_x_2124:
        /* <DEDUP_REMOVED lines=55> */
.L_x_2130:
[----:B------:R-:W-:Y:S01]  /*57e0*/  DMUL R44, RZ, R6 ;  /* 0x00000006ff2c7228 */ /* 0x000fe20000000000 */
[----:B------:R-:W-:-:S10]  /*57f0*/  IMAD.MOV.U32 R2, RZ, RZ, RZ ;  /* 0x000000ffff027224 */ /* 0x000fd400078e00ff */
.L_x_2131:
[----:B------:R-:W-:Y:S05]  /*5800*/  BSYNC.RECONVERGENT B2 ;  /* 0x0000000000027941 */ /* 0x000fea0003800200 */
.L_x_2129:
        /* <DEDUP_REMOVED lines=57> */
.L_x_2135:
[----:B------:R-:W-:Y:S05]  /*5ba0*/  BSYNC.RECONVERGENT B3 ;  /* 0x0000000000037941 */ /* 0x000fea0003800200 */
.L_x_2134:
[----:B------:R-:W-:Y:S01]  /*5bb0*/  VIADD R0, R0, 0x1 ;  /* 0x0000000100007836 */ /* 0x000fe20000000000 */
[----:B------:R-:W-:Y:S06]  /*5bc0*/  BRA `(.L_x_2136) ;  /* 0x0000000000087947 */ /* 0x000fec0003800000 */
.L_x_2133:
[----:B------:R-:W-:Y:S01]  /*5bd0*/  DMUL R2, RZ, R8 ;  /* 0x00000008ff027228 */ /* 0x000fe20000000000 */
[----:B------:R-:W-:-:S10]  /*5be0*/  IMAD.MOV.U32 R0, RZ, RZ, 0x1 ;  /* 0x00000001ff007424 */ /* 0x000fd400078e00ff */
.L_x_2136:
[----:B------:R-:W-:Y:S05]  /*5bf0*/  BSYNC.RECONVERGENT B2 ;  /* 0x0000000000027941 */ /* 0x000fea0003800200 */
.L_x_2132:
        /* <DEDUP_REMOVED lines=55> */
.L_x_2138:
[----:B------:R-:W-:Y:S01]  /*5f70*/  DMUL R44, RZ, R8 ;  /* 0x00000008ff2c7228 */ /* 0x000fe20000000000 */
[----:B------:R-:W-:-:S10]  /*5f80*/  IMAD.MOV.U32 R2, RZ, RZ, RZ ;  /* 0x000000ffff027224 */ /* 0x000fd400078e00ff */
.L_x_2139:
[----:B------:R-:W-:Y:S05]  /*5f90*/  BSYNC.RECONVERGENT B2 ;  /* 0x0000000000027941 */ /* 0x000fea0003800200 */
.L_x_2137:
        /* <DEDUP_REMOVED lines=57> */
.L_x_2143:
[----:B------:R-:W-:Y:S05]  /*6330*/  BSYNC.RECONVERGENT B3 ;  /* 0x0000000000037941 */ /* 0x000fea0003800200 */
.L_x_2142:
[----:B------:R-:W-:Y:S01]  /*6340*/  VIADD R0, R0, 0x1 ;  /* 0x0000000100007836 */ /* 0x000fe20000000000 */
[----:B------:R-:W-:Y:S06]  /*6350*/  BRA `(.L_x_2144) ;  /* 0x0000000000087947 */ /* 0x000fec0003800000 */
.L_x_2141:
[----:B------:R-:W-:Y:S01]  /*6360*/  DMUL R2, RZ, R10 ;  /* 0x0000000aff027228 */ /* 0x000fe20000000000 */
[----:B------:R-:W-:-:S10]  /*6370*/  IMAD.MOV.U32 R0, RZ, RZ, 0x1 ;  /* 0x00000001ff007424 */ /* 0x000fd400078e00ff */
.L_x_2144:
[----:B------:R-:W-:Y:S05]  /*6380*/  BSYNC.RECONVERGENT B2 ;  /* 0x0000000000027941 */ /* 0x000fea0003800200 */
.L_x_2140:
        /* <DEDUP_REMOVED lines=55> */
.L_x_2146:
[----:B------:R-:W-:Y:S01]  /*6700*/  DMUL R40, RZ, R10 ;  /* 0x0000000aff287228 */ /* 0x000fe20000000000 */
[----:B------:R-:W-:-:S10]  /*6710*/  IMAD.MOV.U32 R2, RZ, RZ, RZ ;  /* 0x000000ffff027224 */ /* 0x000fd400078e00ff */
.L_x_2147:
[----:B------:R-:W-:Y:S05]  /*6720*/  BSYNC.RECONVERGENT B2 ;  /* 0x0000000000027941 */ /* 0x000fea0003800200 */
.L_x_2145:
        /* <DEDUP_REMOVED lines=57> */
.L_x_2151:
[----:B------:R-:W-:Y:S05]  /*6ac0*/  BSYNC.RECONVERGENT B3 ;  /* 0x0000000000037941 */ /* 0x000fea0003800200 */
.L_x_2150:
[----:B------:R-:W-:Y:S01]  /*6ad0*/  VIADD R0, R0, 0x1 ;  /* 0x0000000100007836 */ /* 0x000fe20000000000 */
[----:B------:R-:W-:Y:S06]  /*6ae0*/  BRA `(.L_x_2152) ;  /* 0x0000000000087947 */ /* 0x000fec0003800000 */
.L_x_2149:
[----:B------:R-:W-:Y:S01]  /*6af0*/  DMUL R2, RZ, R28 ;  /* 0x0000001cff027228 */ /* 0x000fe20000000000 */
[----:B------:R-:W-:-:S10]  /*6b00*/  IMAD.MOV.U32 R0, RZ, RZ, 0x1 ;  /* 0x00000001ff007424 */ /* 0x000fd400078e00ff */
.L_x_2152:
[----:B------:R-:W-:Y:S05]  /*6b10*/  BSYNC.RECONVERGENT B2 ;  /* 0x0000000000027941 */ /* 0x000fea0003800200 */
.L_x_2148:
        /* <DEDUP_REMOVED lines=55> */
.L_x_2154:
[----:B------:R-:W-:Y:S01]  /*6e90*/  DMUL R40, RZ, R28 ;  /* 0x0000001cff287228 */ /* 0x000fe20000000000 */
[----:B------:R-:W-:-:S10]  /*6ea0*/  IMAD.MOV.U32 R2, RZ, RZ, RZ ;  /* 0x000000ffff027224 */ /* 0x000fd400078e00ff */
.L_x_2155:
[----:B------:R-:W-:Y:S05]  /*6eb0*/  BSYNC.RECONVERGENT B2 ;  /* 0x0000000000027941 */ /* 0x000fea0003800200 */
.L_x_2153:
        /* <DEDUP_REMOVED lines=57> */
.L_x_2159:
[----:B------:R-:W-:Y:S05]  /*7250*/  BSYNC.RECONVERGENT B3 ;  /* 0x0000000000037941 */ /* 0x000fea0003800200 */
.L_x_2158:
[----:B------:R-:W-:Y:S01]  /*7260*/  VIADD R0, R0, 0x1 ;  /* 0x0000000100007836 */ /* 0x000fe20000000000 */
[----:B------:R-:W-:Y:S06]  /*7270*/  BRA `(.L_x_2160) ;  /* 0x0000000000087947 */ /* 0x000fec0003800000 */
.L_x_2157:
[----:B------:R-:W-:Y:S01]  /*7280*/  DMUL R2, RZ, R30 ;  /* 0x0000001eff027228 */ /* 0x000fe20000000000 */
[----:B------:R-:W-:-:S10]  /*7290*/  IMAD.MOV.U32 R0, RZ, RZ, 0x1 ;  /* 0x00000001ff007424 */ /* 0x000fd400078e00ff */
.L_x_2160:
[----:B------:R-:W-:Y:S05]  /*72a0*/  BSYNC.RECONVERGENT B2 ;  /* 0x0000000000027941 */ /* 0x000fea0003800200 */
.L_x_2156:
        /* <DEDUP_REMOVED lines=55> */
.L_x_2162:
[----:B------:R-:W-:Y:S01]  /*7620*/  DMUL R10, RZ, R30 ;  /* 0x0000001eff0a7228 */ /* 0x000fe20000000000 */
[----:B------:R-:W-:-:S10]  /*7630*/  IMAD.MOV.U32 R2, RZ, RZ, RZ ;  /* 0x000000ffff027224 */ /* 0x000fd400078e00ff */
.L_x_2163:
[----:B------:R-:W-:Y:S05]  /*7640*/  BSYNC.RECONVERGENT B2 ;  /* 0x0000000000027941 */ /* 0x000fea0003800200 */
.L_x_2161:
        /* <DEDUP_REMOVED lines=57> */
.L_x_2167:
[----:B------:R-:W-:Y:S05]  /*79e0*/  BSYNC.RECONVERGENT B3 ;  /* 0x0000000000037941 */ /* 0x000fea0003800200 */
.L_x_2166:
[----:B------:R-:W-:Y:S01]  /*79f0*/  VIADD R0, R0, 0x1 ;  /* 0x0000000100007836 */ /* 0x000fe20000000000 */
[----:B------:R-:W-:Y:S06]  /*7a00*/  BRA `(.L_x_2168) ;  /* 0x0000000000087947 */ /* 0x000fec0003800000 */
.L_x_2165:
[----:B------:R-:W-:Y:S01]  /*7a10*/  DMUL R2, RZ, R32 ;  /* 0x00000020ff027228 */ /* 0x000fe20000000000 */
[----:B------:R-:W-:-:S10]  /*7a20*/  IMAD.MOV.U32 R0, RZ, RZ, 0x1 ;  /* 0x00000001ff007424 */ /* 0x000fd400078e00ff */
.L_x_2168:
[----:B------:R-:W-:Y:S05]  /*7a30*/  BSYNC.RECONVERGENT B2 ;  /* 0x0000000000027941 */ /* 0x000fea0003800200 */
.L_x_2164:
        /* <DEDUP_REMOVED lines=54> */
.L_x_2170:
[----:B------:R-:W-:Y:S01]  /*7da0*/  DMUL R6, RZ, R32 ;  /* 0x00000020ff067228 */ /* 0x000fe20000000000 */
[----:B------:R-:W-:-:S10]  /*7db0*/  IMAD.MOV.U32 R2, RZ, RZ, RZ ;  /* 0x000000ffff027224 */ /* 0x000fd400078e00ff */
.L_x_2171:
[----:B------:R-:W-:Y:S05]  /*7dc0*/  BSYNC.RECONVERGENT B2 ;  /* 0x0000000000027941 */ /* 0x000fea0003800200 */
.L_x_2169:
        /* <DEDUP_REMOVED lines=57> */
.L_x_2175:
[----:B------:R-:W-:Y:S05]  /*8160*/  BSYNC.RECONVERGENT B3 ;  /* 0x0000000000037941 */ /* 0x000fea0003800200 */
.L_x_2174:
[----:B------:R-:W-:Y:S01]  /*8170*/  VIADD R0, R0, 0x1 ;  /* 0x0000000100007836 */ /* 0x000fe20000000000 */
[----:B------:R-:W-:Y:S06]  /*8180*/  BRA `(.L_x_2176) ;  /* 0x0000000000087947 */ /* 0x000fec0003800000 */
.L_x_2173:
[----:B------:R-:W-:Y:S01]  /*8190*/  DMUL R2, RZ, R34 ;  /* 0x00000022ff027228 */ /* 0x000fe20000000000 */
[----:B------:R-:W-:-:S10]  /*81a0*/  IMAD.MOV.U32 R0, RZ, RZ, 0x1 ;  /* 0x00000001ff007424 */ /* 0x000fd400078e00ff */
.L_x_2176:
[----:B------:R-:W-:Y:S05]  /*81b0*/  BSYNC.RECONVERGENT B2 ;  /* 0x0000000000027941 */ /* 0x000fea0003800200 */
.L_x_2172:
        /* <DEDUP_REMOVED lines=54> */
.L_x_2178:
[----:B------:R-:W-:Y:S01]  /*8520*/  DMUL R30, RZ, R34 ;  /* 0x00000022ff1e7228 */ /* 0x000fe20000000000 */
[----:B------:R-:W-:-:S10]  /*8530*/  IMAD.MOV.U32 R2, RZ, RZ, RZ ;  /* 0x000000ffff027224 */ /* 0x000fd400078e00ff */
.L_x_2179:
[----:B------:R-:W-:Y:S05]  /*8540*/  BSYNC.RECONVERGENT B2 ;  /* 0x0000000000027941 */ /* 0x000fea0003800200 */
.L_x_2177:
        /* <DEDUP_REMOVED lines=47> */
        .type           $_ZN2at6native29vectorized_elementwise_kernelILi8EZZZNS0_54_GLOBAL__N__7dbc7496_16_ComplexKernel_cu_1520ed90_295117polar_kernel_cudaERNS_14TensorIteratorEENKUlvE_clEvENKUlvE_clEvEUlddE_St5arrayIPcLm3EEEEviT0_T1_$__internal_trig_reduction_slowpathd,@function
        .size           $_ZN2at6native29vectorized_elementwise_kernelILi8EZZZNS0_54_GLOBAL__N__7dbc7496_16_ComplexKernel_cu_1520ed90_295117polar_kernel_cudaERNS_14TensorIteratorEENKUlvE_clEvENKUlvE_clEvEUlddE_St5arrayIPcLm3EEEEviT0_T1_$__internal_trig_reduction_slowpathd,(.L_x_4656 - $_ZN2at6native29vectorized_elementwise_kernelILi8EZZZNS0_54_GLOBAL__N__7dbc7496_16_ComplexKernel_cu_1520ed90_295117polar_kernel_cudaERNS_14TensorIteratorEENKUlvE_clEvENKUlvE_clEvEUlddE_St5arrayIPcLm3EEEEviT0_T1_$__internal_trig_reduction_slowpathd)
$_ZN2at6native29vectorized_elementwise_kernelILi8EZZZNS0_54_GLOBAL__N__7dbc7496_16_ComplexKernel_cu_1520ed90_295117polar_kernel_cudaERNS_14TensorIteratorEENKUlvE_clEvENKUlvE_clEvEUlddE_St5arrayIPcLm3EEEEviT0_T1_$__internal_trig_reduction_slowpathd:
        /* <DEDUP_REMOVED lines=24> */
.L_x_2184:
        /* <DEDUP_REMOVED lines=30> */
.L_x_2183:
[----:B------:R-:W-:-:S05]  /*8ba0*/  LOP3.LUT R2, R60, 0x7ff, RZ, 0xc0, !PT ;  /* 0x000007ff3c027812 */ /* 0x000fca00078ec0ff */
[----:B------:R-:W-:-:S05]  /*8bb0*/  VIADD R2, R2, 0xfffffc00 ;  /* 0xfffffc0002027836 */ /* 0x000fca0000000000 */
[----:B------:R-:W-:Y:S02]  /*8bc0*/  SHF.R.U32.HI R39, RZ, 0x6, R2 ;  /* 0x00000006ff277819 */ /* 0x000fe40000011602 */
[----:B------:R-:W-:Y:S02]  /*8bd0*/  ISETP.GE.U32.AND P0, PT, R2, 0x80, PT ;  /* 0x000000800200780c */ /* 0x000fe40003f06070 */
[----:B------:R-:W-:-:S04]  /*8be0*/  IADD3 R39, PT, PT, -R39, 0x13, RZ ;  /* 0x0000001327277810 */ /* 0x000fc80007ffe1ff */
[----:B------:R-:W-:-:S07]  /*8bf0*/  SEL R39, R39, 0x12, P0 ;  /* 0x0000001227277807 */ /* 0x000fce0000000000 */
.L_x_2182:
[----:B------:R-:W-:Y:S05]  /*8c00*/  BSYNC.RECONVERGENT B0 ;  /* 0x0000000000007941 */ /* 0x000fea0003800200 */
.L_x_2181:
        /* <DEDUP_REMOVED lines=63> */
.L_x_2186:
[----:B------:R-:W-:Y:S05]  /*9000*/  BSYNC.RECONVERGENT B0 ;  /* 0x0000000000007941 */ /* 0x000fea0003800200 */
.L_x_2185:
        /* <DEDUP_REMOVED lines=36> */
.L_x_2180:
[----:B------:R-:W-:Y:S02]  /*9250*/  IMAD.MOV.U32 R38, RZ, RZ, R0 ;  /* 0x000000ffff267224 */ /* 0x000fe400078e0000 */
[----:B------:R-:W-:Y:S02]  /*9260*/  IMAD.MOV.U32 R39, RZ, RZ, 0x0 ;  /* 0x00000000ff277424 */ /* 0x000fe400078e00ff */
[----:B------:R-:W-:Y:S02]  /*9270*/  IMAD.MOV.U32 R36, RZ, RZ, R37 ;  /* 0x000000ffff247224 */ /* 0x000fe400078e0025 */
[----:B------:R-:W-:Y:S01]  /*9280*/  IMAD.MOV.U32 R37, RZ, RZ, R3 ;  /* 0x000000ffff257224 */ /* 0x000fe200078e0003 */
[----:B------:R-:W-:Y:S06]  /*9290*/  RET.REL.NODEC R38 `(_ZN2at6native29vectorized_elementwise_kernelILi8EZZZNS0_54_GLOBAL__N__7dbc7496_16_ComplexKernel_cu_1520ed90_295117polar_kernel_cudaERNS_14TensorIteratorEENKUlvE_clEvENKUlvE_clEvEUlddE_St5arrayIPcLm3EEEEviT0_T1_) ;  /* 0xffffff6c26587950 */ /* 0x000fec0003c3ffff */
.L_x_2187:
        /* <DEDUP_REMOVED lines=14> */
.L_x_4656:


//--------------------- .text._ZN2at6native18elementwise_kernelILi128ELi4EZNS0_15gpu_kernel_implIZZZNS0_54_GLOBAL__N__7dbc7496_16_ComplexKernel_cu_1520ed90_295119complex_kernel_cudaERNS_14TensorIteratorEENKUlvE_clEvENKUlvE1_clEvEUlN3c104HalfES9_E_EEvRNS_18TensorIteratorBaseERKT_EUliE_EEviT1_ --------------------------
	.section	.text._ZN2at6native18elementwise_kernelILi128ELi4EZNS0_15gpu_kernel_implIZZZNS0_54_GLOBAL__N__7dbc7496_16_ComplexKernel_cu_1520ed90_295119complex_kernel_cudaERNS_14TensorIteratorEENKUlvE_clEvENKUlvE1_clEvEUlN3c104HalfES9_E_EEvRNS_18TensorIteratorBaseERKT_EUliE_EEviT1_,"ax",@progbits
	.align	128
        .global         _ZN2at6native18elementwise_kernelILi128ELi4EZNS0_15gpu_kernel_implIZZZNS0_54_GLOBAL__N__7dbc7496_16_ComplexKernel_cu_1520ed90_295119complex_kernel_cudaERNS_14TensorIteratorEENKUlvE_clEvENKUlvE1_clEvEUlN3c104HalfES9_E_EEvRNS_18TensorIteratorBaseERKT_EUliE_EEviT1_
        .type           _ZN2at6native18elementwise_kernelILi128ELi4EZNS0_15gpu_kernel_implIZZZNS0_54_GLOBAL__N__7dbc7496_16_ComplexKernel_cu_1520ed90_295119complex_kernel_cudaERNS_14TensorIteratorEENKUlvE_clEvENKUlvE1_clEvEUlN3c104HalfES9_E_EEvRNS_18TensorIteratorBaseERKT_EUliE_EEviT1_,@function
        .size           _ZN2at6native18elementwise_kernelILi128ELi4EZNS0_15gpu_kernel_implIZZZNS0_54_GLOBAL__N__7dbc7496_16_ComplexKernel_cu_1520ed90_295119complex_kernel_cudaERNS_14TensorIteratorEENKUlvE_clEvENKUlvE1_clEvEUlN3c104HalfES9_E_EEvRNS_18TensorIteratorBaseERKT_EUliE_EEviT1_,(.L_x_4671 - _ZN2at6native18elementwise_kernelILi128ELi4EZNS0_15gpu_kernel_implIZZZNS0_54_GLOBAL__N__7dbc7496_16_ComplexKernel_cu_1520ed90_295119complex_kernel_cudaERNS_14TensorIteratorEENKUlvE_clEvENKUlvE1_clEvEUlN3c104HalfES9_E_EEvRNS_18TensorIteratorBaseERKT_EUliE_EEviT1_)
        .other          _ZN2at6native18elementwise_kernelILi128ELi4EZNS0_15gpu_kernel_implIZZZNS0_54_GLOBAL__N__7dbc7496_16_ComplexKernel_cu_1520ed90_295119complex_kernel_cudaERNS_14TensorIteratorEENKUlvE_clEvENKUlvE1_clEvEUlN3c104HalfES9_E_EEvRNS_18TensorIteratorBaseERKT_EUliE_EEviT1_,@"STO_CUDA_ENTRY STV_DEFAULT"
_ZN2at6native18elementwise_kernelILi128ELi4EZNS0_15gpu_kernel_implIZZZNS0_54_GLOBAL__N__7dbc7496_16_ComplexKernel_cu_1520ed90_295119complex_kernel_cudaERNS_14TensorIteratorEENKUlvE_clEvENKUlvE1_clEvEUlN3c104HalfES9_E_EEvRNS_18TensorIteratorBaseERKT_EUliE_EEviT1_:
.text._ZN2at6native18elementwise_kernelILi128ELi4EZNS0_15gpu_kernel_implIZZZNS0_54_GLOBAL__N__7dbc7496_16_ComplexKernel_cu_1520ed90_295119complex_kernel_cudaERNS_14TensorIteratorEENKUlvE_clEvENKUlvE1_clEvEUlN3c104HalfES9_E_EEvRNS_18TensorIteratorBaseERKT_EUliE_EEviT1_:
        /* <DEDUP_REMOVED lines=19> */
[----:B------:R-:W-:Y:S02]  /*0130*/  IMAD.MOV.U32 R18, RZ, RZ, RZ ;  /* 0x000000ffff127224 */ /* 0x000fe400078e00ff */
        /* <DEDUP_REMOVED lines=342> */
[----:B------:R-:W2:Y:S03]  /*16a0*/  LDCU.64 UR8, c[0x0][0x5d8] ;  /* 0x0000bb00ff0877ac */ /* 0x000ea60008000a00 */
        /* <DEDUP_REMOVED lines=8> */
.L_x_2190:
[----:B------:R-:W0:Y:S01]  /*1730*/  LDCU.64 UR6, c[0x0][0x5f0] ;  /* 0x0000be00ff0677ac */ /* 0x000e220008000a00 */
[----:B------:R-:W-:-:S04]  /*1740*/  UPRMT UR4, UR39, 0x9910, URZ ;  /* 0x0000991027047896 */ /* 0x000fc800080000ff */
[----:B------:R-:W-:Y:S01]  /*1750*/  UISETP.GT.AND UP0, UPT, UR4, 0x9, UPT ;  /* 0x000000090400788c */ /* 0x000fe2000bf04270 */
[----:B0-----:R-:W-:-:S05]  /*1760*/  IADD3 R2, P0, PT, R0, UR6, RZ ;  /* 0x0000000600027c10 */ /* 0x001fca000ff1e0ff */
        /* <DEDUP_REMOVED lines=11> */
[----:B--2---:R-:W0:Y:S02]  /*1820*/  I2F.S16 R0, R2 ;  /* 0x0000000200007306 */ /* 0x004e240000101400 */
[----:B0-----:R-:W-:-:S04]  /*1830*/  F2FP.F16.F32.PACK_AB R0, RZ, R0 ;  /* 0x00000000ff00723e */ /* 0x001fc800000000ff */
[----:B------:R-:W-:Y:S01]  /*1840*/  PRMT R19, R0, 0x7610, R19 ;  /* 0x0000761000137816 */ /* 0x000fe20000000013 */
[----:B------:R-:W-:Y:S06]  /*1850*/  BRA `(.L_x_2196) ;  /* 0x0000000c00c87947 */ /* 0x000fec0003800000 */
.L_x_2194:
[----:B------:R-:W2:Y:S02]  /*1860*/  LDG.E.U8 R2, desc[UR36][R2.64] ;  /* 0x0000002402027981 */ /* 0x000ea4000c1e1100 */
[----:B--2---:R-:W-:-:S04]  /*1870*/  I2FP.F32.U32 R0, R2 ;  /* 0x0000000200007245 */ /* 0x004fc80000201000 */
[----:B------:R-:W-:-:S04]  /*1880*/  F2FP.F16.F32.PACK_AB R0, RZ, R0 ;  /* 0x00000000ff00723e */ /* 0x000fc800000000ff */
[----:B------:R-:W-:Y:S01]  /*1890*/  PRMT R19, R0, 0x7610, R19 ;  /* 0x0000761000137816 */ /* 0x000fe20000000013 */
[----:B------:R-:W-:Y:S06]  /*18a0*/  BRA `(.L_x_2196) ;  /* 0x0000000c00b47947 */ /* 0x000fec0003800000 */
.L_x_2193:
[----:B------:R-:W-:-:S09]  /*18b0*/  UISETP.NE.AND UP0, UPT, UR4, 0x2, UPT ;  /* 0x000000020400788c */ /* 0x000fd2000bf05270 */
[----:B------:R-:W-:Y:S05]  /*18c0*/  BRA.U !UP0, `(.L_x_2197) ;  /* 0x0000000108387547 */ /* 0x000fea000b800000 */
[----:B------:R-:W-:-:S09]  /*18d0*/  UISETP.NE.AND UP0, UPT, UR4, 0x3, UPT ;  /* 0x000000030400788c */ /* 0x000fd2000bf05270 */
[----:B------:R-:W-:Y:S05]  /*18e0*/  BRA.U !UP0, `(.L_x_2198) ;  /* 0x00000001081c7547 */ /* 0x000fea000b800000 */
[----:B------:R-:W-:-:S09]  /*18f0*/  UISETP.NE.AND UP0, UPT, UR4, 0x4, UPT ;  /* 0x000000040400788c */ /* 0x000fd2000bf05270 */
[----:B------:R-:W-:Y:S05]  /*1900*/  BRA.U UP0, `(.L_x_2195) ;  /* 0x0000000d00007547 */ /* 0x000fea000b800000 */
[----:B------:R-:W2:Y:S02]  /*1910*/  LDG.E.64 R2, desc[UR36][R2.64] ;  /* 0x0000002402027981 */ /* 0x000ea4000c1e1b00 */
[----:B--2---:R-:W0:Y:S02]  /*1920*/  I2F.S64 R0, R2 ;  /* 0x0000000200007312 */ /* 0x004e240000301400 */
[----:B0-----:R-:W-:-:S04]  /*1930*/  F2FP.F16.F32.PACK_AB R0, RZ, R0 ;  /* 0x00000000ff00723e */ /* 0x001fc800000000ff */
[----:B------:R-:W-:Y:S01]  /*1940*/  PRMT R19, R0, 0x7610, R19 ;  /* 0x0000761000137816 */ /* 0x000fe20000000013 */
[----:B------:R-:W-:Y:S06]  /*1950*/  BRA `(.L_x_2196) ;  /* 0x0000000c00887947 */ /* 0x000fec0003800000 */
.L_x_2198:
[----:B------:R-:W2:Y:S02]  /*1960*/  LDG.E R2, desc[UR36][R2.64] ;  /* 0x0000002402027981 */ /* 0x000ea4000c1e1900 */
[----:B--2---:R-:W-:-:S04]  /*1970*/  I2FP.F32.S32 R0, R2 ;  /* 0x0000000200007245 */ /* 0x004fc80000201400 */
[----:B------:R-:W-:-:S04]  /*1980*/  F2FP.F16.F32.PACK_AB R0, RZ, R0 ;  /* 0x00000000ff00723e */ /* 0x000fc800000000ff */
[----:B------:R-:W-:Y:S01]  /*1990*/  PRMT R19, R0, 0x7610, R19 ;  /* 0x0000761000137816 */ /* 0x000fe20000000013 */
[----:B------:R-:W-:Y:S06]  /*19a0*/  BRA `(.L_x_2196) ;  /* 0x0000000c00747947 */ /* 0x000fec0003800000 */
.L_x_2197:
[----:B------:R-:W2:Y:S02]  /*19b0*/  LDG.E.U16 R2, desc[UR36][R2.64] ;  /* 0x0000002402027981 */ /* 0x000ea4000c1e1500 */
[----:B--2---:R-:W0:Y:S02]  /*19c0*/  I2F.S16 R0, R2 ;  /* 0x0000000200007306 */ /* 0x004e240000101400 */
[----:B0-----:R-:W-:-:S04]  /*19d0*/  F2FP.F16.F32.PACK_AB R0, RZ, R0 ;  /* 0x00000000ff00723e */ /* 0x001fc800000000ff */
[----:B------:R-:W-:Y:S01]  /*19e0*/  PRMT R19, R0, 0x7610, R19 ;  /* 0x0000761000137816 */ /* 0x000fe20000000013 */
[----:B------:R-:W-:Y:S06]  /*19f0*/  BRA `(.L_x_2196) ;  /* 0x0000000c00607947 */ /* 0x000fec0003800000 */
.L_x_2192:
[----:B------:R-:W-:-:S09]  /*1a00*/  UISETP.GT.AND UP0, UPT, UR4, 0x6, UPT ;  /* 0x000000060400788c */ /* 0x000fd2000bf04270 */
[----:B------:R-:W-:Y:S05]  /*1a10*/  BRA.U UP0, `(.L_x_2199) ;  /* 0x0000000100247547 */ /* 0x000fea000b800000 */
[----:B------:R-:W-:-:S09]  /*1a20*/  UISETP.NE.AND UP0, UPT, UR4, 0x5, UPT ;  /* 0x000000050400788c */ /* 0x000fd2000bf05270 */
[----:B------:R-:W-:Y:S05]  /*1a30*/  BRA.U !UP0, `(.L_x_2200) ;  /* 0x0000000108147547 */ /* 0x000fea000b800000 */
[----:B------:R-:W-:-:S09]  /*1a40*/  UISETP.NE.AND UP0, UPT, UR4, 0x6, UPT ;  /* 0x000000060400788c */ /* 0x000fd2000bf05270 */
[----:B------:R-:W-:Y:S05]  /*1a50*/  BRA.U UP0, `(.L_x_2195) ;  /* 0x0000000900ac7547 */ /* 0x000fea000b800000 */
[----:B------:R-:W2:Y:S02]  /*1a60*/  LDG.E R2, desc[UR36][R2.64] ;  /* 0x0000002402027981 */ /* 0x000ea4000c1e1900 */
[----:B--2---:R-:W-:Y:S01]  /*1a70*/  F2FP.F16.F32.PACK_AB R19, RZ, R2 ;  /* 0x00000002ff13723e */ /* 0x004fe200000000ff */
[----:B------:R-:W-:Y:S06]  /*1a80*/  BRA `(.L_x_2196) ;  /* 0x0000000c003c7947 */ /* 0x000fec0003800000 */
.L_x_2200:
[----:B------:R0:W5:Y:S01]  /*1a90*/  LDG.E.U16 R19, desc[UR36][R2.64] ;  /* 0x0000002402137981 */ /* 0x000162000c1e1500 */
[----:B------:R-:W-:Y:S05]  /*1aa0*/  BRA `(.L_x_2196) ;  /* 0x0000000c00347947 */ /* 0x000fea0003800000 */
.L_x_2199:
[----:B------:R-:W-:-:S09]  /*1ab0*/  UISETP.NE.AND UP0, UPT, UR4, 0x7, UPT ;  /* 0x000000070400788c */ /* 0x000fd2000bf05270 */
[----:B------:R-:W-:Y:S05]  /*1ac0*/  BRA.U !UP0, `(.L_x_2201) ;  /* 0x0000000108247547 */ /* 0x000fea000b800000 */
[----:B------:R-:W-:-:S09]  /*1ad0*/  UISETP.NE.AND UP0, UPT, UR4, 0x8, UPT ;  /* 0x000000080400788c */ /* 0x000fd2000bf05270 */
[----:B------:R-:W-:Y:S05]  /*1ae0*/  BRA.U !UP0, `(.L_x_2202) ;  /* 0x0000000108147547 */ /* 0x000fea000b800000 */
[----:B------:R-:W-:-:S09]  /*1af0*/  UISETP.NE.AND UP0, UPT, UR4, 0x9, UPT ;  /* 0x000000090400788c */ /* 0x000fd2000bf05270 */
[----:B------:R-:W-:Y:S05]  /*1b00*/  BRA.U UP0, `(.L_x_2195) ;  /* 0x0000000900807547 */ /* 0x000fea000b800000 */
[----:B------:R-:W2:Y:S02]  /*1b10*/  LDG.E R2, desc[UR36][R2.64] ;  /* 0x0000002402027981 */ /* 0x000ea4000c1e1900 */
[----:B--2---:R-:W-:Y:S01]  /*1b20*/  F2FP.F16.F32.PACK_AB R19, RZ, R2 ;  /* 0x00000002ff13723e */ /* 0x004fe200000000ff */
[----:B------:R-:W-:Y:S06]  /*1b30*/  BRA `(.L_x_2196) ;  /* 0x0000000c00107947 */ /* 0x000fec0003800000 */
.L_x_2202:
[----:B------:R1:W5:Y:S01]  /*1b40*/  LDG.E.U16 R19, desc[UR36][R2.64] ;  /* 0x0000002402137981 */ /* 0x000362000c1e1500 */
[----:B------:R-:W-:Y:S05]  /*1b50*/  BRA `(.L_x_2196) ;  /* 0x0000000c00087947 */ /* 0x000fea0003800000 */
.L_x_2201:
[----:B------:R-:W2:Y:S01]  /*1b60*/  LDG.E.64 R2, desc[UR36][R2.64] ;  /* 0x0000002402027981 */ /* 0x000ea2000c1e1b00 */
[----:B------:R-:W-:Y:S01]  /*1b70*/  UMOV UR4, 0xf0000000 ;  /* 0xf000000000047882 */ /* 0x000fe20000000000 */
[----:B------:R-:W-:Y:S01]  /*1b80*/  UMOV UR5, 0x380fffff ;  /* 0x380fffff00057882 */ /* 0x000fe20000000000 */
[----:B--2---:R-:W0:Y:S01]  /*1b90*/  F2F.F32.F64 R0, R2 ;  /* 0x0000000200007310 */ /* 0x004e220000301000 */
[----:B------:R-:W-:-:S14]  /*1ba0*/  DSETP.GEU.AND P0, PT, |R2|, UR4, PT ;  /* 0x0000000402007e2a */ /* 0x000fdc000bf0e200 */
[----:B0-----:R-:W-:-:S05]  /*1bb0*/  @!P0 FMUL R0, R0, 1.175494350822287508e-38 ;  /* 0x0080000000008820 */ /* 0x001fca0000400000 */
[----:B------:R-:W-:-:S04]  /*1bc0*/  F2FP.F16.F32.PACK_AB R0, RZ, R0 ;  /* 0x00000000ff00723e */ /* 0x000fc800000000ff */
[----:B------:R-:W-:Y:S01]  /*1bd0*/  PRMT R19, R0, 0x7610, R19 ;  /* 0x0000761000137816 */ /* 0x000fe20000000013 */
[----:B------:R-:W-:Y:S06]  /*1be0*/  BRA `(.L_x_2196) ;  /* 0x0000000800e47947 */ /* 0x000fec0003800000 */
.L_x_2191:
        /* <DEDUP_REMOVED lines=10> */
[----:B------:R-:W-:-:S04]  /*1c90*/  FSEL R0, RZ, 1, !P0 ;  /* 0x3f800000ff007808 */ /* 0x000fc80004000000 */
[----:B------:R-:W-:-:S04]  /*1ca0*/  F2FP.F16.F32.PACK_AB R0, RZ, R0 ;  /* 0x00000000ff00723e */ /* 0x000fc800000000ff */
[----:B------:R-:W-:Y:S01]  /*1cb0*/  PRMT R19, R0, 0x7610, R19 ;  /* 0x0000761000137816 */ /* 0x000fe20000000013 */
[----:B------:R-:W-:Y:S06]  /*1cc0*/  BRA `(.L_x_2196) ;  /* 0x0000000800ac7947 */ /* 0x000fec0003800000 */
.L_x_2205:
        /* <DEDUP_REMOVED lines=9> */
.L_x_2204:
        /* <DEDUP_REMOVED lines=23> */
[----:B------:R-:W-:-:S04]  /*1ed0*/  LOP3.LUT R5, R5, 0x80000000, R0, 0xf8, !PT ;  /* 0x8000000005057812 */ /* 0x000fc800078ef800 */
[----:B------:R-:W-:-:S04]  /*1ee0*/  F2FP.F16.F32.PACK_AB R5, RZ, R5 ;  /* 0x00000005ff05723e */ /* 0x000fc800000000ff */
[----:B------:R-:W-:Y:S01]  /*1ef0*/  PRMT R19, R5, 0x7610, R19 ;  /* 0x0000761005137816 */ /* 0x000fe20000000013 */
[----:B------:R-:W-:Y:S06]  /*1f00*/  BRA `(.L_x_2196) ;  /* 0x00000008001c7947 */ /* 0x000fec0003800000 */
.L_x_2207:
        /* <DEDUP_REMOVED lines=10> */
[----:B------:R-:W-:-:S04]  /*1fb0*/  LOP3.LUT R0, R0, 0x80000000, R5, 0xf8, !PT ;  /* 0x8000000000007812 */ /* 0x000fc800078ef805 */
[----:B------:R-:W-:-:S04]  /*1fc0*/  F2FP.F16.F32.PACK_AB R0, RZ, R0 ;  /* 0x00000000ff00723e */ /* 0x000fc800000000ff */
[----:B------:R-:W-:Y:S01]  /*1fd0*/  PRMT R19, R0, 0x7610, R19 ;  /* 0x0000761000137816 */ /* 0x000fe20000000013 */
[----:B------:R-:W-:Y:S06]  /*1fe0*/  BRA `(.L_x_2196) ;  /* 0x0000000400e47947 */ /* 0x000fec0003800000 */
.L_x_2206:
[----:B------:R-:W2:Y:S02]  /*1ff0*/  LDG.E.U16 R0, desc[UR36][R2.64] ;  /* 0x0000002402007981 */ /* 0x000ea4000c1e1500 */
[----:B--2---:R-:W-:-:S05]  /*2000*/  IMAD.U32 R0, R0, 0x10000, RZ ;  /* 0x0001000000007824 */ /* 0x004fca00078e00ff */
[----:B------:R-:W-:-:S04]  /*2010*/  F2FP.F16.F32.PACK_AB R0, RZ, R0 ;  /* 0x00000000ff00723e */ /* 0x000fc800000000ff */
[----:B------:R-:W-:Y:S01]  /*2020*/  PRMT R19, R0, 0x7610, R19 ;  /* 0x0000761000137816 */ /* 0x000fe20000000013 */
[----:B------:R-:W-:Y:S06]  /*2030*/  BRA `(.L_x_2196) ;  /* 0x0000000400d07947 */ /* 0x000fec0003800000 */
.L_x_2203:
        /* <DEDUP_REMOVED lines=9> */
[----:B--2---:R-:W-:-:S04]  /*20d0*/  I2FP.F32.U32 R0, R0 ;  /* 0x0000000000007245 */ /* 0x004fc80000201000 */
[----:B------:R-:W-:-:S04]  /*20e0*/  F2FP.F16.F32.PACK_AB R0, RZ, R0 ;  /* 0x00000000ff00723e */ /* 0x000fc800000000ff */
[----:B------:R-:W-:Y:S01]  /*20f0*/  PRMT R19, R0, 0x7610, R19 ;  /* 0x0000761000137816 */ /* 0x000fe20000000013 */
[----:B------:R-:W-:Y:S06]  /*2100*/  BRA `(.L_x_2196) ;  /* 0x00000004009c7947 */ /* 0x000fec0003800000 */
.L_x_2210:
[----:B------:R-:W2:Y:S01]  /*2110*/  LDG.E.U8 R3, desc[UR36][R2.64] ;  /* 0x0000002402037981 */ /* 0x000ea2000c1e1100 */
[----:B------:R-:W-:Y:S01]  /*2120*/  BSSY.RECONVERGENT B0, `(.L_x_2211) ;  /* 0x0000018000007945 */ /* 0x000fe20003800200 */
        /* <DEDUP_REMOVED lines=19> */
.L_x_2214:
[----:B------:R-:W-:Y:S05]  /*2260*/  BSYNC.RECONVERGENT B1 ;  /* 0x0000000000017941 */ /* 0x000fea0003800200 */
.L_x_2213:
[----:B------:R-:W-:Y:S01]  /*2270*/  IMAD.SHL.U32 R0, R0, 0x100000, RZ ;  /* 0x0010000000007824 */ /* 0x000fe200078e00ff */
[----:B------:R-:W-:-:S04]  /*2280*/  LEA R2, R2, 0x3b800000, 0x17 ;  /* 0x3b80000002027811 */ /* 0x000fc800078eb8ff */
[----:B------:R-:W-:-:S07]  /*2290*/  LOP3.LUT R0, R2, R0, R7, 0xfe, !PT ;  /* 0x0000000002007212 */ /* 0x000fce00078efe07 */
.L_x_2212:
[----:B------:R-:W-:Y:S05]  /*22a0*/  BSYNC.RECONVERGENT B0 ;  /* 0x0000000000007941 */ /* 0x000fea0003800200 */
.L_x_2211:
[----:B------:R-:W-:-:S04]  /*22b0*/  F2FP.F16.F32.PACK_AB R0, RZ, R0 ;  /* 0x00000000ff00723e */ /* 0x000fc800000000ff */
[----:B------:R-:W-:Y:S01]  /*22c0*/  PRMT R19, R0, 0x7610, R19 ;  /* 0x0000761000137816 */ /* 0x000fe20000000013 */
[----:B------:R-:W-:Y:S06]  /*22d0*/  BRA `(.L_x_2196) ;  /* 0x0000000400287947 */ /* 0x000fec0003800000 */
.L_x_2209:
        /* <DEDUP_REMOVED lines=21> */
.L_x_2218:
[----:B------:R-:W-:Y:S05]  /*2430*/  BSYNC.RECONVERGENT B1 ;  /* 0x0000000000017941 */ /* 0x000fea0003800200 */
.L_x_2217:
[----:B------:R-:W-:Y:S01]  /*2440*/  IMAD.SHL.U32 R0, R0, 0x200000, RZ ;  /* 0x0020000000007824 */ /* 0x000fe200078e00ff */
[----:B------:R-:W-:-:S04]  /*2450*/  LEA R2, R2, 0x37800000, 0x17 ;  /* 0x3780000002027811 */ /* 0x000fc800078eb8ff */
[----:B------:R-:W-:-:S07]  /*2460*/  LOP3.LUT R0, R2, R0, R7, 0xfe, !PT ;  /* 0x0000000002007212 */ /* 0x000fce00078efe07 */
.L_x_2216:
[----:B------:R-:W-:Y:S05]  /*2470*/  BSYNC.RECONVERGENT B0 ;  /* 0x0000000000007941 */ /* 0x000fea0003800200 */
.L_x_2215:
[----:B------:R-:W-:-:S04]  /*2480*/  F2FP.F16.F32.PACK_AB R0, RZ, R0 ;  /* 0x00000000ff00723e */ /* 0x000fc800000000ff */
[----:B------:R-:W-:Y:S01]  /*2490*/  PRMT R19, R0, 0x7610, R19 ;  /* 0x0000761000137816 */ /* 0x000fe20000000013 */
[----:B------:R-:W-:Y:S06]  /*24a0*/  BRA `(.L_x_2196) ;  /* 0x0000000000b47947 */ /* 0x000fec0003800000 */
.L_x_2208:
[----:B------:R-:W-:-:S09]  /*24b0*/  UISETP.NE.AND UP0, UPT, UR4, 0x1c, UPT ;  /* 0x0000001c0400788c */ /* 0x000fd2000bf05270 */
[----:B------:R-:W-:Y:S05]  /*24c0*/  BRA.U !UP0, `(.L_x_2219) ;  /* 0x00000001089c7547 */ /* 0x000fea000b800000 */
[----:B------:R-:W-:-:S09]  /*24d0*/  UISETP.NE.AND UP0, UPT, UR4, 0x1d, UPT ;  /* 0x0000001d0400788c */ /* 0x000fd2000bf05270 */
[----:B------:R-:W-:Y:S05]  /*24e0*/  BRA.U !UP0, `(.L_x_2220) ;  /* 0x0000000108807547 */ /* 0x000fea000b800000 */
[----:B------:R-:W-:-:S09]  /*24f0*/  UISETP.NE.AND UP0, UPT, UR4, 0x2c, UPT ;  /* 0x0000002c0400788c */ /* 0x000fd2000bf05270 */
[----:B------:R-:W-:Y:S05]  /*2500*/  BRA.U !UP0, `(.L_x_2221) ;  /* 0x0000000108487547 */ /* 0x000fea000b800000 */
.L_x_2195:
[----:B------:R-:W-:Y:S01]  /*2510*/  MOV R2, 0x0 ;  /* 0x0000000000027802 */ /* 0x000fe20000000f00 */
[----:B------:R-:W0:Y:S01]  /*2520*/  LDCU.64 UR4, c[0x4][0x118] ;  /* 0x01002300ff0477ac */ /* 0x000e220008000a00 */
[----:B------:R-:W-:Y:S02]  /*2530*/  HFMA2 R12, -RZ, RZ, 0, 5.9604644775390625e-08 ;  /* 0x00000001ff0c7431 */ /* 0x000fe400000001ff */
[----:B------:R-:W-:Y:S01]  /*2540*/  IMAD.MOV.U32 R8, RZ, RZ, 0x4e ;  /* 0x0000004eff087424 */ /* 0x000fe200078e00ff */
[----:B------:R-:W1:Y:S01]  /*2550*/  LDCU.64 UR6, c[0x4][0x120] ;  /* 0x01002400ff0677ac */ /* 0x000e620008000a00 */
[----:B------:R-:W2:Y:S01]  /*2560*/  LDC.64 R2, c[0x4][R2] ;  /* 0x0100000002027b82 */ /* 0x000ea20000000a00 */
[----:B------:R-:W-:Y:S01]  /*2570*/  IMAD.MOV.U32 R13, RZ, RZ, RZ ;  /* 0x000000ffff0d7224 */ /* 0x000fe200078e00ff */
[----:B------:R-:W3:Y:S01]  /*2580*/  LDCU.64 UR8, c[0x4][0x28] ;  /* 0x01000500ff0877ac */ /* 0x000ee20008000a00 */
[----:B0-----:R-:W-:Y:S02]  /*2590*/  IMAD.U32 R4, RZ, RZ, UR4 ;  /* 0x00000004ff047e24 */ /* 0x001fe4000f8e00ff */
[----:B------:R-:W-:Y:S01]  /*25a0*/  IMAD.U32 R5, RZ, RZ, UR5 ;  /* 0x00000005ff057e24 */ /* 0x000fe2000f8e00ff */
[----:B-1----:R-:W-:Y:S01]  /*25b0*/  MOV R6, UR6 ;  /* 0x0000000600067c02 */ /* 0x002fe20008000f00 */
[----:B------:R-:W-:-:S02]  /*25c0*/  IMAD.U32 R7, RZ, RZ, UR7 ;  /* 0x00000007ff077e24 */ /* 0x000fc4000f8e00ff */
[----:B---3--:R-:W-:Y:S02]  /*25d0*/  IMAD.U32 R10, RZ, RZ, UR8 ;  /* 0x00000008ff0a7e24 */ /* 0x008fe4000f8e00ff */
[----:B------:R-:W-:-:S07]  /*25e0*/  IMAD.U32 R11, RZ, RZ, UR9 ;  /* 0x00000009ff0b7e24 */ /* 0x000fce000f8e00ff */
[----:B------:R-:W-:-:S07]  /*25f0*/  LEPC R20, `(.L_x_2222) ;  /* 0x000000001014794e */ /* 0x000fce0000000000 */
[----:B--2---:R-:W-:Y:S05]  /*2600*/  CALL.ABS.NOINC R2 ;  /* 0x0000000002007343 */ /* 0x004fea0003c00000 */
.L_x_2222:
[----:B------:R-:W-:Y:S01]  /*2610*/  PRMT R19, RZ, 0x7610, R19 ;  /* 0x00007610ff137816 */ /* 0x000fe20000000013 */
[----:B------:R-:W-:Y:S06]  /*2620*/  BRA `(.L_x_2196) ;  /* 0x0000000000547947 */ /* 0x000fec0003800000 */
.L_x_2221:
[----:B------:R-:W2:Y:S01]  /*2630*/  LDG.E.U8 R2, desc[UR36][R2.64] ;  /* 0x0000002402027981 */ /* 0x000ea2000c1e1100 */
[----:B------:R-:W-:Y:S01]  /*2640*/  BSSY.RECONVERGENT B0, `(.L_x_2223) ;  /* 0x0000007000007945 */ /* 0x000fe20003800200 */
[----:B------:R-:W-:Y:S01]  /*2650*/  IMAD.MOV.U32 R0, RZ, RZ, 0x400000 ;  /* 0x00400000ff007424 */ /* 0x000fe200078e00ff */
[----:B--2---:R-:W-:-:S13]  /*2660*/  ISETP.NE.AND P0, PT, R2, RZ, PT ;  /* 0x000000ff0200720c */ /* 0x004fda0003f05270 */
[----:B------:R-:W-:Y:S05]  /*2670*/  @!P0 BRA `(.L_x_2224) ;  /* 0x00000000000c8947 */ /* 0x000fea0003800000 */
[----:B------:R-:W-:-:S13]  /*2680*/  ISETP.NE.AND P0, PT, R2, 0xff, PT ;  /* 0x000000ff0200780c */ /* 0x000fda0003f05270 */
[----:B------:R-:W-:Y:S02]  /*2690*/  @!P0 IMAD.MOV.U32 R0, RZ, RZ, 0x7f800001 ;  /* 0x7f800001ff008424 */ /* 0x000fe400078e00ff */
[----:B------:R-:W-:-:S07]  /*26a0*/  @P0 IMAD.SHL.U32 R0, R2, 0x800000, RZ ;  /* 0x0080000002000824 */ /* 0x000fce00078e00ff */
.L_x_2224:
[----:B------:R-:W-:Y:S05]  /*26b0*/  BSYNC.RECONVERGENT B0 ;  /* 0x0000000000007941 */ /* 0x000fea0003800200 */
.L_x_2223:
[----:B------:R-:W-:-:S04]  /*26c0*/  F2FP.F16.F32.PACK_AB R0, RZ, R0 ;  /* 0x00000000ff00723e */ /* 0x000fc800000000ff */
[----:B------:R-:W-:Y:S01]  /*26d0*/  PRMT R19, R0, 0x7610, R19 ;  /* 0x0000761000137816 */ /* 0x000fe20000000013 */
[----:B------:R-:W-:Y:S06]  /*26e0*/  BRA `(.L_x_2196) ;  /* 0x0000000000247947 */ /* 0x000fec0003800000 */
.L_x_2220:
[----:B------:R-:W2:Y:S02]  /*26f0*/  LDG.E.64 R2, desc[UR36][R2.64] ;  /* 0x0000002402027981 */ /* 0x000ea4000c1e1b00 */
[----:B--2---:R-:W0:Y:S02]  /*2700*/  I2F.U64 R0, R2 ;  /* 0x0000000200007312 */ /* 0x004e240000301000 */
[----:B0-----:R-:W-:-:S04]  /*2710*/  F2FP.F16.F32.PACK_AB R0, RZ, R0 ;  /* 0x00000000ff00723e */ /* 0x001fc800000000ff */
[----:B------:R-:W-:Y:S01]  /*2720*/  PRMT R19, R0, 0x7610, R19 ;  /* 0x0000761000137816 */ /* 0x000fe20000000013 */
[----:B------:R-:W-:Y:S06]  /*2730*/  BRA `(.L_x_2196) ;  /* 0x0000000000107947 */ /* 0x000fec0003800000 */
.L_x_2219:
[----:B------:R-:W2:Y:S02]  /*2740*/  LDG.E R2, desc[UR36][R2.64] ;  /* 0x0000002402027981 */ /* 0x000ea4000c1e1900 */
[----:B--2---:R-:W-:-:S04]  /*2750*/  I2FP.F32.U32 R0, R2 ;  /* 0x0000000200007245 */ /* 0x004fc80000201000 */
[----:B------:R-:W-:-:S04]  /*2760*/  F2FP.F16.F32.PACK_AB R0, RZ, R0 ;  /* 0x00000000ff00723e */ /* 0x000fc800000000ff */
[----:B------:R-:W-:-:S07]  /*2770*/  PRMT R19, R0, 0x7610, R19 ;  /* 0x0000761000137816 */ /* 0x000fce0000000013 */
.L_x_2196:
[----:B------:R-:W0:Y:S01]  /*2780*/  LDCU.64 UR6, c[0x0][0x5f8] ;  /* 0x0000bf00ff0677ac */ /* 0x000e220008000a00 */
[----:B------:R-:W-:-:S04]  /*2790*/  UPRMT UR4, UR42, 0x9910, URZ ;  /* 0x000099102a047896 */ /* 0x000fc800080000ff */
[----:B------:R-:W-:Y:S01]  /*27a0*/  UISETP.GT.AND UP0, UPT, UR4, 0x9, UPT ;  /* 0x000000090400788c */ /* 0x000fe2000bf04270 */
[----:B01----:R-:W-:-:S04]  /*27b0*/  IADD3 R2, P0, PT, R18, UR6, RZ ;  /* 0x0000000612027c10 */ /* 0x003fc8000ff1e0ff */
        /* <DEDUP_REMOVED lines=12> */
[----:B0-----:R-:W-:Y:S01]  /*2880*/  F2FP.F16.F32.PACK_AB R0, RZ, R0 ;  /* 0x00000000ff00723e */ /* 0x001fe200000000ff */
[----:B------:R-:W-:Y:S06]  /*2890*/  BRA `(.L_x_2230) ;  /* 0x0000000c008c7947 */ /* 0x000fec0003800000 */
.L_x_2228:
[----:B------:R-:W2:Y:S02]  /*28a0*/  LDG.E.U8 R2, desc[UR36][R2.64] ;  /* 0x0000002402027981 */ /* 0x000ea4000c1e1100 */
[----:B--2---:R-:W-:-:S04]  /*28b0*/  I2FP.F32.U32 R0, R2 ;  /* 0x0000000200007245 */ /* 0x004fc80000201000 */
[----:B------:R-:W-:Y:S01]  /*28c0*/  F2FP.F16.F32.PACK_AB R0, RZ, R0 ;  /* 0x00000000ff00723e */ /* 0x000fe200000000ff */
[----:B------:R-:W-:Y:S06]  /*28d0*/  BRA `(.L_x_2230) ;  /* 0x0000000c007c7947 */ /* 0x000fec0003800000 */
.L_x_2227:
        /* <DEDUP_REMOVED lines=8> */
[----:B0-----:R-:W-:Y:S01]  /*2960*/  F2FP.F16.F32.PACK_AB R0, RZ, R0 ;  /* 0x00000000ff00723e */ /* 0x001fe200000000ff */
[----:B------:R-:W-:Y:S06]  /*2970*/  BRA `(.L_x_2230) ;  /* 0x0000000c00547947 */ /* 0x000fec0003800000 */
.L_x_2232:
[----:B------:R-:W2:Y:S02]  /*2980*/  LDG.E R2, desc[UR36][R2.64] ;  /* 0x0000002402027981 */ /* 0x000ea4000c1e1900 */
[----:B--2---:R-:W-:-:S04]  /*2990*/  I2FP.F32.S32 R0, R2 ;  /* 0x0000000200007245 */ /* 0x004fc80000201400 */
[----:B------:R-:W-:Y:S01]  /*29a0*/  F2FP.F16.F32.PACK_AB R0, RZ, R0 ;  /* 0x00000000ff00723e */ /* 0x000fe200000000ff */
[----:B------:R-:W-:Y:S06]  /*29b0*/  BRA `(.L_x_2230) ;  /* 0x0000000c00447947 */ /* 0x000fec0003800000 */
.L_x_2231:
[----:B------:R-:W2:Y:S02]  /*29c0*/  LDG.E.U16 R2, desc[UR36][R2.64] ;  /* 0x0000002402027981 */ /* 0x000ea4000c1e1500 */
[----:B--2---:R-:W0:Y:S02]  /*29d0*/  I2F.S16 R0, R2 ;  /* 0x0000000200007306 */ /* 0x004e240000101400 */
[----:B0-----:R-:W-:Y:S01]  /*29e0*/  F2FP.F16.F32.PACK_AB R0, RZ, R0 ;  /* 0x00000000ff00723e */ /* 0x001fe200000000ff */
[----:B------:R-:W-:Y:S06]  /*29f0*/  BRA `(.L_x_2230) ;  /* 0x0000000c00347947 */ /* 0x000fec0003800000 */
.L_x_2226:
        /* <DEDUP_REMOVED lines=9> */
.L_x_2234:
[----:B------:R1:W5:Y:S01]  /*2a90*/  LDG.E.U16 R0, desc[UR36][R2.64] ;  /* 0x0000002402007981 */ /* 0x000362000c1e1500 */
[----:B------:R-:W-:Y:S05]  /*2aa0*/  BRA `(.L_x_2230) ;  /* 0x0000000c00087947 */ /* 0x000fea0003800000 */
.L_x_2233:
        /* <DEDUP_REMOVED lines=9> */
.L_x_2236:
[----:B------:R0:W5:Y:S01]  /*2b40*/  LDG.E.U16 R0, desc[UR36][R2.64] ;  /* 0x0000002402007981 */ /* 0x000162000c1e1500 */
[----:B------:R-:W-:Y:S05]  /*2b50*/  BRA `(.L_x_2230) ;  /* 0x0000000800dc7947 */ /* 0x000fea0003800000 */
.L_x_2235:
[----:B------:R-:W2:Y:S01]  /*2b60*/  LDG.E.64 R2, desc[UR36][R2.64] ;  /* 0x0000002402027981 */ /* 0x000ea2000c1e1b00 */
[----:B------:R-:W-:Y:S01]  /*2b70*/  UMOV UR4, 0xf0000000 ;  /* 0xf000000000047882 */ /* 0x000fe20000000000 */
[----:B------:R-:W-:Y:S01]  /*2b80*/  UMOV UR5, 0x380fffff ;  /* 0x380fffff00057882 */ /* 0x000fe20000000000 */
[----:B--2---:R-:W0:Y:S01]  /*2b90*/  F2F.F32.F64 R0, R2 ;  /* 0x0000000200007310 */ /* 0x004e220000301000 */
[----:B------:R-:W-:-:S14]  /*2ba0*/  DSETP.GEU.AND P0, PT, |R2|, UR4, PT ;  /* 0x0000000402007e2a */ /* 0x000fdc000bf0e200 */
[----:B0-----:R-:W-:-:S05]  /*2bb0*/  @!P0 FMUL R0, R0, 1.175494350822287508e-38 ;  /* 0x0080000000008820 */ /* 0x001fca0000400000 */
[----:B------:R-:W-:Y:S01]  /*2bc0*/  F2FP.F16.F32.PACK_AB R0, RZ, R0 ;  /* 0x00000000ff00723e */ /* 0x000fe200000000ff */
[----:B------:R-:W-:Y:S06]  /*2bd0*/  BRA `(.L_x_2230) ;  /* 0x0000000800bc7947 */ /* 0x000fec0003800000 */
.L_x_2225:
        /* <DEDUP_REMOVED lines=11> */
[----:B------:R-:W-:Y:S01]  /*2c90*/  F2FP.F16.F32.PACK_AB R0, RZ, R0 ;  /* 0x00000000ff00723e */ /* 0x000fe200000000ff */
[----:B------:R-:W-:Y:S06]  /*2ca0*/  BRA `(.L_x_2230) ;  /* 0x0000000800887947 */ /* 0x000fec0003800000 */
.L_x_2239:
        /* <DEDUP_REMOVED lines=8> */
.L_x_2238:
        /* <DEDUP_REMOVED lines=27> */
.L_x_2241:
        /* <DEDUP_REMOVED lines=11> */
[----:B------:R-:W-:Y:S01]  /*2f90*/  F2FP.F16.F32.PACK_AB R0, RZ, R0 ;  /* 0x00000000ff00723e */ /* 0x000fe200000000ff */
[----:B------:R-:W-:Y:S06]  /*2fa0*/  BRA `(.L_x_2230) ;  /* 0x0000000400c87947 */ /* 0x000fec0003800000 */
.L_x_2240:
[----:B------:R-:W2:Y:S02]  /*2fb0*/  LDG.E.U16 R0, desc[UR36][R2.64] ;  /* 0x0000002402007981 */ /* 0x000ea4000c1e1500 */
[----:B--2---:R-:W-:-:S04]  /*2fc0*/  SHF.L.U32 R0, R0, 0x10, RZ ;  /* 0x0000001000007819 */ /* 0x004fc800000006ff */
[----:B------:R-:W-:Y:S01]  /*2fd0*/  F2FP.F16.F32.PACK_AB R0, RZ, R0 ;  /* 0x00000000ff00723e */ /* 0x000fe200000000ff */
[----:B------:R-:W-:Y:S06]  /*2fe0*/  BRA `(.L_x_2230) ;  /* 0x0000000400b87947 */ /* 0x000fec0003800000 */
.L_x_2237:
        /* <DEDUP_REMOVED lines=10> */
[----:B------:R-:W-:Y:S01]  /*3090*/  F2FP.F16.F32.PACK_AB R0, RZ, R0 ;  /* 0x00000000ff00723e */ /* 0x000fe200000000ff */
[----:B------:R-:W-:Y:S06]  /*30a0*/  BRA `(.L_x_2230) ;  /* 0x0000000400887947 */ /* 0x000fec0003800000 */
.L_x_2244:
        /* <DEDUP_REMOVED lines=21> */
.L_x_2248:
[----:B------:R-:W-:Y:S05]  /*3200*/  BSYNC.RECONVERGENT B1 ;  /* 0x0000000000017941 */ /* 0x000fea0003800200 */
.L_x_2247:
[----:B------:R-:W-:Y:S02]  /*3210*/  SHF.L.U32 R0, R0, 0x14, RZ ;  /* 0x0000001400007819 */ /* 0x000fe400000006ff */
[----:B------:R-:W-:-:S04]  /*3220*/  LEA R2, R2, 0x3b800000, 0x17 ;  /* 0x3b80000002027811 */ /* 0x000fc800078eb8ff */
[----:B------:R-:W-:-:S07]  /*3230*/  LOP3.LUT R0, R2, R0, R7, 0xfe, !PT ;  /* 0x0000000002007212 */ /* 0x000fce00078efe07 */
.L_x_2246:
[----:B------:R-:W-:Y:S05]  /*3240*/  BSYNC.RECONVERGENT B0 ;  /* 0x0000000000007941 */ /* 0x000fea0003800200 */
.L_x_2245:
[----:B------:R-:W-:Y:S01]  /*3250*/  F2FP.F16.F32.PACK_AB R0, RZ, R0 ;  /* 0x00000000ff00723e */ /* 0x000fe200000000ff */
[----:B------:R-:W-:Y:S06]  /*3260*/  BRA `(.L_x_2230) ;  /* 0x0000000400187947 */ /* 0x000fec0003800000 */
.L_x_2243:
        /* <DEDUP_REMOVED lines=21> */
.L_x_2252:
[----:B------:R-:W-:Y:S05]  /*33c0*/  BSYNC.RECONVERGENT B1 ;  /* 0x0000000000017941 */ /* 0x000fea0003800200 */
.L_x_2251:
[----:B------:R-:W-:Y:S02]  /*33d0*/  SHF.L.U32 R0, R0, 0x15, RZ ;  /* 0x0000001500007819 */ /* 0x000fe400000006ff */
[----:B------:R-:W-:-:S04]  /*33e0*/  LEA R2, R2, 0x37800000, 0x17 ;  /* 0x3780000002027811 */ /* 0x000fc800078eb8ff */
[----:B------:R-:W-:-:S07]  /*33f0*/  LOP3.LUT R0, R2, R0, R7, 0xfe, !PT ;  /* 0x0000000002007212 */ /* 0x000fce00078efe07 */
.L_x_2250:
[----:B------:R-:W-:Y:S05]  /*3400*/  BSYNC.RECONVERGENT B0 ;  /* 0x0000000000007941 */ /* 0x000fea0003800200 */
.L_x_2249:
[----:B------:R-:W-:Y:S01]  /*3410*/  F2FP.F16.F32.PACK_AB R0, RZ, R0 ;  /* 0x00000000ff00723e */ /* 0x000fe200000000ff */
[----:B------:R-:W-:Y:S06]  /*3420*/  BRA `(.L_x_2230) ;  /* 0x0000000000a87947 */ /* 0x000fec0003800000 */
.L_x_2242:
[----:B------:R-:W-:-:S09]  /*3430*/  UISETP.NE.AND UP0, UPT, UR4, 0x1c, UPT ;  /* 0x0000001c0400788c */ /* 0x000fd2000bf05270 */
[----:B------:R-:W-:Y:S05]  /*3440*/  BRA.U !UP0, `(.L_x_2253) ;  /* 0x0000000108947547 */ /* 0x000fea000b800000 */
[----:B------:R-:W-:-:S09]  /*3450*/  UISETP.NE.AND UP0, UPT, UR4, 0x1d, UPT ;  /* 0x0000001d0400788c */ /* 0x000fd2000bf05270 */
[----:B------:R-:W-:Y:S05]  /*3460*/  BRA.U !UP0, `(.L_x_2254) ;  /* 0x00000001087c7547 */ /* 0x000fea000b800000 */
[----:B------:R-:W-:-:S09]  /*3470*/  UISETP.NE.AND UP0, UPT, UR4, 0x2c, UPT ;  /* 0x0000002c0400788c */ /* 0x000fd2000bf05270 */
[----:B------:R-:W-:Y:S05]  /*3480*/  BRA.U !UP0, `(.L_x_2255) ;  /* 0x0000000108487547 */ /* 0x000fea000b800000 */
.L_x_2229:
        /* <DEDUP_REMOVED lines=11> */
[----:B------:R-:W-:Y:S01]  /*3540*/  IMAD.U32 R7, RZ, RZ, UR7 ;  /* 0x00000007ff077e24 */ /* 0x000fe2000f8e00ff */
[----:B---3--:R-:W-:Y:S01]  /*3550*/  MOV R10, UR8 ;  /* 0x00000008000a7c02 */ /* 0x008fe20008000f00 */
[----:B------:R-:W-:-:S07]  /*3560*/  IMAD.U32 R11, RZ, RZ, UR9 ;  /* 0x00000009ff0b7e24 */ /* 0x000fce000f8e00ff */
[----:B------:R-:W-:-:S07]  /*3570*/  LEPC R20, `(.L_x_2256) ;  /* 0x000000001014794e */ /* 0x000fce0000000000 */
[----:B--2--5:R-:W-:Y:S05]  /*3580*/  CALL.ABS.NOINC R2 ;  /* 0x0000000002007343 */ /* 0x024fea0003c00000 */
.L_x_2256:
[----:B------:R-:W-:Y:S01]  /*3590*/  PRMT R0, RZ, 0x7610, R0 ;  /* 0x00007610ff007816 */ /* 0x000fe20000000000 */
[----:B------:R-:W-:Y:S06]  /*35a0*/  BRA `(.L_x_2230) ;  /* 0x0000000000487947 */ /* 0x000fec0003800000 */
.L_x_2255:
[----:B------:R-:W2:Y:S01]  /*35b0*/  LDG.E.U8 R2, desc[UR36][R2.64] ;  /* 0x0000002402027981 */ /* 0x000ea2000c1e1100 */
[----:B------:R-:W-:Y:S01]  /*35c0*/  BSSY.RECONVERGENT B0, `(.L_x_2257) ;  /* 0x0000007000007945 */ /* 0x000fe20003800200 */
[----:B------:R-:W-:Y:S01]  /*35d0*/  HFMA2 R0, -RZ, RZ, 3.814697265625e-06, 0 ;  /* 0x00400000ff007431 */ /* 0x000fe200000001ff */
[----:B--2---:R-:W-:-:S13]  /*35e0*/  ISETP.NE.AND P0, PT, R2, RZ, PT ;  /* 0x000000ff0200720c */ /* 0x004fda0003f05270 */
[----:B------:R-:W-:Y:S05]  /*35f0*/  @!P0 BRA `(.L_x_2258) ;  /* 0x00000000000c8947 */ /* 0x000fea0003800000 */
[----:B------:R-:W-:-:S13]  /*3600*/  ISETP.NE.AND P0, PT, R2, 0xff, PT ;  /* 0x000000ff0200780c */ /* 0x000fda0003f05270 */
[----:B------:R-:W-:Y:S02]  /*3610*/  @!P0 IMAD.MOV.U32 R0, RZ, RZ, 0x7f800001 ;  /* 0x7f800001ff008424 */ /* 0x000fe400078e00ff */
[----:B------:R-:W-:-:S07]  /*3620*/  @P0 IMAD.SHL.U32 R0, R2, 0x800000, RZ ;  /* 0x0080000002000824 */ /* 0x000fce00078e00ff */
.L_x_2258:
[----:B------:R-:W-:Y:S05]  /*3630*/  BSYNC.RECONVERGENT B0 ;  /* 0x0000000000007941 */ /* 0x000fea0003800200 */
.L_x_2257:
[----:B------:R-:W-:Y:S01]  /*3640*/  F2FP.F16.F32.PACK_AB R0, RZ, R0 ;  /* 0x00000000ff00723e */ /* 0x000fe200000000ff */
[----:B------:R-:W-:Y:S06]  /*3650*/  BRA `(.L_x_2230) ;  /* 0x00000000001c7947 */ /* 0x000fec0003800000 */
.L_x_2254:
[----:B------:R-:W2:Y:S02]  /*3660*/  LDG.E.64 R2, desc[UR36][R2.64] ;  /* 0x0000002402027981 */ /* 0x000ea4000c1e1b00 */
[----:B--2---:R-:W0:Y:S02]  /*3670*/  I2F.U64 R0, R2 ;  /* 0x0000000200007312 */ /* 0x004e240000301000 */
[----:B0-----:R-:W-:Y:S01]  /*3680*/  F2FP.F16.F32.PACK_AB R0, RZ, R0 ;  /* 0x00000000ff00723e */ /* 0x001fe200000000ff */
[----:B------:R-:W-:Y:S06]  /*3690*/  BRA `(.L_x_2230) ;  /* 0x00000000000c7947 */ /* 0x000fec0003800000 */
.L_x_2253:
[----:B------:R-:W2:Y:S02]  /*36a0*/  LDG.E R2, desc[UR36][R2.64] ;  /* 0x0000002402027981 */ /* 0x000ea4000c1e1900 */
[----:B--2---:R-:W-:-:S04]  /*36b0*/  I2FP.F32.U32 R0, R2 ;  /* 0x0000000200007245 */ /* 0x004fc80000201000 */
[----:B------:R-:W-:-:S07]  /*36c0*/  F2FP.F16.F32.PACK_AB R0, RZ, R0 ;  /* 0x00000000ff00723e */ /* 0x000fce00000000ff */
.L_x_2230:
[----:B------:R-:W0:Y:S01]  /*36d0*/  LDCU.64 UR6, c[0x0][0x5e8] ;  /* 0x0000bd00ff0677ac */ /* 0x000e220008000a00 */
[----:B------:R-:W-:-:S04]  /*36e0*/  UPRMT UR4, UR43, 0x9910, URZ ;  /* 0x000099102b047896 */ /* 0x000fc800080000ff */
[----:B------:R-:W-:Y:S01]  /*36f0*/  UISETP.GT.AND UP0, UPT, UR4, 0x9, UPT ;  /* 0x000000090400788c */ /* 0x000fe2000bf04270 */
[----:B01----:R-:W-:-:S05]  /*3700*/  IADD3 R2, P0, PT, R16, UR6, RZ ;  /* 0x0000000610027c10 */ /* 0x003fca000ff1e0ff */
        /* <DEDUP_REMOVED lines=10> */
[----:B-----5:R-:W-:-:S06]  /*37b0*/  HADD2.F32 R19, -RZ, R19.H0_H0 ;  /* 0x20000013ff137230 */ /* 0x020fcc0000004100 */
[----:B------:R-:W0:Y:S02]  /*37c0*/  F2I.FTZ.TRUNC.NTZ R19, R19 ;  /* 0x0000001300137305 */ /* 0x000e24000021f100 */
[----:B0-----:R0:W-:Y:S01]  /*37d0*/  STG.E.U8 desc[UR36][R2.64], R19 ;  /* 0x0000001302007986 */ /* 0x0011e2000c101124 */
[----:B------:R-:W-:Y:S05]  /*37e0*/  BRA `(.L_x_2264) ;  /* 0x0000000c00887947 */ /* 0x000fea0003800000 */
.L_x_2262:
[----:B-----5:R-:W-:-:S06]  /*37f0*/  HADD2.F32 R5, -RZ, R19.H0_H0 ;  /* 0x20000013ff057230 */ /* 0x020fcc0000004100 */
[----:B------:R-:W0:Y:S02]  /*3800*/  F2I.S64.TRUNC R4, R5 ;  /* 0x0000000500047311 */ /* 0x000e24000020d900 */
[----:B0-----:R1:W-:Y:S01]  /*3810*/  STG.E.U8 desc[UR36][R2.64], R4 ;  /* 0x0000000402007986 */ /* 0x0013e2000c101124 */
[----:B------:R-:W-:Y:S05]  /*3820*/  BRA `(.L_x_2264) ;  /* 0x0000000c00787947 */ /* 0x000fea0003800000 */
.L_x_2261:
[----:B------:R-:W-:-:S09]  /*3830*/  UISETP.NE.AND UP0, UPT, UR4, 0x2, UPT ;  /* 0x000000020400788c */ /* 0x000fd2000bf05270 */
[----:B------:R-:W-:Y:S05]  /*3840*/  BRA.U !UP0, `(.L_x_2265) ;  /* 0x0000000108307547 */ /* 0x000fea000b800000 */
[----:B------:R-:W-:-:S09]  /*3850*/  UISETP.NE.AND UP0, UPT, UR4, 0x3, UPT ;  /* 0x000000030400788c */ /* 0x000fd2000bf05270 */
[----:B------:R-:W-:Y:S05]  /*3860*/  BRA.U !UP0, `(.L_x_2266) ;  /* 0x0000000108187547 */ /* 0x000fea000b800000 */
[----:B------:R-:W-:-:S09]  /*3870*/  UISETP.NE.AND UP0, UPT, UR4, 0x4, UPT ;  /* 0x000000040400788c */ /* 0x000fd2000bf05270 */
[----:B------:R-:W-:Y:S05]  /*3880*/  BRA.U UP0, `(.L_x_2263) ;  /* 0x0000000900c07547 */ /* 0x000fea000b800000 */
[----:B-----5:R-:W-:-:S06]  /*3890*/  HADD2.F32 R4, -RZ, R19.H0_H0 ;  /* 0x20000013ff047230 */ /* 0x020fcc0000004100 */
[----:B------:R-:W0:Y:S02]  /*38a0*/  F2I.S64.TRUNC R4, R4 ;  /* 0x0000000400047311 */ /* 0x000e24000020d900 */
[----:B0-----:R4:W-:Y:S01]  /*38b0*/  STG.E.64 desc[UR36][R2.64], R4 ;  /* 0x0000000402007986 */ /* 0x0019e2000c101b24 */
[----:B------:R-:W-:Y:S05]  /*38c0*/  BRA `(.L_x_2264) ;  /* 0x0000000c00507947 */ /* 0x000fea0003800000 */
.L_x_2266:
[----:B-----5:R-:W-:-:S06]  /*38d0*/  HADD2.F32 R19, -RZ, R19.H0_H0 ;  /* 0x20000013ff137230 */ /* 0x020fcc0000004100 */
[----:B------:R-:W0:Y:S02]  /*38e0*/  F2I.FTZ.TRUNC.NTZ R19, R19 ;  /* 0x0000001300137305 */ /* 0x000e24000021f100 */
[----:B0-----:R3:W-:Y:S01]  /*38f0*/  STG.E desc[UR36][R2.64], R19 ;  /* 0x0000001302007986 */ /* 0x0017e2000c101924 */
[----:B------:R-:W-:Y:S05]  /*3900*/  BRA `(.L_x_2264) ;  /* 0x0000000c00407947 */ /* 0x000fea0003800000 */
.L_x_2265:
[----:B-----5:R-:W-:-:S06]  /*3910*/  HADD2.F32 R19, -RZ, R19.H0_H0 ;  /* 0x20000013ff137230 */ /* 0x020fcc0000004100 */
[----:B------:R-:W0:Y:S02]  /*3920*/  F2I.FTZ.TRUNC.NTZ R19, R19 ;  /* 0x0000001300137305 */ /* 0x000e24000021f100 */
[----:B0-----:R2:W-:Y:S01]  /*3930*/  STG.E.U16 desc[UR36][R2.64], R19 ;  /* 0x0000001302007986 */ /* 0x0015e2000c101524 */
[----:B------:R-:W-:Y:S05]  /*3940*/  BRA `(.L_x_2264) ;  /* 0x0000000c00307947 */ /* 0x000fea0003800000 */
.L_x_2260:
[----:B------:R-:W-:-:S09]  /*3950*/  UISETP.GT.AND UP0, UPT, UR4, 0x6, UPT ;  /* 0x000000060400788c */ /* 0x000fd2000bf04270 */
[----:B------:R-:W-:Y:S05]  /*3960*/  BRA.U UP0, `(.L_x_2267) ;  /* 0x0000000100247547 */ /* 0x000fea000b800000 */
[----:B------:R-:W-:-:S09]  /*3970*/  UISETP.NE.AND UP0, UPT, UR4, 0x5, UPT ;  /* 0x000000050400788c */ /* 0x000fd2000bf05270 */
[----:B------:R-:W-:Y:S05]  /*3980*/  BRA.U !UP0, `(.L_x_2268) ;  /* 0x0000000108147547 */ /* 0x000fea000b800000 */
[----:B------:R-:W-:-:S09]  /*3990*/  UISETP.NE.AND UP0, UPT, UR4, 0x6, UPT ;  /* 0x000000060400788c */ /* 0x000fd2000bf05270 */
[----:B------:R-:W-:Y:S05]  /*39a0*/  BRA.U UP0, `(.L_x_2263) ;  /* 0x0000000900787547 */ /* 0x000fea000b800000 */
[----:B-----5:R-:W-:-:S05]  /*39b0*/  HADD2.F32 R19, -RZ, R19.H0_H0 ;  /* 0x20000013ff137230 */ /* 0x020fca0000004100 */
[----:B------:R0:W-:Y:S01]  /*39c0*/  STG.E desc[UR36][R2.64], R19 ;  /* 0x0000001302007986 */ /* 0x0001e2000c101924 */
[----:B------:R-:W-:Y:S05]  /*39d0*/  BRA `(.L_x_2264) ;  /* 0x0000000c000c7947 */ /* 0x000fea0003800000 */
.L_x_2268:
[----:B-----5:R0:W-:Y:S01]  /*39e0*/  STG.E.U16 desc[UR36][R2.64], R19 ;  /* 0x0000001302007986 */ /* 0x0201e2000c101524 */
[----:B------:R-:W-:Y:S05]  /*39f0*/  BRA `(.L_x_2264) ;  /* 0x0000000c00047947 */ /* 0x000fea0003800000 */
.L_x_2267:
[----:B------:R-:W-:-:S09]  /*3a00*/  UISETP.NE.AND UP0, UPT, UR4, 0x7, UPT ;  /* 0x000000070400788c */ /* 0x000fd2000bf05270 */
[----:B------:R-:W-:Y:S05]  /*3a10*/  BRA.U !UP0, `(.L_x_2269) ;  /* 0x00000001082c7547 */ /* 0x000fea000b800000 */
[----:B------:R-:W-:-:S09]  /*3a20*/  UISETP.NE.AND UP0, UPT, UR4, 0x8, UPT ;  /* 0x000000080400788c */ /* 0x000fd2000bf05270 */
[----:B------:R-:W-:Y:S05]  /*3a30*/  BRA.U !UP0, `(.L_x_2270) ;  /* 0x0000000108187547 */ /* 0x000fea000b800000 */
[----:B------:R-:W-:-:S09]  /*3a40*/  UISETP.NE.AND UP0, UPT, UR4, 0x9, UPT ;  /* 0x000000090400788c */ /* 0x000fd2000bf05270 */
[----:B------:R-:W-:Y:S05]  /*3a50*/  BRA.U UP0, `(.L_x_2263) ;  /* 0x00000009004c7547 */ /* 0x000fea000b800000 */
[----:B-----5:R-:W-:Y:S02]  /*3a60*/  HADD2.F32 R4, -RZ, R19.H0_H0 ;  /* 0x20000013ff047230 */ /* 0x020fe40000004100 */
[----:B------:R-:W-:-:S05]  /*3a70*/  HADD2.F32 R5, -RZ, R0.H0_H0 ;  /* 0x20000000ff057230 */ /* 0x000fca0000004100 */
[----:B------:R0:W-:Y:S01]  /*3a80*/  STG.E.64 desc[UR36][R2.64], R4 ;  /* 0x0000000402007986 */ /* 0x0001e2000c101b24 */
[----:B------:R-:W-:Y:S05]  /*3a90*/  BRA `(.L_x_2264) ;  /* 0x0000000800dc7947 */ /* 0x000fea0003800000 */
.L_x_2270:
[----:B-----5:R-:W-:-:S05]  /*3aa0*/  PRMT R19, R19, 0x5410, R0 ;  /* 0x0000541013137816 */ /* 0x020fca0000000000 */
[----:B------:R0:W-:Y:S01]  /*3ab0*/  STG.E desc[UR36][R2.64], R19 ;  /* 0x0000001302007986 */ /* 0x0001e2000c101924 */
[----:B------:R-:W-:Y:S05]  /*3ac0*/  BRA `(.L_x_2264) ;  /* 0x0000000800d07947 */ /* 0x000fea0003800000 */
.L_x_2269:
[----:B-----5:R-:W-:-:S05]  /*3ad0*/  HADD2.F32 R4, -RZ, R19.H0_H0 ;  /* 0x20000013ff047230 */ /* 0x020fca0000004100 */
[----:B------:R-:W-:-:S06]  /*3ae0*/  FMUL.FTZ R4, R4, 1 ;  /* 0x3f80000004047820 */ /* 0x000fcc0000410000 */
[----:B------:R-:W0:Y:S02]  /*3af0*/  F2F.F64.F32 R4, R4 ;  /* 0x0000000400047310 */ /* 0x000e240000201800 */
[----:B0-----:R0:W-:Y:S01]  /*3b00*/  STG.E.64 desc[UR36][R2.64], R4 ;  /* 0x0000000402007986 */ /* 0x0011e2000c101b24 */
[----:B------:R-:W-:Y:S05]  /*3b10*/  BRA `(.L_x_2264) ;  /* 0x0000000800bc7947 */ /* 0x000fea0003800000 */
.L_x_2259:
        /* <DEDUP_REMOVED lines=8> */
[----:B-----5:R-:W-:-:S05]  /*3ba0*/  HADD2.F32 R19, -RZ, R19.H0_H0 ;  /* 0x20000013ff137230 */ /* 0x020fca0000004100 */
[----:B------:R-:W-:-:S13]  /*3bb0*/  FSETP.NEU.FTZ.AND P0, PT, R19, RZ, PT ;  /* 0x000000ff1300720b */ /* 0x000fda0003f1d000 */
[----:B------:R-:W-:-:S05]  /*3bc0*/  @!P0 HADD2.F32 R0, -RZ, R0.H0_H0 ;  /* 0x20000000ff008230 */ /* 0x000fca0000004100 */
[----:B------:R-:W-:-:S04]  /*3bd0*/  FSETP.NEU.OR P0, PT, R0, RZ, P0 ;  /* 0x000000ff0000720b */ /* 0x000fc8000070d400 */
[----:B------:R-:W-:-:S05]  /*3be0*/  SEL R5, RZ, 0x1, !P0 ;  /* 0x00000001ff057807 */ /* 0x000fca0004000000 */
[----:B------:R0:W-:Y:S01]  /*3bf0*/  STG.E.U8 desc[UR36][R2.64], R5 ;  /* 0x0000000502007986 */ /* 0x0001e2000c101124 */
[----:B------:R-:W-:Y:S05]  /*3c00*/  BRA `(.L_x_2264) ;  /* 0x0000000800807947 */ /* 0x000fea0003800000 */
.L_x_2273:
[----:B-----5:R-:W-:Y:S02]  /*3c10*/  HADD2.F32 R19, -RZ, R19.H0_H0 ;  /* 0x20000013ff137230 */ /* 0x020fe40000004100 */
[----:B------:R-:W-:-:S03]  /*3c20*/  HADD2.F32 R6, -RZ, R0.H0_H0 ;  /* 0x20000000ff067230 */ /* 0x000fc60000004100 */
[----:B------:R-:W-:Y:S02]  /*3c30*/  FMUL.FTZ R4, R19, 1 ;  /* 0x3f80000013047820 */ /* 0x000fe40000410000 */
[----:B------:R-:W-:-:S04]  /*3c40*/  FMUL.FTZ R6, R6, 1 ;  /* 0x3f80000006067820 */ /* 0x000fc80000410000 */
[----:B------:R-:W-:Y:S08]  /*3c50*/  F2F.F64.F32 R4, R4 ;  /* 0x0000000400047310 */ /* 0x000ff00000201800 */
[----:B------:R-:W0:Y:S02]  /*3c60*/  F2F.F64.F32 R6, R6 ;  /* 0x0000000600067310 */ /* 0x000e240000201800 */
[----:B0-----:R0:W-:Y:S01]  /*3c70*/  STG.E.128 desc[UR36][R2.64], R4 ;  /* 0x0000000402007986 */ /* 0x0011e2000c101d24 */
[----:B------:R-:W-:Y:S05]  /*3c80*/  BRA `(.L_x_2264) ;  /* 0x0000000800607947 */ /* 0x000fea0003800000 */
.L_x_2272:
[----:B------:R-:W-:-:S09]  /*3c90*/  UISETP.NE.AND UP0, UPT, UR4, 0xf, UPT ;  /* 0x0000000f0400788c */ /* 0x000fd2000bf05270 */
[----:B------:R-:W-:Y:S05]  /*3ca0*/  BRA.U !UP0, `(.L_x_2274) ;  /* 0x0000000108a07547 */ /* 0x000fea000b800000 */
[----:B------:R-:W-:-:S09]  /*3cb0*/  UISETP.NE.AND UP0, UPT, UR4, 0x17, UPT ;  /* 0x000000170400788c */ /* 0x000fd2000bf05270 */
[----:B------:R-:W-:Y:S05]  /*3cc0*/  BRA.U !UP0, `(.L_x_2275) ;  /* 0x00000001084c7547 */ /* 0x000fea000b800000 */
[----:B------:R-:W-:-:S09]  /*3cd0*/  UISETP.NE.AND UP0, UPT, UR4, 0x18, UPT ;  /* 0x000000180400788c */ /* 0x000fd2000bf05270 */
[----:B------:R-:W-:Y:S05]  /*3ce0*/  BRA.U UP0, `(.L_x_2263) ;  /* 0x0000000500a87547 */ /* 0x000fea000b800000 */
[----:B-----5:R-:W-:Y:S01]  /*3cf0*/  HADD2.F32 R19, -RZ, R19.H0_H0 ;  /* 0x20000013ff137230 */ /* 0x020fe20000004100 */
[----:B------:R-:W-:Y:S01]  /*3d00*/  BSSY.RECONVERGENT B0, `(.L_x_2276) ;  /* 0x000000c000007945 */ /* 0x000fe20003800200 */
[----:B------:R-:W-:-:S03]  /*3d10*/  IMAD.MOV.U32 R0, RZ, RZ, 0x7f ;  /* 0x0000007fff007424 */ /* 0x000fc600078e00ff */
        /* <DEDUP_REMOVED lines=10> */
.L_x_2277:
[----:B------:R-:W-:Y:S05]  /*3dc0*/  BSYNC.RECONVERGENT B0 ;  /* 0x0000000000007941 */ /* 0x000fea0003800200 */
.L_x_2276:
[----:B------:R-:W-:-:S05]  /*3dd0*/  LOP3.LUT R5, R0, 0x80, R5, 0xf8, !PT ;  /* 0x0000008000057812 */ /* 0x000fca00078ef805 */
[----:B------:R0:W-:Y:S01]  /*3de0*/  STG.E.U8 desc[UR36][R2.64], R5 ;  /* 0x0000000502007986 */ /* 0x0001e2000c101124 */
[----:B------:R-:W-:Y:S05]  /*3df0*/  BRA `(.L_x_2264) ;  /* 0x0000000800047947 */ /* 0x000fea0003800000 */
.L_x_2275:
[----:B-----5:R-:W-:Y:S01]  /*3e00*/  HADD2.F32 R19, -RZ, R19.H0_H0 ;  /* 0x20000013ff137230 */ /* 0x020fe20000004100 */
[----:B------:R-:W-:Y:S04]  /*3e10*/  BSSY.RECONVERGENT B0, `(.L_x_2278) ;  /* 0x000000e000007945 */ /* 0x000fe80003800200 */
        /* <DEDUP_REMOVED lines=13> */
.L_x_2279:
[----:B------:R-:W-:Y:S05]  /*3ef0*/  BSYNC.RECONVERGENT B0 ;  /* 0x0000000000007941 */ /* 0x000fea0003800200 */
.L_x_2278:
[----:B------:R-:W-:-:S05]  /*3f00*/  LOP3.LUT R5, R0, 0x80, R5, 0xf8, !PT ;  /* 0x0000008000057812 */ /* 0x000fca00078ef805 */
[----:B------:R0:W-:Y:S01]  /*3f10*/  STG.E.U8 desc[UR36][R2.64], R5 ;  /* 0x0000000502007986 */ /* 0x0001e2000c101124 */
[----:B------:R-:W-:Y:S05]  /*3f20*/  BRA `(.L_x_2264) ;  /* 0x0000000400b87947 */ /* 0x000fea0003800000 */
.L_x_2274:
[----:B-----5:R-:W-:-:S05]  /*3f30*/  HADD2.F32 R0, -RZ, R19.H0_H0 ;  /* 0x20000013ff007230 */ /* 0x020fca0000004100 */
[----:B------:R-:W-:-:S05]  /*3f40*/  F2FP.BF16.F32.PACK_AB R0, RZ, R0 ;  /* 0x00000000ff00723e */ /* 0x000fca00000010ff */
[----:B------:R0:W-:Y:S01]  /*3f50*/  STG.E.U16 desc[UR36][R2.64], R0 ;  /* 0x0000000002007986 */ /* 0x0001e2000c101524 */
[----:B------:R-:W-:Y:S05]  /*3f60*/  BRA `(.L_x_2264) ;  /* 0x0000000400a87947 */ /* 0x000fea0003800000 */
.L_x_2271:
        /* <DEDUP_REMOVED lines=8> */
[----:B-----5:R-:W-:-:S06]  /*3ff0*/  HADD2.F32 R5, -RZ, R19.H0_H0 ;  /* 0x20000013ff057230 */ /* 0x020fcc0000004100 */
[----:B------:R-:W0:Y:S02]  /*4000*/  F2I.FTZ.U32.TRUNC.NTZ R5, R5 ;  /* 0x0000000500057305 */ /* 0x000e24000021f000 */
[----:B0-----:R0:W-:Y:S01]  /*4010*/  STG.E.U16 desc[UR36][R2.64], R5 ;  /* 0x0000000502007986 */ /* 0x0011e2000c101524 */
[----:B------:R-:W-:Y:S05]  /*4020*/  BRA `(.L_x_2264) ;  /* 0x0000000400787947 */ /* 0x000fea0003800000 */
.L_x_2282:
[----:B-----5:R-:W-:Y:S01]  /*4030*/  HADD2.F32 R5, -RZ, R19.H0_H0 ;  /* 0x20000013ff057230 */ /* 0x020fe20000004100 */
[----:B------:R-:W-:Y:S01]  /*4040*/  BSSY.RECONVERGENT B0, `(.L_x_2283) ;  /* 0x0000014000007945 */ /* 0x000fe20003800200 */
[----:B------:R-:W-:-:S03]  /*4050*/  IMAD.MOV.U32 R0, RZ, RZ, 0x80 ;  /* 0x00000080ff007424 */ /* 0x000fc600078e00ff */
        /* <DEDUP_REMOVED lines=10> */
.L_x_2285:
[----:B------:R-:W-:-:S04]  /*4100*/  SHF.R.U32.HI R0, RZ, 0x14, R5 ;  /* 0x00000014ff007819 */ /* 0x000fc80000011605 */
[----:B------:R-:W-:-:S04]  /*4110*/  LOP3.LUT R0, R0, 0x1, RZ, 0xc0, !PT ;  /* 0x0000000100007812 */ /* 0x000fc800078ec0ff */
[----:B------:R-:W-:-:S04]  /*4120*/  IADD3 R0, PT, PT, R5, 0x487ffff, R0 ;  /* 0x0487ffff05007810 */ /* 0x000fc80007ffe000 */
[----:B------:R-:W-:-:S04]  /*4130*/  SHF.R.U32.HI R0, RZ, 0x14, R0 ;  /* 0x00000014ff007819 */ /* 0x000fc80000011600 */
[----:B------:R-:W-:-:S07]  /*4140*/  LOP3.LUT R4, R0, 0xff, RZ, 0xc0, !PT ;  /* 0x000000ff00047812 */ /* 0x000fce00078ec0ff */
.L_x_2286:
[----:B------:R-:W-:-:S04]  /*4150*/  SHF.R.U32.HI R5, RZ, 0x18, R5 ;  /* 0x00000018ff057819 */ /* 0x000fc80000011605 */
[----:B------:R-:W-:-:S04]  /*4160*/  LOP3.LUT R4, R4, 0x80, R5, 0xf8, !PT ;  /* 0x0000008004047812 */ /* 0x000fc800078ef805 */
[----:B------:R-:W-:-:S07]  /*4170*/  PRMT R0, R4, 0x7610, R0 ;  /* 0x0000761004007816 */ /* 0x000fce0000000000 */
.L_x_2284:
[----:B------:R-:W-:Y:S05]  /*4180*/  BSYNC.RECONVERGENT B0 ;  /* 0x0000000000007941 */ /* 0x000fea0003800200 */
.L_x_2283:
[----:B------:R0:W-:Y:S01]  /*4190*/  STG.E.U8 desc[UR36][R2.64], R0 ;  /* 0x0000000002007986 */ /* 0x0001e2000c101124 */
[----:B------:R-:W-:Y:S05]  /*41a0*/  BRA `(.L_x_2264) ;  /* 0x0000000400187947 */ /* 0x000fea0003800000 */
.L_x_2281:
        /* <DEDUP_REMOVED lines=13> */
.L_x_2289:
[----:B------:R-:W-:-:S04]  /*4280*/  SHF.R.U32.HI R0, RZ, 0x15, R5 ;  /* 0x00000015ff007819 */ /* 0x000fc80000011605 */
[----:B------:R-:W-:-:S04]  /*4290*/  LOP3.LUT R0, R0, 0x1, RZ, 0xc0, !PT ;  /* 0x0000000100007812 */ /* 0x000fc800078ec0ff */
[----:B------:R-:W-:-:S04]  /*42a0*/  IADD3 R0, PT, PT, R5, 0x88fffff, R0 ;  /* 0x088fffff05007810 */ /* 0x000fc80007ffe000 */
[----:B------:R-:W-:-:S04]  /*42b0*/  SHF.R.U32.HI R0, RZ, 0x15, R0 ;  /* 0x00000015ff007819 */ /* 0x000fc80000011600 */
[----:B------:R-:W-:-:S07]  /*42c0*/  LOP3.LUT R4, R0, 0xff, RZ, 0xc0, !PT ;  /* 0x000000ff00047812 */ /* 0x000fce00078ec0ff */
.L_x_2290:
[----:B------:R-:W-:-:S04]  /*42d0*/  SHF.R.U32.HI R5, RZ, 0x18, R5 ;  /* 0x00000018ff057819 */ /* 0x000fc80000011605 */
[----:B------:R-:W-:-:S04]  /*42e0*/  LOP3.LUT R4, R4, 0x80, R5, 0xf8, !PT ;  /* 0x0000008004047812 */ /* 0x000fc800078ef805 */
[----:B------:R-:W-:-:S07]  /*42f0*/  PRMT R0, R4, 0x7610, R0 ;  /* 0x0000761004007816 */ /* 0x000fce0000000000 */
.L_x_2288:
[----:B------:R-:W-:Y:S05]  /*4300*/  BSYNC.RECONVERGENT B0 ;  /* 0x0000000000007941 */ /* 0x000fea0003800200 */
.L_x_2287:
[----:B------:R0:W-:Y:S01]  /*4310*/  STG.E.U8 desc[UR36][R2.64], R0 ;  /* 0x0000000002007986 */ /* 0x0001e2000c101124 */
[----:B------:R-:W-:Y:S05]  /*4320*/  BRA `(.L_x_2264) ;  /* 0x0000000000b87947 */ /* 0x000fea0003800000 */
.L_x_2280:
[----:B------:R-:W-:-:S09]  /*4330*/  UISETP.NE.AND UP0, UPT, UR4, 0x1c, UPT ;  /* 0x0000001c0400788c */ /* 0x000fd2000bf05270 */
[----:B------:R-:W-:Y:S05]  /*4340*/  BRA.U !UP0, `(.L_x_2291) ;  /* 0x0000000108a47547 */ /* 0x000fea000b800000 */
[----:B------:R-:W-:-:S09]  /*4350*/  UISETP.NE.AND UP0, UPT, UR4, 0x1d, UPT ;  /* 0x0000001d0400788c */ /* 0x000fd2000bf05270 */
[----:B------:R-:W-:Y:S05]  /*4360*/  BRA.U !UP0, `(.L_x_2292) ;  /* 0x00000001088c7547 */ /* 0x000fea000b800000 */
[----:B------:R-:W-:-:S09]  /*4370*/  UISETP.NE.AND UP0, UPT, UR4, 0x2c, UPT ;  /* 0x0000002c0400788c */ /* 0x000fd2000bf05270 */
[----:B------:R-:W-:Y:S05]  /*4380*/  BRA.U !UP0, `(.L_x_2293) ;  /* 0x0000000108447547 */ /* 0x000fea000b800000 */
.L_x_2263:
[----:B-----5:R-:W-:Y:S01]  /*4390*/  MOV R0, 0x0 ;  /* 0x0000000000007802 */ /* 0x020fe20000000f00 */
[----:B------:R-:W0:Y:S01]  /*43a0*/  LDCU.64 UR6, c[0x4][0x118] ;  /* 0x01002300ff0677ac */ /* 0x000e220008000a00 */
[----:B------:R-:W-:Y:S02]  /*43b0*/  HFMA2 R12, -RZ, RZ, 0, 5.9604644775390625e-08 ;  /* 0x00000001ff0c7431 */ /* 0x000fe400000001ff */
[----:B------:R-:W-:Y:S01]  /*43c0*/  IMAD.MOV.U32 R8, RZ, RZ, 0x65 ;  /* 0x00000065ff087424 */ /* 0x000fe200078e00ff */
[----:B------:R1:W2:Y:S01]  /*43d0*/  LDC.64 R2, c[0x4][R0] ;  /* 0x0100000000027b82 */ /* 0x0002a20000000a00 */
[----:B------:R-:W3:Y:S01]  /*43e0*/  LDCU.64 UR8, c[0x4][0x120] ;  /* 0x01002400ff0877ac */ /* 0x000ee20008000a00 */
[----:B------:R-:W-:Y:S01]  /*43f0*/  IMAD.MOV.U32 R13, RZ, RZ, RZ ;  /* 0x000000ffff0d7224 */ /* 0x000fe200078e00ff */
[----:B------:R-:W4:Y:S01]  /*4400*/  LDCU.64 UR4, c[0x4][0x30] ;  /* 0x01000600ff0477ac */ /* 0x000f220008000a00 */
[----:B0-----:R-:W-:Y:S02]  /*4410*/  IMAD.U32 R4, RZ, RZ, UR6 ;  /* 0x00000006ff047e24 */ /* 0x001fe4000f8e00ff */
[----:B------:R-:W-:Y:S01]  /*4420*/  IMAD.U32 R5, RZ, RZ, UR7 ;  /* 0x00000007ff057e24 */ /* 0x000fe2000f8e00ff */
[----:B---3--:R-:W-:Y:S01]  /*4430*/  MOV R6, UR8 ;  /* 0x0000000800067c02 */ /* 0x008fe20008000f00 */
[----:B------:R-:W-:-:S02]  /*4440*/  IMAD.U32 R7, RZ, RZ, UR9 ;  /* 0x00000009ff077e24 */ /* 0x000fc4000f8e00ff */
[----:B----4-:R-:W-:Y:S02]  /*4450*/  IMAD.U32 R10, RZ, RZ, UR4 ;  /* 0x00000004ff0a7e24 */ /* 0x010fe4000f8e00ff */
[----:B-1----:R-:W-:-:S07]  /*4460*/  IMAD.U32 R11, RZ, RZ, UR5 ;  /* 0x00000005ff0b7e24 */ /* 0x002fce000f8e00ff */
[----:B------:R-:W-:-:S07]  /*4470*/  LEPC R20, `(.L_x_2294) ;  /* 0x000000001014794e */ /* 0x000fce0000000000 */
[----:B--2---:R-:W-:Y:S05]  /*4480*/  CALL.ABS.NOINC R2 ;  /* 0x0000000002007343 */ /* 0x004fea0003c00000 */
.L_x_2294:
[----:B------:R-:W-:Y:S05]  /*4490*/  BRA `(.L_x_2264) ;  /* 0x00000000005c7947 */ /* 0x000fea0003800000 */
.L_x_2293:
[----:B-----5:R-:W-:Y:S02]  /*44a0*/  HADD2.F32 R19, -RZ, R19.H0_H0 ;  /* 0x20000013ff137230 */ /* 0x020fe40000004100 */
[----:B------:R-:W-:-:S03]  /*44b0*/  IMAD.MOV.U32 R5, RZ, RZ, 0xff ;  /* 0x000000ffff057424 */ /* 0x000fc600078e00ff */
[----:B------:R-:W-:-:S04]  /*44c0*/  SHF.R.U32.HI R6, RZ, 0x17, R19 ;  /* 0x00000017ff067819 */ /* 0x000fc80000011613 */
[----:B------:R-:W-:-:S04]  /*44d0*/  LOP3.LUT R4, R6, 0xff, RZ, 0xc0, !PT ;  /* 0x000000ff06047812 */ /* 0x000fc800078ec0ff */
[----:B------:R-:W-:-:S13]  /*44e0*/  ISETP.NE.AND P1, PT, R4, 0xff, PT ;  /* 0x000000ff0400780c */ /* 0x000fda0003f25270 */
[--C-:B------:R-:W-:Y:S02]  /*44f0*/  @P1 SHF.R.U32.HI R0, RZ, 0x16, R19.reuse ;  /* 0x00000016ff001819 */ /* 0x100fe40000011613 */
[----:B------:R-:W-:Y:S02]  /*4500*/  @P1 LOP3.LUT P0, RZ, R4, 0x3fffff, R19, 0xf8, !PT ;  /* 0x003fffff04ff1812 */ /* 0x000fe4000780f813 */
        /* <DEDUP_REMOVED lines=9> */
.L_x_2292:
[----:B-----5:R-:W-:-:S06]  /*45a0*/  HADD2.F32 R4, -RZ, R19.H0_H0 ;  /* 0x20000013ff047230 */ /* 0x020fcc0000004100 */
[----:B------:R-:W0:Y:S02]  /*45b0*/  F2I.U64.TRUNC R4, R4 ;  /* 0x0000000400047311 */ /* 0x000e24000020d800 */
[----:B0-----:R0:W-:Y:S01]  /*45c0*/  STG.E.64 desc[UR36][R2.64], R4 ;  /* 0x0000000402007986 */ /* 0x0011e2000c101b24 */
[----:B------:R-:W-:Y:S05]  /*45d0*/  BRA `(.L_x_2264) ;  /* 0x00000000000c7947 */ /* 0x000fea0003800000 */
.L_x_2291:
[----:B-----5:R-:W-:-:S06]  /*45e0*/  HADD2.F32 R19, -RZ, R19.H0_H0 ;  /* 0x20000013ff137230 */ /* 0x020fcc0000004100 */
[----:B------:R-:W0:Y:S02]  /*45f0*/  F2I.FTZ.U32.TRUNC.NTZ R19, R19 ;  /* 0x0000001300137305 */ /* 0x000e24000021f000 */
[----:B0-----:R0:W-:Y:S02]  /*4600*/  STG.E desc[UR36][R2.64], R19 ;  /* 0x0000001302007986 */ /* 0x0011e4000c101924 */
.L_x_2264:
[----:B------:R-:W-:-:S07]  /*4610*/  VIADD R17, R17, 0x80 ;  /* 0x0000008011117836 */ /* 0x000fce0000000000 */
.L_x_2189:
[----:B------:R-:W-:Y:S05]  /*4620*/  BSYNC.RECONVERGENT B6 ;  /* 0x0000000000067941 */ /* 0x000fea0003800200 */
.L_x_2188:
[----:B------:R-:W5:Y:S01]  /*4630*/  LDCU UR4, c[0x0][0x380] ;  /* 0x00007000ff0477ac */ /* 0x000f620008000800 */
[----:B------:R-:W-:Y:S01]  /*4640*/  BSSY.RECONVERGENT B6, `(.L_x_2295) ;  /* 0x0000453000067945 */ /* 0x000fe20003800200 */
[----:B-----5:R-:W-:-:S13]  /*4650*/  ISETP.GE.AND P0, PT, R17, UR4, PT ;  /* 0x0000000411007c0c */ /* 0x020fda000bf06270 */
[----:B------:R-:W-:Y:S05]  /*4660*/  @P0 BRA `(.L_x_2296) ;  /* 0x0000004400400947 */ /* 0x000fea0003800000 */
[----:B------:R-:W5:Y:S01]  /*4670*/  LDCU UR4, c[0x0][0x388] ;  /* 0x00007100ff0477ac */ /* 0x000f620008000800 */
[----:B------:R-:W-:Y:S02]  /*4680*/  IMAD.MOV.U32 R18, RZ, RZ, RZ ;  /* 0x000000ffff127224 */ /* 0x000fe400078e00ff */
[----:B0-----:R-:W-:Y:S02]  /*4690*/  IMAD.MOV.U32 R0, RZ, RZ, RZ ;  /* 0x000000ffff007224 */ /* 0x001fe400078e00ff */
[----:B------:R-:W-:Y:S01]  /*46a0*/  IMAD.MOV.U32 R16, RZ, RZ, RZ ;  /* 0x000000ffff107224 */ /* 0x000fe200078e00ff */
[----:B-----5:R-:W-:-:S09]  /*46b0*/  UISETP.NE.AND UP0, UPT, UR4, URZ, UPT ;  /* 0x000000ff0400728c */ /* 0x020fd2000bf05270 */
[----:B------:R-:W-:Y:S05]  /*46c0*/  BRA.U !UP0, `(.L_x_2297) ;  /* 0x0000001508707547 */ /* 0x000fea000b800000 */
[----:B------:R-:W1:Y:S01]  /*46d0*/  LDCU.64 UR4, c[0x0][0x390] ;  /* 0x00007200ff0477ac */ /* 0x000e620008000a00 */
[----:B------:R-:W-:Y:S01]  /*46e0*/  HFMA2 R16, -RZ, RZ, 0, 0 ;  /* 0x00000000ff107431 */ /* 0x000fe200000001ff */
[----:B------:R-:W0:Y:S01]  /*46f0*/  LDCU UR6, c[0x0][0x38c] ;  /* 0x00007180ff0677ac */ /* 0x000e220008000800 */
[----:B------:R-:W5:Y:S01]  /*4700*/  LDCU.64 UR8, c[0x0][0x4b8] ;  /* 0x00009700ff0877ac */ /* 0x000f620008000a00 */
[----:B------:R-:W-:Y:S02]  /*4710*/  UISETP.NE.AND UP0, UPT, UR41, URZ, UPT ;  /* 0x000000ff2900728c */ /* 0x000fe4000bf05270 */
[----:B-1234-:R-:W-:Y:S01]  /*4720*/  IMAD.HI.U32 R2, R17, UR4, R16 ;  /* 0x0000000411027c27 */ /* 0x01efe2000f8e0010 */
[----:B------:R-:W1:Y:S04]  /*4730*/  LDCU UR4, c[0x0][0x4c0] ;  /* 0x00009800ff0477ac */ /* 0x000e680008000800 */
[----:B------:R-:W-:-:S05]  /*4740*/  SHF.R.U32.HI R3, RZ, UR5, R2 ;  /* 0x00000005ff037c19 */ /* 0x000fca0008011602 */
[----:B------:R-:W-:-:S04]  /*4750*/  IMAD.MOV R18, RZ, RZ, -R3 ;  /* 0x000000ffff127224 */ /* 0x000fc800078e0a03 */
[----:B0-----:R-:W-:-:S04]  /*4760*/  IMAD R18, R18, UR6, R17 ;  /* 0x0000000612127c24 */ /* 0x001fc8000f8e0211 */
[C---:B-----5:R-:W-:Y:S02]  /*4770*/  IMAD R16, R18.reuse, UR8, RZ ;  /* 0x0000000812107c24 */ /* 0x060fe4000f8e02ff */
        /* <DEDUP_REMOVED lines=337> */
.L_x_2297:
[----:B------:R-:W1:Y:S01]  /*5c90*/  LDCU.64 UR6, c[0x0][0x5f0] ;  /* 0x0000be00ff0677ac */ /* 0x000e620008000a00 */
[----:B------:R-:W-:-:S04]  /*5ca0*/  UPRMT UR4, UR39, 0x9910, URZ ;  /* 0x0000991027047896 */ /* 0x000fc800080000ff */
[----:B------:R-:W-:Y:S01]  /*5cb0*/  UISETP.GT.AND UP0, UPT, UR4, 0x9, UPT ;  /* 0x000000090400788c */ /* 0x000fe2000bf04270 */
[----:B-1234-:R-:W-:-:S04]  /*5cc0*/  IADD3 R2, P0, PT, R0, UR6, RZ ;  /* 0x0000000600027c10 */ /* 0x01efc8000ff1e0ff */
        /* <DEDUP_REMOVED lines=15> */
.L_x_2301:
[----:B------:R-:W2:Y:S02]  /*5dc0*/  LDG.E.U8 R2, desc[UR36][R2.64] ;  /* 0x0000002402027981 */ /* 0x000ea4000c1e1100 */
[----:B--2---:R-:W-:-:S04]  /*5dd0*/  I2FP.F32.U32 R0, R2 ;  /* 0x0000000200007245 */ /* 0x004fc80000201000 */
[----:B------:R-:W-:-:S04]  /*5de0*/  F2FP.F16.F32.PACK_AB R0, RZ, R0 ;  /* 0x00000000ff00723e */ /* 0x000fc800000000ff */
[----:B------:R-:W-:Y:S01]  /*5df0*/  PRMT R19, R0, 0x7610, R19 ;  /* 0x0000761000137816 */ /* 0x000fe20000000013 */
[----:B------:R-:W-:Y:S06]  /*5e00*/  BRA `(.L_x_2303) ;  /* 0x0000000c00b47947 */ /* 0x000fec0003800000 */
.L_x_2300:
        /* <DEDUP_REMOVED lines=11> */
.L_x_2305:
[----:B------:R-:W2:Y:S02]  /*5ec0*/  LDG.E R2, desc[UR36][R2.64] ;  /* 0x0000002402027981 */ /* 0x000ea4000c1e1900 */
[----:B--2---:R-:W-:-:S04]  /*5ed0*/  I2FP.F32.S32 R0, R2 ;  /* 0x0000000200007245 */ /* 0x004fc80000201400 */
[----:B------:R-:W-:-:S04]  /*5ee0*/  F2FP.F16.F32.PACK_AB R0, RZ, R0 ;  /* 0x00000000ff00723e */ /* 0x000fc800000000ff */
[----:B------:R-:W-:Y:S01]  /*5ef0*/  PRMT R19, R0, 0x7610, R19 ;  /* 0x0000761000137816 */ /* 0x000fe20000000013 */
[----:B------:R-:W-:Y:S06]  /*5f00*/  BRA `(.L_x_2303) ;  /* 0x0000000c00747947 */ /* 0x000fec0003800000 */
.L_x_2304:
[----:B------:R-:W2:Y:S02]  /*5f10*/  LDG.E.U16 R2, desc[UR36][R2.64] ;  /* 0x0000002402027981 */ /* 0x000ea4000c1e1500 */
[----:B--2---:R-:W0:Y:S02]  /*5f20*/  I2F.S16 R0, R2 ;  /* 0x0000000200007306 */ /* 0x004e240000101400 */
[----:B0-----:R-:W-:-:S04]  /*5f30*/  F2FP.F16.F32.PACK_AB R0, RZ, R0 ;  /* 0x00000000ff00723e */ /* 0x001fc800000000ff */
[----:B------:R-:W-:Y:S01]  /*5f40*/  PRMT R19, R0, 0x7610, R19 ;  /* 0x0000761000137816 */ /* 0x000fe20000000013 */
[----:B------:R-:W-:Y:S06]  /*5f50*/  BRA `(.L_x_2303) ;  /* 0x0000000c00607947 */ /* 0x000fec0003800000 */
.L_x_2299:
        /* <DEDUP_REMOVED lines=9> */
.L_x_2307:
[----:B------:R1:W5:Y:S01]  /*5ff0*/  LDG.E.U16 R19, desc[UR36][R2.64] ;  /* 0x0000002402137981 */ /* 0x000362000c1e1500 */
[----:B------:R-:W-:Y:S05]  /*6000*/  BRA `(.L_x_2303) ;  /* 0x0000000c00347947 */ /* 0x000fea0003800000 */
.L_x_2306:
        /* <DEDUP_REMOVED lines=9> */
.L_x_2309:
[----:B------:R0:W5:Y:S01]  /*60a0*/  LDG.E.U16 R19, desc[UR36][R2.64] ;  /* 0x0000002402137981 */ /* 0x000162000c1e1500 */
[----:B------:R-:W-:Y:S05]  /*60b0*/  BRA `(.L_x_2303) ;  /* 0x0000000c00087947 */ /* 0x000fea0003800000 */
.L_x_2308:
        /* <DEDUP_REMOVED lines=9> */
.L_x_2298:
        /* <DEDUP_REMOVED lines=14> */
.L_x_2312:
        /* <DEDUP_REMOVED lines=9> */
.L_x_2311:
        /* <DEDUP_REMOVED lines=27> */
.L_x_2314:
        /* <DEDUP_REMOVED lines=10> */
[----:B------:R-:W-:-:S04]  /*6510*/  LOP3.LUT R0, R0, 0x80000000, R5, 0xf8, !PT ;  /* 0x8000000000007812 */ /* 0x000fc800078ef805 */
[----:B------:R-:W-:-:S04]  /*6520*/  F2FP.F16.F32.PACK_AB R0, RZ, R0 ;  /* 0x00000000ff00723e */ /* 0x000fc800000000ff */
[----:B------:R-:W-:Y:S01]  /*6530*/  PRMT R19, R0, 0x7610, R19 ;  /* 0x0000761000137816 */ /* 0x000fe20000000013 */
[----:B------:R-:W-:Y:S06]  /*6540*/  BRA `(.L_x_2303) ;  /* 0x0000000400e47947 */ /* 0x000fec0003800000 */
.L_x_2313:
[----:B------:R-:W2:Y:S02]  /*6550*/  LDG.E.U16 R0, desc[UR36][R2.64] ;  /* 0x0000002402007981 */ /* 0x000ea4000c1e1500 */
[----:B--2---:R-:W-:-:S04]  /*6560*/  SHF.L.U32 R0, R0, 0x10, RZ ;  /* 0x0000001000007819 */ /* 0x004fc800000006ff */
[----:B------:R-:W-:-:S04]  /*6570*/  F2FP.F16.F32.PACK_AB R0, RZ, R0 ;  /* 0x00000000ff00723e */ /* 0x000fc800000000ff */
[----:B------:R-:W-:Y:S01]  /*6580*/  PRMT R19, R0, 0x7610, R19 ;  /* 0x0000761000137816 */ /* 0x000fe20000000013 */
[----:B------:R-:W-:Y:S06]  /*6590*/  BRA `(.L_x_2303) ;  /* 0x0000000400d07947 */ /* 0x000fec0003800000 */
.L_x_2310:
        /* <DEDUP_REMOVED lines=13> */
.L_x_2317:
        /* <DEDUP_REMOVED lines=21> */
.L_x_2321:
[----:B------:R-:W-:Y:S05]  /*67c0*/  BSYNC.RECONVERGENT B1 ;  /* 0x0000000000017941 */ /* 0x000fea0003800200 */
.L_x_2320:
[----:B------:R-:W-:Y:S02]  /*67d0*/  SHF.L.U32 R0, R0, 0x14, RZ ;  /* 0x0000001400007819 */ /* 0x000fe400000006ff */
[----:B------:R-:W-:-:S04]  /*67e0*/  LEA R2, R2, 0x3b800000, 0x17 ;  /* 0x3b80000002027811 */ /* 0x000fc800078eb8ff */
[----:B------:R-:W-:-:S07]  /*67f0*/  LOP3.LUT R0, R2, R0, R7, 0xfe, !PT ;  /* 0x0000000002007212 */ /* 0x000fce00078efe07 */
.L_x_2319:
[----:B------:R-:W-:Y:S05]  /*6800*/  BSYNC.RECONVERGENT B0 ;  /* 0x0000000000007941 */ /* 0x000fea0003800200 */
.L_x_2318:
[----:B------:R-:W-:-:S04]  /*6810*/  F2FP.F16.F32.PACK_AB R0, RZ, R0 ;  /* 0x00000000ff00723e */ /* 0x000fc800000000ff */
[----:B------:R-:W-:Y:S01]  /*6820*/  PRMT R19, R0, 0x7610, R19 ;  /* 0x0000761000137816 */ /* 0x000fe20000000013 */
[----:B------:R-:W-:Y:S06]  /*6830*/  BRA `(.L_x_2303) ;  /* 0x0000000400287947 */ /* 0x000fec0003800000 */
.L_x_2316:
        /* <DEDUP_REMOVED lines=21> */
.L_x_2325:
[----:B------:R-:W-:Y:S05]  /*6990*/  BSYNC.RECONVERGENT B1 ;  /* 0x0000000000017941 */ /* 0x000fea0003800200 */
.L_x_2324:
[----:B------:R-:W-:Y:S02]  /*69a0*/  SHF.L.U32 R0, R0, 0x15, RZ ;  /* 0x0000001500007819 */ /* 0x000fe400000006ff */
[----:B------:R-:W-:-:S04]  /*69b0*/  LEA R2, R2, 0x37800000, 0x17 ;  /* 0x3780000002027811 */ /* 0x000fc800078eb8ff */
[----:B------:R-:W-:-:S07]  /*69c0*/  LOP3.LUT R0, R2, R0, R7, 0xfe, !PT ;  /* 0x0000000002007212 */ /* 0x000fce00078efe07 */
.L_x_2323:
[----:B------:R-:W-:Y:S05]  /*69d0*/  BSYNC.RECONVERGENT B0 ;  /* 0x0000000000007941 */ /* 0x000fea0003800200 */
.L_x_2322:
[----:B------:R-:W-:-:S04]  /*69e0*/  F2FP.F16.F32.PACK_AB R0, RZ, R0 ;  /* 0x00000000ff00723e */ /* 0x000fc800000000ff */
[----:B------:R-:W-:Y:S01]  /*69f0*/  PRMT R19, R0, 0x7610, R19 ;  /* 0x0000761000137816 */ /* 0x000fe20000000013 */
[----:B------:R-:W-:Y:S06]  /*6a00*/  BRA `(.L_x_2303) ;  /* 0x0000000000b47947 */ /* 0x000fec0003800000 */
.L_x_2315:
[----:B------:R-:W-:-:S09]  /*6a10*/  UISETP.NE.AND UP0, UPT, UR4, 0x1c, UPT ;  /* 0x0000001c0400788c */ /* 0x000fd2000bf05270 */
[----:B------:R-:W-:Y:S05]  /*6a20*/  BRA.U !UP0, `(.L_x_2326) ;  /* 0x00000001089c7547 */ /* 0x000fea000b800000 */
[----:B------:R-:W-:-:S09]  /*6a30*/  UISETP.NE.AND UP0, UPT, UR4, 0x1d, UPT ;  /* 0x0000001d0400788c */ /* 0x000fd2000bf05270 */
[----:B------:R-:W-:Y:S05]  /*6a40*/  BRA.U !UP0, `(.L_x_2327) ;  /* 0x0000000108807547 */ /* 0x000fea000b800000 */
[----:B------:R-:W-:-:S09]  /*6a50*/  UISETP.NE.AND UP0, UPT, UR4, 0x2c, UPT ;  /* 0x0000002c0400788c */ /* 0x000fd2000bf05270 */
[----:B------:R-:W-:Y:S05]  /*6a60*/  BRA.U UP0, `(.L_x_2302) ;  /* 0x0000000100307547 */ /* 0x000fea000b800000 */
        /* <DEDUP_REMOVED lines=8> */
.L_x_2329:
[----:B------:R-:W-:Y:S05]  /*6af0*/  BSYNC.RECONVERGENT B0 ;  /* 0x0000000000007941 */ /* 0x000fea0003800200 */
.L_x_2328:
[----:B------:R-:W-:-:S04]  /*6b00*/  F2FP.F16.F32.PACK_AB R0, RZ, R0 ;  /* 0x00000000ff00723e */ /* 0x000fc800000000ff */
[----:B------:R-:W-:Y:S01]  /*6b10*/  PRMT R19, R0, 0x7610, R19 ;  /* 0x0000761000137816 */ /* 0x000fe20000000013 */
[----:B------:R-:W-:Y:S06]  /*6b20*/  BRA `(.L_x_2303) ;  /* 0x00000000006c7947 */ /* 0x000fec0003800000 */
.L_x_2302:
        /* <DEDUP_REMOVED lines=8> */
[----:B0-----:R-:W-:Y:S01]  /*6bb0*/  IMAD.U32 R4, RZ, RZ, UR4 ;  /* 0x00000004ff047e24 */ /* 0x001fe2000f8e00ff */
[----:B------:R-:W-:Y:S01]  /*6bc0*/  MOV R5, UR5 ;  /* 0x0000000500057c02 */ /* 0x000fe20008000f00 */
[----:B-1----:R-:W-:-:S02]  /*6bd0*/  IMAD.U32 R6, RZ, RZ, UR6 ;  /* 0x00000006ff067e24 */ /* 0x002fc4000f8e00ff */
[----:B------:R-:W-:Y:S02]  /*6be0*/  IMAD.U32 R7, RZ, RZ, UR7 ;  /* 0x00000007ff077e24 */ /* 0x000fe4000f8e00ff */
[----:B---3--:R-:W-:Y:S02]  /*6bf0*/  IMAD.U32 R10, RZ, RZ, UR8 ;  /* 0x00000008ff0a7e24 */ /* 0x008fe4000f8e00ff */
[----:B------:R-:W-:-:S07]  /*6c00*/  IMAD.U32 R11, RZ, RZ, UR9 ;  /* 0x00000009ff0b7e24 */ /* 0x000fce000f8e00ff */
[----:B------:R-:W-:-:S07]  /*6c10*/  LEPC R20, `(.L_x_2330) ;  /* 0x000000001014794e */ /* 0x000fce0000000000 */
[----:B--2---:R-:W-:Y:S05]  /*6c20*/  CALL.ABS.NOINC R2 ;  /* 0x0000000002007343 */ /* 0x004fea0003c00000 */
.L_x_2330:
[----:B------:R-:W-:Y:S01]  /*6c30*/  PRMT R19, RZ, 0x7610, R19 ;  /* 0x00007610ff137816 */ /* 0x000fe20000000013 */
[----:B------:R-:W-:Y:S06]  /*6c40*/  BRA `(.L_x_2303) ;  /* 0x0000000000247947 */ /* 0x000fec0003800000 */
.L_x_2327:
[----:B------:R-:W2:Y:S02]  /*6c50*/  LDG.E.64 R2, desc[UR36][R2.64] ;  /* 0x0000002402027981 */ /* 0x000ea4000c1e1b00 */
[----:B--2---:R-:W0:Y:S02]  /*6c60*/  I2F.U64 R0, R2 ;  /* 0x0000000200007312 */ /* 0x004e240000301000 */
[----:B0-----:R-:W-:-:S04]  /*6c70*/  F2FP.F16.F32.PACK_AB R0, RZ, R0 ;  /* 0x00000000ff00723e */ /* 0x001fc800000000ff */
[----:B------:R-:W-:Y:S01]  /*6c80*/  PRMT R19, R0, 0x7610, R19 ;  /* 0x0000761000137816 */ /* 0x000fe20000000013 */
[----:B------:R-:W-:Y:S06]  /*6c90*/  BRA `(.L_x_2303) ;  /* 0x0000000000107947 */ /* 0x000fec0003800000 */
.L_x_2326:
[----:B------:R-:W2:Y:S02]  /*6ca0*/  LDG.E R2, desc[UR36][R2.64] ;  /* 0x0000002402027981 */ /* 0x000ea4000c1e1900 */
[----:B--2---:R-:W-:-:S04]  /*6cb0*/  I2FP.F32.U32 R0, R2 ;  /* 0x0000000200007245 */ /* 0x004fc80000201000 */
[----:B------:R-:W-:-:S04]  /*6cc0*/  F2FP.F16.F32.PACK_AB R0, RZ, R0 ;  /* 0x00000000ff00723e */ /* 0x000fc800000000ff */
[----:B------:R-:W-:-:S07]  /*6cd0*/  PRMT R19, R0, 0x7610, R19 ;  /* 0x0000761000137816 */ /* 0x000fce0000000013 */
.L_x_2303:
        /* <DEDUP_REMOVED lines=18> */
.L_x_2334:
[----:B------:R-:W2:Y:S02]  /*6e00*/  LDG.E.U8 R2, desc[UR36][R2.64] ;  /* 0x0000002402027981 */ /* 0x000ea4000c1e1100 */
[----:B--2---:R-:W-:-:S04]  /*6e10*/  I2FP.F32.U32 R0, R2 ;  /* 0x0000000200007245 */ /* 0x004fc80000201000 */
[----:B------:R-:W-:Y:S01]  /*6e20*/  F2FP.F16.F32.PACK_AB R0, RZ, R0 ;  /* 0x00000000ff00723e */ /* 0x000fe200000000ff */
[----:B------:R-:W-:Y:S06]  /*6e30*/  BRA `(.L_x_2336) ;  /* 0x0000000c007c7947 */ /* 0x000fec0003800000 */
.L_x_2333:
        /* <DEDUP_REMOVED lines=10> */
.L_x_2338:
[----:B------:R-:W2:Y:S02]  /*6ee0*/  LDG.E R2, desc[UR36][R2.64] ;  /* 0x0000002402027981 */ /* 0x000ea4000c1e1900 */
[----:B--2---:R-:W-:-:S04]  /*6ef0*/  I2FP.F32.S32 R0, R2 ;  /* 0x0000000200007245 */ /* 0x004fc80000201400 */
[----:B------:R-:W-:Y:S01]  /*6f00*/  F2FP.F16.F32.PACK_AB R0, RZ, R0 ;  /* 0x00000000ff00723e */ /* 0x000fe200000000ff */
[----:B------:R-:W-:Y:S06]  /*6f10*/  BRA `(.L_x_2336) ;  /* 0x0000000c00447947 */ /* 0x000fec0003800000 */
.L_x_2337:
[----:B------:R-:W2:Y:S02]  /*6f20*/  LDG.E.U16 R2, desc[UR36][R2.64] ;  /* 0x0000002402027981 */ /* 0x000ea4000c1e1500 */
[----:B--2---:R-:W0:Y:S02]  /*6f30*/  I2F.S16 R0, R2 ;  /* 0x0000000200007306 */ /* 0x004e240000101400 */
[----:B0-----:R-:W-:Y:S01]  /*6f40*/  F2FP.F16.F32.PACK_AB R0, RZ, R0 ;  /* 0x00000000ff00723e */ /* 0x001fe200000000ff */
[----:B------:R-:W-:Y:S06]  /*6f50*/  BRA `(.L_x_2336) ;  /* 0x0000000c00347947 */ /* 0x000fec0003800000 */
.L_x_2332:
        /* <DEDUP_REMOVED lines=9> */
.L_x_2340:
[----:B------:R0:W5:Y:S01]  /*6ff0*/  LDG.E.U16 R0, desc[UR36][R2.64] ;  /* 0x0000002402007981 */ /* 0x000162000c1e1500 */
[----:B------:R-:W-:Y:S05]  /*7000*/  BRA `(.L_x_2336) ;  /* 0x0000000c00087947 */ /* 0x000fea0003800000 */
.L_x_2339:
        /* <DEDUP_REMOVED lines=9> */
.L_x_2342:
[----:B------:R1:W5:Y:S01]  /*70a0*/  LDG.E.U16 R0, desc[UR36][R2.64] ;  /* 0x0000002402007981 */ /* 0x000362000c1e1500 */
[----:B------:R-:W-:Y:S05]  /*70b0*/  BRA `(.L_x_2336) ;  /* 0x0000000800dc7947 */ /* 0x000fea0003800000 */
.L_x_2341:
        /* <DEDUP_REMOVED lines=8> */
.L_x_2331:
        /* <DEDUP_REMOVED lines=13> */
.L_x_2345:
        /* <DEDUP_REMOVED lines=8> */
.L_x_2344:
        /* <DEDUP_REMOVED lines=19> */
[----:B------:R-:W-:Y:S02]  /*73c0*/  SHF.R.S32.HI R5, RZ, 0x8, R5 ;  /* 0x00000008ff057819 */ /* 0x000fe40000011405 */
[----:B------:R-:W-:-:S04]  /*73d0*/  IADD3 R6, PT, PT, R6, 0x3c000000, RZ ;  /* 0x3c00000006067810 */ /* 0x000fc80007ffe0ff */
[----:B------:R-:W-:-:S04]  /*73e0*/  LOP3.LUT R5, R6, 0x7f800000, R5, 0xf8, !PT ;  /* 0x7f80000006057812 */ /* 0x000fc800078ef805 */
[----:B------:R-:W-:-:S04]  /*73f0*/  SEL R5, R5, RZ, P0 ;  /* 0x000000ff05057207 */ /* 0x000fc80000000000 */
[----:B------:R-:W-:-:S04]  /*7400*/  LOP3.LUT R5, R5, 0x80000000, R0, 0xf8, !PT ;  /* 0x8000000005057812 */ /* 0x000fc800078ef800 */
[----:B------:R-:W-:-:S04]  /*7410*/  F2FP.F16.F32.PACK_AB R5, RZ, R5 ;  /* 0x00000005ff05723e */ /* 0x000fc800000000ff */
[----:B------:R-:W-:Y:S01]  /*7420*/  PRMT R0, R5, 0x7610, R0 ;  /* 0x0000761005007816 */ /* 0x000fe20000000000 */
[----:B------:R-:W-:Y:S06]  /*7430*/  BRA `(.L_x_2336) ;  /* 0x0000000400fc7947 */ /* 0x000fec0003800000 */
.L_x_2347:
        /* <DEDUP_REMOVED lines=11> */
[----:B------:R-:W-:Y:S01]  /*74f0*/  F2FP.F16.F32.PACK_AB R0, RZ, R0 ;  /* 0x00000000ff00723e */ /* 0x000fe200000000ff */
[----:B------:R-:W-:Y:S06]  /*7500*/  BRA `(.L_x_2336) ;  /* 0x0000000400c87947 */ /* 0x000fec0003800000 */
.L_x_2346:
[----:B------:R-:W2:Y:S02]  /*7510*/  LDG.E.U16 R0, desc[UR36][R2.64] ;  /* 0x0000002402007981 */ /* 0x000ea4000c1e1500 */
[----:B--2---:R-:W-:-:S05]  /*7520*/  IMAD.U32 R0, R0, 0x10000, RZ ;  /* 0x0001000000007824 */ /* 0x004fca00078e00ff */
[----:B------:R-:W-:Y:S01]  /*7530*/  F2FP.F16.F32.PACK_AB R0, RZ, R0 ;  /* 0x00000000ff00723e */ /* 0x000fe200000000ff */
[----:B------:R-:W-:Y:S06]  /*7540*/  BRA `(.L_x_2336) ;  /* 0x0000000400b87947 */ /* 0x000fec0003800000 */
.L_x_2343:
        /* <DEDUP_REMOVED lines=12> */
.L_x_2350:
[----:B------:R-:W2:Y:S01]  /*7610*/  LDG.E.U8 R3, desc[UR36][R2.64] ;  /* 0x0000002402037981 */ /* 0x000ea2000c1e1100 */
[----:B------:R-:W-:Y:S01]  /*7620*/  BSSY.RECONVERGENT B0, `(.L_x_2351) ;  /* 0x0000018000007945 */ /* 0x000fe20003800200 */
        /* <DEDUP_REMOVED lines=19> */
.L_x_2354:
[----:B------:R-:W-:Y:S05]  /*7760*/  BSYNC.RECONVERGENT B1 ;  /* 0x0000000000017941 */ /* 0x000fea0003800200 */
.L_x_2353:
[----:B------:R-:W-:Y:S01]  /*7770*/  IMAD.SHL.U32 R0, R0, 0x100000, RZ ;  /* 0x0010000000007824 */ /* 0x000fe200078e00ff */
[----:B------:R-:W-:-:S04]  /*7780*/  LEA R2, R2, 0x3b800000, 0x17 ;  /* 0x3b80000002027811 */ /* 0x000fc800078eb8ff */
[----:B------:R-:W-:-:S07]  /*7790*/  LOP3.LUT R0, R2, R0, R7, 0xfe, !PT ;  /* 0x0000000002007212 */ /* 0x000fce00078efe07 */
.L_x_2352:
[----:B------:R-:W-:Y:S05]  /*77a0*/  BSYNC.RECONVERGENT B0 ;  /* 0x0000000000007941 */ /* 0x000fea0003800200 */
.L_x_2351:
[----:B------:R-:W-:Y:S01]  /*77b0*/  F2FP.F16.F32.PACK_AB R0, RZ, R0 ;  /* 0x00000000ff00723e */ /* 0x000fe200000000ff */
[----:B------:R-:W-:Y:S06]  /*77c0*/  BRA `(.L_x_2336) ;  /* 0x0000000400187947 */ /* 0x000fec0003800000 */
.L_x_2349:
        /* <DEDUP_REMOVED lines=21> */
.L_x_2358:
[----:B------:R-:W-:Y:S05]  /*7920*/  BSYNC.RECONVERGENT B1 ;  /* 0x0000000000017941 */ /* 0x000fea0003800200 */
.L_x_2357:
[----:B------:R-:W-:Y:S01]  /*7930*/  IMAD.SHL.U32 R0, R0, 0x200000, RZ ;  /* 0x0020000000007824 */ /* 0x000fe200078e00ff */
[----:B------:R-:W-:-:S04]  /*7940*/  LEA R2, R2, 0x37800000, 0x17 ;  /* 0x3780000002027811 */ /* 0x000fc800078eb8ff */
[----:B------:R-:W-:-:S07]  /*7950*/  LOP3.LUT R0, R2, R0, R7, 0xfe, !PT ;  /* 0x0000000002007212 */ /* 0x000fce00078efe07 */
.L_x_2356:
[----:B------:R-:W-:Y:S05]  /*7960*/  BSYNC.RECONVERGENT B0 ;  /* 0x0000000000007941 */ /* 0x000fea0003800200 */
.L_x_2355:
[----:B------:R-:W-:Y:S01]  /*7970*/  F2FP.F16.F32.PACK_AB R0, RZ, R0 ;  /* 0x00000000ff00723e */ /* 0x000fe200000000ff */
[----:B------:R-:W-:Y:S06]  /*7980*/  BRA `(.L_x_2336) ;  /* 0x0000000000a87947 */ /* 0x000fec0003800000 */
.L_x_2348:
        /* <DEDUP_REMOVED lines=12> */
[----:B------:R-:W-:Y:S01]  /*7a50*/  @!P0 MOV R0, 0x7f800001 ;  /* 0x7f80000100008802 */ /* 0x000fe20000000f00 */
[----:B------:R-:W-:-:S07]  /*7a60*/  @P0 IMAD.SHL.U32 R0, R2, 0x800000, RZ ;  /* 0x0080000002000824 */ /* 0x000fce00078e00ff */
.L_x_2362:
[----:B------:R-:W-:Y:S05]  /*7a70*/  BSYNC.RECONVERGENT B0 ;  /* 0x0000000000007941 */ /* 0x000fea0003800200 */
.L_x_2361:
[----:B------:R-:W-:Y:S01]  /*7a80*/  F2FP.F16.F32.PACK_AB R0, RZ, R0 ;  /* 0x00000000ff00723e */ /* 0x000fe200000000ff */
[----:B------:R-:W-:Y:S06]  /*7a90*/  BRA `(.L_x_2336) ;  /* 0x0000000000647947 */ /* 0x000fec0003800000 */
.L_x_2335:
        /* <DEDUP_REMOVED lines=9> */
[----:B------:R-:W-:-:S02]  /*7b30*/  IMAD.U32 R5, RZ, RZ, UR5 ;  /* 0x00000005ff057e24 */ /* 0x000fc4000f8e00ff */
[----:B-1----:R-:W-:Y:S01]  /*7b40*/  IMAD.U32 R6, RZ, RZ, UR6 ;  /* 0x00000006ff067e24 */ /* 0x002fe2000f8e00ff */
[----:B------:R-:W-:Y:S01]  /*7b50*/  MOV R7, UR7 ;  /* 0x0000000700077c02 */ /* 0x000fe20008000f00 */
[----:B---3--:R-:W-:Y:S02]  /*7b60*/  IMAD.U32 R10, RZ, RZ, UR8 ;  /* 0x00000008ff0a7e24 */ /* 0x008fe4000f8e00ff */
[----:B------:R-:W-:-:S07]  /*7b70*/  IMAD.U32 R11, RZ, RZ, UR9 ;  /* 0x00000009ff0b7e24 */ /* 0x000fce000f8e00ff */
[----:B------:R-:W-:-:S07]  /*7b80*/  LEPC R20, `(.L_x_2363) ;  /* 0x000000001014794e */ /* 0x000fce0000000000 */
[----:B--2--5:R-:W-:Y:S05]  /*7b90*/  CALL.ABS.NOINC R2 ;  /* 0x0000000002007343 */ /* 0x024fea0003c00000 */
.L_x_2363:
[----:B------:R-:W-:Y:S01]  /*7ba0*/  PRMT R0, RZ, 0x7610, R0 ;  /* 0x00007610ff007816 */ /* 0x000fe20000000000 */
[----:B------:R-:W-:Y:S06]  /*7bb0*/  BRA `(.L_x_2336) ;  /* 0x00000000001c7947 */ /* 0x000fec0003800000 */
.L_x_2360:
[----:B------:R-:W2:Y:S02]  /*7bc0*/  LDG.E.64 R2, desc[UR36][R2.64] ;  /* 0x0000002402027981 */ /* 0x000ea4000c1e1b00 */
[----:B--2---:R-:W0:Y:S02]  /*7bd0*/  I2F.U64 R0, R2 ;  /* 0x0000000200007312 */ /* 0x004e240000301000 */
[----:B0-----:R-:W-:Y:S01]  /*7be0*/  F2FP.F16.F32.PACK_AB R0, RZ, R0 ;  /* 0x00000000ff00723e */ /* 0x001fe200000000ff */
[----:B------:R-:W-:Y:S06]  /*7bf0*/  BRA `(.L_x_2336) ;  /* 0x00000000000c7947 */ /* 0x000fec0003800000 */
.L_x_2359:
[----:B------:R-:W2:Y:S02]  /*7c00*/  LDG.E R2, desc[UR36][R2.64] ;  /* 0x0000002402027981 */ /* 0x000ea4000c1e1900 */
[----:B--2---:R-:W-:-:S04]  /*7c10*/  I2FP.F32.U32 R0, R2 ;  /* 0x0000000200007245 */ /* 0x004fc80000201000 */
[----:B------:R-:W-:-:S07]  /*7c20*/  F2FP.F16.F32.PACK_AB R0, RZ, R0 ;  /* 0x00000000ff00723e */ /* 0x000fce00000000ff */
.L_x_2336:
        /* <DEDUP_REMOVED lines=18> */
.L_x_2367:
[----:B-----5:R-:W-:-:S06]  /*7d50*/  HADD2.F32 R5, -RZ, R19.H0_H0 ;  /* 0x20000013ff057230 */ /* 0x020fcc0000004100 */
[----:B------:R-:W0:Y:S02]  /*7d60*/  F2I.S64.TRUNC R4, R5 ;  /* 0x0000000500047311 */ /* 0x000e24000020d900 */
[----:B0-----:R0:W-:Y:S01]  /*7d70*/  STG.E.U8 desc[UR36][R2.64], R4 ;  /* 0x0000000402007986 */ /* 0x0011e2000c101124 */
[----:B------:R-:W-:Y:S05]  /*7d80*/  BRA `(.L_x_2369) ;  /* 0x0000000c00747947 */ /* 0x000fea0003800000 */
.L_x_2366:
        /* <DEDUP_REMOVED lines=10> */
.L_x_2371:
[----:B-----5:R-:W-:-:S06]  /*7e30*/  HADD2.F32 R19, -RZ, R19.H0_H0 ;  /* 0x20000013ff137230 */ /* 0x020fcc0000004100 */
[----:B------:R-:W0:Y:S02]  /*7e40*/  F2I.FTZ.TRUNC.NTZ R19, R19 ;  /* 0x0000001300137305 */ /* 0x000e24000021f100 */
[----:B0-----:R0:W-:Y:S01]  /*7e50*/  STG.E desc[UR36][R2.64], R19 ;  /* 0x0000001302007986 */ /* 0x0011e2000c101924 */
[----:B------:R-:W-:Y:S05]  /*7e60*/  BRA `(.L_x_2369) ;  /* 0x0000000c003c7947 */ /* 0x000fea0003800000 */
.L_x_2370:
[----:B-----5:R-:W-:-:S06]  /*7e70*/  HADD2.F32 R19, -RZ, R19.H0_H0 ;  /* 0x20000013ff137230 */ /* 0x020fcc0000004100 */
[----:B------:R-:W0:Y:S02]  /*7e80*/  F2I.FTZ.TRUNC.NTZ R19, R19 ;  /* 0x0000001300137305 */ /* 0x000e24000021f100 */
[----:B0-----:R0:W-:Y:S01]  /*7e90*/  STG.E.U16 desc[UR36][R2.64], R19 ;  /* 0x0000001302007986 */ /* 0x0011e2000c101524 */
[----:B------:R-:W-:Y:S05]  /*7ea0*/  BRA `(.L_x_2369) ;  /* 0x0000000c002c7947 */ /* 0x000fea0003800000 */
.L_x_2365:
        /* <DEDUP_REMOVED lines=9> */
.L_x_2373:
[----:B-----5:R0:W-:Y:S01]  /*7f40*/  STG.E.U16 desc[UR36][R2.64], R19 ;  /* 0x0000001302007986 */ /* 0x0201e2000c101524 */
[----:B------:R-:W-:Y:S05]  /*7f50*/  BRA `(.L_x_2369) ;  /* 0x0000000c00007947 */ /* 0x000fea0003800000 */
.L_x_2372:
        /* <DEDUP_REMOVED lines=10> */
.L_x_2375:
[----:B-----5:R-:W-:-:S05]  /*8000*/  PRMT R19, R19, 0x5410, R0 ;  /* 0x0000541013137816 */ /* 0x020fca0000000000 */
[----:B------:R0:W-:Y:S01]  /*8010*/  STG.E desc[UR36][R2.64], R19 ;  /* 0x0000001302007986 */ /* 0x0001e2000c101924 */
[----:B------:R-:W-:Y:S05]  /*8020*/  BRA `(.L_x_2369) ;  /* 0x0000000800cc7947 */ /* 0x000fea0003800000 */
.L_x_2374:
[----:B-----5:R-:W-:-:S05]  /*8030*/  HADD2.F32 R4, -RZ, R19.H0_H0 ;  /* 0x20000013ff047230 */ /* 0x020fca0000004100 */
[----:B------:R-:W-:-:S06]  /*8040*/  FMUL.FTZ R4, R4, 1 ;  /* 0x3f80000004047820 */ /* 0x000fcc0000410000 */
[----:B------:R-:W0:Y:S02]  /*8050*/  F2F.F64.F32 R4, R4 ;  /* 0x0000000400047310 */ /* 0x000e240000201800 */
[----:B0-----:R0:W-:Y:S01]  /*8060*/  STG.E.64 desc[UR36][R2.64], R4 ;  /* 0x0000000402007986 */ /* 0x0011e2000c101b24 */
[----:B------:R-:W-:Y:S05]  /*8070*/  BRA `(.L_x_2369) ;  /* 0x0000000800b87947 */ /* 0x000fea0003800000 */
.L_x_2364:
        /* <DEDUP_REMOVED lines=14> */
.L_x_2379:
[----:B-----5:R-:W-:Y:S01]  /*8160*/  HADD2.F32 R5, -RZ, R19.H0_H0 ;  /* 0x20000013ff057230 */ /* 0x020fe20000004100 */
[----:B------:R-:W-:Y:S01]  /*8170*/  BSSY.RECONVERGENT B0, `(.L_x_2380) ;  /* 0x0000013000007945 */ /* 0x000fe20003800200 */
[----:B------:R-:W-:-:S03]  /*8180*/  IMAD.MOV.U32 R0, RZ, RZ, 0x80 ;  /* 0x00000080ff007424 */ /* 0x000fc600078e00ff */
        /* <DEDUP_REMOVED lines=15> */
.L_x_2382:
[----:B------:R-:W-:-:S04]  /*8280*/  SHF.R.U32.HI R5, RZ, 0x18, R5 ;  /* 0x00000018ff057819 */ /* 0x000fc80000011605 */
[----:B------:R-:W-:-:S07]  /*8290*/  LOP3.LUT R0, R0, 0x80, R5, 0xf8, !PT ;  /* 0x0000008000007812 */ /* 0x000fce00078ef805 */
.L_x_2381:
[----:B------:R-:W-:Y:S05]  /*82a0*/  BSYNC.RECONVERGENT B0 ;  /* 0x0000000000007941 */ /* 0x000fea0003800200 */
.L_x_2380:
[----:B------:R3:W-:Y:S01]  /*82b0*/  STG.E.U8 desc[UR36][R2.64], R0 ;  /* 0x0000000002007986 */ /* 0x0007e2000c101124 */
[----:B------:R-:W-:Y:S05]  /*82c0*/  BRA `(.L_x_2369) ;  /* 0x0000000800247947 */ /* 0x000fea0003800000 */
.L_x_2378:
        /* <DEDUP_REMOVED lines=18> */
.L_x_2385:
[----:B------:R-:W-:-:S04]  /*83f0*/  SHF.R.U32.HI R5, RZ, 0x18, R5 ;  /* 0x00000018ff057819 */ /* 0x000fc80000011605 */
[----:B------:R-:W-:-:S07]  /*8400*/  LOP3.LUT R0, R0, 0x80, R5, 0xf8, !PT ;  /* 0x0000008000007812 */ /* 0x000fce00078ef805 */
.L_x_2384:
[----:B------:R-:W-:Y:S05]  /*8410*/  BSYNC.RECONVERGENT B0 ;  /* 0x0000000000007941 */ /* 0x000fea0003800200 */
.L_x_2383:
[----:B------:R0:W-:Y:S01]  /*8420*/  STG.E.U8 desc[UR36][R2.64], R0 ;  /* 0x0000000002007986 */ /* 0x0001e2000c101124 */
[----:B------:R-:W-:Y:S05]  /*8430*/  BRA `(.L_x_2369) ;  /* 0x0000000400c87947 */ /* 0x000fea0003800000 */
.L_x_2377:
[----:B------:R-:W-:-:S09]  /*8440*/  UISETP.NE.AND UP0, UPT, UR4, 0x1c, UPT ;  /* 0x0000001c0400788c */ /* 0x000fd2000bf05270 */
[----:B------:R-:W-:Y:S05]  /*8450*/  BRA.U !UP0, `(.L_x_2386) ;  /* 0x0000000108607547 */ /* 0x000fea000b800000 */
[----:B------:R-:W-:-:S09]  /*8460*/  UISETP.NE.AND UP0, UPT, UR4, 0x1d, UPT ;  /* 0x0000001d0400788c */ /* 0x000fd2000bf05270 */
[----:B------:R-:W-:Y:S05]  /*8470*/  BRA.U !UP0, `(.L_x_2387) ;  /* 0x0000000108487547 */ /* 0x000fea000b800000 */
[----:B------:R-:W-:-:S09]  /*8480*/  UISETP.NE.AND UP0, UPT, UR4, 0x2c, UPT ;  /* 0x0000002c0400788c */ /* 0x000fd2000bf05270 */
[----:B------:R-:W-:Y:S05]  /*8490*/  BRA.U UP0, `(.L_x_2368) ;  /* 0x0000000100cc7547 */ /* 0x000fea000b800000 */
        /* <DEDUP_REMOVED lines=16> */
.L_x_2387:
[----:B-----5:R-:W-:-:S06]  /*85a0*/  HADD2.F32 R4, -RZ, R19.H0_H0 ;  /* 0x20000013ff047230 */ /* 0x020fcc0000004100 */
[----:B------:R-:W0:Y:S02]  /*85b0*/  F2I.U64.TRUNC R4, R4 ;  /* 0x0000000400047311 */ /* 0x000e24000020d800 */
[----:B0-----:R1:W-:Y:S01]  /*85c0*/  STG.E.64 desc[UR36][R2.64], R4 ;  /* 0x0000000402007986 */ /* 0x0013e2000c101b24 */
[----:B------:R-:W-:Y:S05]  /*85d0*/  BRA `(.L_x_2369) ;  /* 0x0000000400607947 */ /* 0x000fea0003800000 */
.L_x_2386:
[----:B-----5:R-:W-:-:S06]  /*85e0*/  HADD2.F32 R19, -RZ, R19.H0_H0 ;  /* 0x20000013ff137230 */ /* 0x020fcc0000004100 */
[----:B------:R-:W0:Y:S02]  /*85f0*/  F2I.FTZ.U32.TRUNC.NTZ R19, R19 ;  /* 0x0000001300137305 */ /* 0x000e24000021f000 */
[----:B0-----:R0:W-:Y:S01]  /*8600*/  STG.E desc[UR36][R2.64], R19 ;  /* 0x0000001302007986 */ /* 0x0011e2000c101924 */
[----:B------:R-:W-:Y:S05]  /*8610*/  BRA `(.L_x_2369) ;  /* 0x0000000400507947 */ /* 0x000fea0003800000 */
.L_x_2376:
        /* <DEDUP_REMOVED lines=13> */
.L_x_2389:
        /* <DEDUP_REMOVED lines=8> */
.L_x_2388:
[----:B------:R-:W-:-:S09]  /*8770*/  UISETP.NE.AND UP0, UPT, UR4, 0xf, UPT ;  /* 0x0000000f0400788c */ /* 0x000fd2000bf05270 */
[----:B------:R-:W-:Y:S05]  /*8780*/  BRA.U !UP0, `(.L_x_2390) ;  /* 0x0000000108e87547 */ /* 0x000fea000b800000 */
[----:B------:R-:W-:-:S09]  /*8790*/  UISETP.NE.AND UP0, UPT, UR4, 0x17, UPT ;  /* 0x000000170400788c */ /* 0x000fd2000bf05270 */
[----:B------:R-:W-:Y:S05]  /*87a0*/  BRA.U !UP0, `(.L_x_2391) ;  /* 0x0000000108907547 */ /* 0x000fea000b800000 */
[----:B------:R-:W-:-:S09]  /*87b0*/  UISETP.NE.AND UP0, UPT, UR4, 0x18, UPT ;  /* 0x000000180400788c */ /* 0x000fd2000bf05270 */
[----:B------:R-:W-:Y:S05]  /*87c0*/  BRA.U !UP0, `(.L_x_2392) ;  /* 0x0000000108447547 */ /* 0x000fea000b800000 */
.L_x_2368:
[----:B-----5:R-:W-:Y:S01]  /*87d0*/  MOV R0, 0x0 ;  /* 0x0000000000007802 */ /* 0x020fe20000000f00 */
[----:B------:R-:W0:Y:S01]  /*87e0*/  LDCU.64 UR4, c[0x4][0x118] ;  /* 0x01002300ff0477ac */ /* 0x000e220008000a00 */
[----:B------:R-:W-:Y:S02]  /*87f0*/  IMAD.MOV.U32 R8, RZ, RZ, 0x65 ;  /* 0x00000065ff087424 */ /* 0x000fe400078e00ff */
[----:B------:R1:W2:Y:S01]  /*8800*/  LDC.64 R2, c[0x4][R0] ;  /* 0x0100000000027b82 */ /* 0x0002a20000000a00 */
[----:B------:R-:W3:Y:S01]  /*8810*/  LDCU.64 UR6, c[0x4][0x120] ;  /* 0x01002400ff0677ac */ /* 0x000ee20008000a00 */
[----:B------:R-:W-:Y:S02]  /*8820*/  IMAD.MOV.U32 R12, RZ, RZ, 0x1 ;  /* 0x00000001ff0c7424 */ /* 0x000fe400078e00ff */
[----:B------:R-:W-:Y:S01]  /*8830*/  IMAD.MOV.U32 R13, RZ, RZ, RZ ;  /* 0x000000ffff0d7224 */ /* 0x000fe200078e00ff */
[----:B------:R-:W4:Y:S01]  /*8840*/  LDCU.64 UR8, c[0x4][0x30] ;  /* 0x01000600ff0877ac */ /* 0x000f220008000a00 */
[----:B0-----:R-:W-:Y:S01]  /*8850*/  MOV R4, UR4 ;  /* 0x0000000400047c02 */ /* 0x001fe20008000f00 */
[----:B------:R-:W-:-:S02]  /*8860*/  IMAD.U32 R5, RZ, RZ, UR5 ;  /* 0x00000005ff057e24 */ /* 0x000fc4000f8e00ff */
[----:B---3--:R-:W-:Y:S02]  /*8870*/  IMAD.U32 R6, RZ, RZ, UR6 ;  /* 0x00000006ff067e24 */ /* 0x008fe4000f8e00ff */
[----:B------:R-:W-:Y:S02]  /*8880*/  IMAD.U32 R7, RZ, RZ, UR7 ;  /* 0x00000007ff077e24 */ /* 0x000fe4000f8e00ff */
[----:B----4-:R-:W-:Y:S01]  /*8890*/  IMAD.U32 R10, RZ, RZ, UR8 ;  /* 0x00000008ff0a7e24 */ /* 0x010fe2000f8e00ff */
[----:B-1----:R-:W-:-:S07]  /*88a0*/  MOV R11, UR9 ;  /* 0x00000009000b7c02 */ /* 0x002fce0008000f00 */
[----:B------:R-:W-:-:S07]  /*88b0*/  LEPC R20, `(.L_x_2393) ;  /* 0x000000001014794e */ /* 0x000fce0000000000 */
[----:B--2---:R-:W-:Y:S05]  /*88c0*/  CALL.ABS.NOINC R2 ;  /* 0x0000000002007343 */ /* 0x004fea0003c00000 */
.L_x_2393:
[----:B------:R-:W-:Y:S05]  /*88d0*/  BRA `(.L_x_2369) ;  /* 0x0000000000a07947 */ /* 0x000fea0003800000 */
.L_x_2392:
[----:B-----5:R-:W-:Y:S01]  /*88e0*/  HADD2.F32 R19, -RZ, R19.H0_H0 ;  /* 0x20000013ff137230 */ /* 0x020fe20000004100 */
[----:B------:R-:W-:Y:S01]  /*88f0*/  BSSY.RECONVERGENT B0, `(.L_x_2394) ;  /* 0x000000c000007945 */ /* 0x000fe20003800200 */
[----:B------:R-:W-:-:S03]  /*8900*/  IMAD.MOV.U32 R0, RZ, RZ, 0x7f ;  /* 0x0000007fff007424 */ /* 0x000fc600078e00ff */
        /* <DEDUP_REMOVED lines=10> */
.L_x_2395:
[----:B------:R-:W-:Y:S05]  /*89b0*/  BSYNC.RECONVERGENT B0 ;  /* 0x0000000000007941 */ /* 0x000fea0003800200 */
.L_x_2394:
[----:B------:R-:W-:-:S05]  /*89c0*/  LOP3.LUT R5, R0, 0x80, R5, 0xf8, !PT ;  /* 0x0000008000057812 */ /* 0x000fca00078ef805 */
[----:B------:R0:W-:Y:S01]  /*89d0*/  STG.E.U8 desc[UR36][R2.64], R5 ;  /* 0x0000000502007986 */ /* 0x0001e2000c101124 */
[----:B------:R-:W-:Y:S05]  /*89e0*/  BRA `(.L_x_2369) ;  /* 0x00000000005c7947 */ /* 0x000fea0003800000 */
.L_x_2391:
[----:B-----5:R-:W-:Y:S01]  /*89f0*/  HADD2.F32 R5, -RZ, R19.H0_H0 ;  /* 0x20000013ff057230 */ /* 0x020fe20000004100 */
[----:B------:R-:W-:Y:S04]  /*8a00*/  BSSY.RECONVERGENT B0, `(.L_x_2396) ;  /* 0x000000e000007945 */ /* 0x000fe80003800200 */
        /* <DEDUP_REMOVED lines=10> */
.L_x_2397:
[----:B------:R-:W-:Y:S01]  /*8ab0*/  HFMA2 R0, -RZ, RZ, 0, 7.569789886474609375e-06 ;  /* 0x0000007fff007431 */ /* 0x000fe200000001ff */
[----:B------:R-:W-:-:S04]  /*8ac0*/  ISETP.GT.U32.AND P0, PT, R4, 0x7f800000, PT ;  /* 0x7f8000000400780c */ /* 0x000fc80003f04070 */
[----:B------:R-:W-:-:S09]  /*8ad0*/  SEL R0, R0, 0x7c, P0 ;  /* 0x0000007c00007807 */ /* 0x000fd20000000000 */
.L_x_2398:
[----:B------:R-:W-:Y:S05]  /*8ae0*/  BSYNC.RECONVERGENT B0 ;  /* 0x0000000000007941 */ /* 0x000fea0003800200 */
.L_x_2396:
[----:B------:R-:W-:-:S04]  /*8af0*/  SHF.R.U32.HI R5, RZ, 0x18, R5 ;  /* 0x00000018ff057819 */ /* 0x000fc80000011605 */
[----:B------:R-:W-:-:S05]  /*8b00*/  LOP3.LUT R5, R0, 0x80, R5, 0xf8, !PT ;  /* 0x0000008000057812 */ /* 0x000fca00078ef805 */
[----:B------:R0:W-:Y:S01]  /*8b10*/  STG.E.U8 desc[UR36][R2.64], R5 ;  /* 0x0000000502007986 */ /* 0x0001e2000c101124 */
[----:B------:R-:W-:Y:S05]  /*8b20*/  BRA `(.L_x_2369) ;  /* 0x00000000000c7947 */ /* 0x000fea0003800000 */
.L_x_2390:
[----:B-----5:R-:W-:-:S05]  /*8b30*/  HADD2.F32 R0, -RZ, R19.H0_H0 ;  /* 0x20000013ff007230 */ /* 0x020fca0000004100 */
[----:B------:R-:W-:-:S05]  /*8b40*/  F2FP.BF16.F32.PACK_AB R0, RZ, R0 ;  /* 0x00000000ff00723e */ /* 0x000fca00000010ff */
[----:B------:R0:W-:Y:S02]  /*8b50*/  STG.E.U16 desc[UR36][R2.64], R0 ;  /* 0x0000000002007986 */ /* 0x0001e4000c101524 */
.L_x_2369:
[----:B------:R-:W-:-:S07]  /*8b60*/  VIADD R17, R17, 0x80 ;  /* 0x0000008011117836 */ /* 0x000fce0000000000 */
.L_x_2296:
[----:B------:R-:W-:Y:S05]  /*8b70*/  BSYNC.RECONVERGENT B6 ;  /* 0x0000000000067941 */ /* 0x000fea0003800200 */
.L_x_2295:
[----:B------:R-:W5:Y:S01]  /*8b80*/  LDCU UR4, c[0x0][0x380] ;  /* 0x00007000ff0477ac */ /* 0x000f620008000800 */
[----:B------:R-:W-:Y:S01]  /*8b90*/  BSSY.RECONVERGENT B6, `(.L_x_2399) ;  /* 0x0000453000067945 */ /* 0x000fe20003800200 */
[----:B-----5:R-:W-:-:S13]  /*8ba0*/  ISETP.GE.AND P0, PT, R17, UR4, PT ;  /* 0x0000000411007c0c */ /* 0x020fda000bf06270 */
[----:B------:R-:W-:Y:S05]  /*8bb0*/  @P0 BRA `(.L_x_2400) ;  /* 0x0000004400400947 */ /* 0x000fea0003800000 */
[----:B------:R-:W5:Y:S01]  /*8bc0*/  LDCU UR4, c[0x0][0x388] ;  /* 0x00007100ff0477ac */ /* 0x000f620008000800 */
[----:B------:R-:W-:Y:S02]  /*8bd0*/  IMAD.MOV.U32 R18, RZ, RZ, RZ ;  /* 0x000000ffff127224 */ /* 0x000fe400078e00ff */
[----:B0--3--:R-:W-:Y:S02]  /*8be0*/  IMAD.MOV.U32 R0, RZ, RZ, RZ ;  /* 0x000000ffff007224 */ /* 0x009fe400078e00ff */
[----:B------:R-:W-:Y:S01]  /*8bf0*/  IMAD.MOV.U32 R16, RZ, RZ, RZ ;  /* 0x000000ffff107224 */ /* 0x000fe200078e00ff */
[----:B-----5:R-:W-:-:S09]  /*8c00*/  UISETP.NE.AND UP0, UPT, UR4, URZ, UPT ;  /* 0x000000ff0400728c */ /* 0x020fd2000bf05270 */
[----:B------:R-:W-:Y:S05]  /*8c10*/  BRA.U !UP0, `(.L_x_2401) ;  /* 0x0000001508707547 */ /* 0x000fea000b800000 */
[----:B------:R-:W1:Y:S01]  /*8c20*/  LDCU.64 UR4, c[0x0][0x390] ;  /* 0x00007200ff0477ac */ /* 0x000e620008000a00 */
[----:B------:R-:W-:Y:S01]  /*8c30*/  MOV R16, RZ ;  /* 0x000000ff00107202 */ /* 0x000fe20000000f00 */
[----:B------:R-:W0:Y:S01]  /*8c40*/  LDCU UR6, c[0x0][0x38c] ;  /* 0x00007180ff0677ac */ /* 0x000e220008000800 */
[----:B------:R-:W3:Y:S01]  /*8c50*/  LDCU.64 UR8, c[0x0][0x4b8] ;  /* 0x00009700ff0877ac */ /* 0x000ee20008000a00 */
[----:B------:R-:W-:Y:S02]  /*8c60*/  UISETP.NE.AND UP0, UPT, UR41, URZ, UPT ;  /* 0x000000ff2900728c */ /* 0x000fe4000bf05270 */
[----:B-12-4-:R-:W-:Y:S01]  /*8c70*/  IMAD.HI.U32 R2, R17, UR4, R16 ;  /* 0x0000000411027c27 */ /* 0x016fe2000f8e0010 */
[----:B------:R-:W1:Y:S04]  /*8c80*/  LDCU UR4, c[0x0][0x4c0] ;  /* 0x00009800ff0477ac */ /* 0x000e680008000800 */
[----:B------:R-:W-:-:S05]  /*8c90*/  SHF.R.U32.HI R3, RZ, UR5, R2 ;  /* 0x00000005ff037c19 */ /* 0x000fca0008011602 */
[----:B------:R-:W-:-:S04]  /*8ca0*/  IMAD.MOV R18, RZ, RZ, -R3 ;  /* 0x000000ffff127224 */ /* 0x000fc800078e0a03 */
[----:B0-----:R-:W-:-:S04]  /*8cb0*/  IMAD R18, R18, UR6, R17 ;  /* 0x0000000612127c24 */ /* 0x001fc8000f8e0211 */
[C---:B---3--:R-:W-:Y:S02]  /*8cc0*/  IMAD R16, R18.reuse, UR8, RZ ;  /* 0x0000000812107c24 */ /* 0x048fe4000f8e02ff */
        /* <DEDUP_REMOVED lines=337> */
.L_x_2401:
[----:B------:R-:W1:Y:S01]  /*a1e0*/  LDCU.64 UR6, c[0x0][0x5f0] ;  /* 0x0000be00ff0677ac */ /* 0x000e620008000a00 */
[----:B------:R-:W-:-:S04]  /*a1f0*/  UPRMT UR4, UR39, 0x9910, URZ ;  /* 0x0000991027047896 */ /* 0x000fc800080000ff */
[----:B------:R-:W-:Y:S01]  /*a200*/  UISETP.GT.AND UP0, UPT, UR4, 0x9, UPT ;  /* 0x000000090400788c */ /* 0x000fe2000bf04270 */
[----:B-12-4-:R-:W-:-:S04]  /*a210*/  IADD3 R2, P0, PT, R0, UR6, RZ ;  /* 0x0000000600027c10 */ /* 0x016fc8000ff1e0ff */
        /* <DEDUP_REMOVED lines=15> */
.L_x_2405:
[----:B------:R-:W2:Y:S02]  /*a310*/  LDG.E.U8 R2, desc[UR36][R2.64] ;  /* 0x0000002402027981 */ /* 0x000ea4000c1e1100 */
[----:B--2---:R-:W-:-:S04]  /*a320*/  I2FP.F32.U32 R0, R2 ;  /* 0x0000000200007245 */ /* 0x004fc80000201000 */
[----:B------:R-:W-:-:S04]  /*a330*/  F2FP.F16.F32.PACK_AB R0, RZ, R0 ;  /* 0x00000000ff00723e */ /* 0x000fc800000000ff */
[----:B------:R-:W-:Y:S01]  /*a340*/  PRMT R19, R0, 0x7610, R19 ;  /* 0x0000761000137816 */ /* 0x000fe20000000013 */
[----:B------:R-:W-:Y:S06]  /*a350*/  BRA `(.L_x_2407) ;  /* 0x0000000c00b47947 */ /* 0x000fec0003800000 */
.L_x_2404:
        /* <DEDUP_REMOVED lines=11> */
.L_x_2409:
[----:B------:R-:W2:Y:S02]  /*a410*/  LDG.E R2, desc[UR36][R2.64] ;  /* 0x0000002402027981 */ /* 0x000ea4000c1e1900 */
[----:B--2---:R-:W-:-:S04]  /*a420*/  I2FP.F32.S32 R0, R2 ;  /* 0x0000000200007245 */ /* 0x004fc80000201400 */
[----:B------:R-:W-:-:S04]  /*a430*/  F2FP.F16.F32.PACK_AB R0, RZ, R0 ;  /* 0x00000000ff00723e */ /* 0x000fc800000000ff */
[----:B------:R-:W-:Y:S01]  /*a440*/  PRMT R19, R0, 0x7610, R19 ;  /* 0x0000761000137816 */ /* 0x000fe20000000013 */
[----:B------:R-:W-:Y:S06]  /*a450*/  BRA `(.L_x_2407) ;  /* 0x0000000c00747947 */ /* 0x000fec0003800000 */
.L_x_2408:
[----:B------:R-:W2:Y:S02]  /*a460*/  LDG.E.U16 R2, desc[UR36][R2.64] ;  /* 0x0000002402027981 */ /* 0x000ea4000c1e1500 */
[----:B--2---:R-:W0:Y:S02]  /*a470*/  I2F.S16 R0, R2 ;  /* 0x0000000200007306 */ /* 0x004e240000101400 */
[----:B0-----:R-:W-:-:S04]  /*a480*/  F2FP.F16.F32.PACK_AB R0, RZ, R0 ;  /* 0x00000000ff00723e */ /* 0x001fc800000000ff */
[----:B------:R-:W-:Y:S01]  /*a490*/  PRMT R19, R0, 0x7610, R19 ;  /* 0x0000761000137816 */ /* 0x000fe20000000013 */
[----:B------:R-:W-:Y:S06]  /*a4a0*/  BRA `(.L_x_2407) ;  /* 0x0000000c00607947 */ /* 0x000fec0003800000 */
.L_x_2403:
        /* <DEDUP_REMOVED lines=9> */
.L_x_2411:
[----:B------:R1:W5:Y:S01]  /*a540*/  LDG.E.U16 R19, desc[UR36][R2.64] ;  /* 0x0000002402137981 */ /* 0x000362000c1e1500 */
[----:B------:R-:W-:Y:S05]  /*a550*/  BRA `(.L_x_2407) ;  /* 0x0000000c00347947 */ /* 0x000fea0003800000 */
.L_x_2410:
        /* <DEDUP_REMOVED lines=9> */
.L_x_2413:
[----:B------:R0:W5:Y:S01]  /*a5f0*/  LDG.E.U16 R19, desc[UR36][R2.64] ;  /* 0x0000002402137981 */ /* 0x000162000c1e1500 */
[----:B------:R-:W-:Y:S05]  /*a600*/  BRA `(.L_x_2407) ;  /* 0x0000000c00087947 */ /* 0x000fea0003800000 */
.L_x_2412:
        /* <DEDUP_REMOVED lines=9> */
.L_x_2402:
        /* <DEDUP_REMOVED lines=14> */
.L_x_2416:
        /* <DEDUP_REMOVED lines=9> */
.L_x_2415:
        /* <DEDUP_REMOVED lines=27> */
.L_x_2418:
        /* <DEDUP_REMOVED lines=14> */
.L_x_2417:
[----:B------:R-:W2:Y:S02]  /*aaa0*/  LDG.E.U16 R0, desc[UR36][R2.64] ;  /* 0x0000002402007981 */ /* 0x000ea4000c1e1500 */
[----:B--2---:R-:W-:-:S04]  /*aab0*/  SHF.L.U32 R0, R0, 0x10, RZ ;  /* 0x0000001000007819 */ /* 0x004fc800000006ff */
[----:B------:R-:W-:-:S04]  /*aac0*/  F2FP.F16.F32.PACK_AB R0, RZ, R0 ;  /* 0x00000000ff00723e */ /* 0x000fc800000000ff */
[----:B------:R-:W-:Y:S01]  /*aad0*/  PRMT R19, R0, 0x7610, R19 ;  /* 0x0000761000137816 */ /* 0x000fe20000000013 */
[----:B------:R-:W-:Y:S06]  /*aae0*/  BRA `(.L_x_2407) ;  /* 0x0000000400d07947 */ /* 0x000fec0003800000 */
.L_x_2414:
        /* <DEDUP_REMOVED lines=13> */
.L_x_2421:
        /* <DEDUP_REMOVED lines=21> */
.L_x_2425:
[----:B------:R-:W-:Y:S05]  /*ad10*/  BSYNC.RECONVERGENT B1 ;  /* 0x0000000000017941 */ /* 0x000fea0003800200 */
.L_x_2424:
[----:B------:R-:W-:Y:S02]  /*ad20*/  SHF.L.U32 R0, R0, 0x14, RZ ;  /* 0x0000001400007819 */ /* 0x000fe400000006ff */
[----:B------:R-:W-:-:S04]  /*ad30*/  LEA R2, R2, 0x3b800000, 0x17 ;  /* 0x3b80000002027811 */ /* 0x000fc800078eb8ff */
[----:B------:R-:W-:-:S07]  /*ad40*/  LOP3.LUT R0, R2, R0, R7, 0xfe, !PT ;  /* 0x0000000002007212 */ /* 0x000fce00078efe07 */
.L_x_2423:
[----:B------:R-:W-:Y:S05]  /*ad50*/  BSYNC.RECONVERGENT B0 ;  /* 0x0000000000007941 */ /* 0x000fea0003800200 */
.L_x_2422:
[----:B------:R-:W-:-:S04]  /*ad60*/  F2FP.F16.F32.PACK_AB R0, RZ, R0 ;  /* 0x00000000ff00723e */ /* 0x000fc800000000ff */
[----:B------:R-:W-:Y:S01]  /*ad70*/  PRMT R19, R0, 0x7610, R19 ;  /* 0x0000761000137816 */ /* 0x000fe20000000013 */
[----:B------:R-:W-:Y:S06]  /*ad80*/  BRA `(.L_x_2407) ;  /* 0x0000000400287947 */ /* 0x000fec0003800000 */
.L_x_2420:
        /* <DEDUP_REMOVED lines=21> */
.L_x_2429:
[----:B------:R-:W-:Y:S05]  /*aee0*/  BSYNC.RECONVERGENT B1 ;  /* 0x0000000000017941 */ /* 0x000fea0003800200 */
.L_x_2428:
[----:B------:R-:W-:Y:S02]  /*aef0*/  SHF.L.U32 R0, R0, 0x15, RZ ;  /* 0x0000001500007819 */ /* 0x000fe400000006ff */
[----:B------:R-:W-:-:S04]  /*af00*/  LEA R2, R2, 0x37800000, 0x17 ;  /* 0x3780000002027811 */ /* 0x000fc800078eb8ff */
[----:B------:R-:W-:-:S07]  /*af10*/  LOP3.LUT R0, R2, R0, R7, 0xfe, !PT ;  /* 0x0000000002007212 */ /* 0x000fce00078efe07 */
.L_x_2427:
[----:B------:R-:W-:Y:S05]  /*af20*/  BSYNC.RECONVERGENT B0 ;  /* 0x0000000000007941 */ /* 0x000fea0003800200 */
.L_x_2426:
[----:B------:R-:W-:-:S04]  /*af30*/  F2FP.F16.F32.PACK_AB R0, RZ, R0 ;  /* 0x00000000ff00723e */ /* 0x000fc800000000ff */
[----:B------:R-:W-:Y:S01]  /*af40*/  PRMT R19, R0, 0x7610, R19 ;  /* 0x0000761000137816 */ /* 0x000fe20000000013 */
[----:B------:R-:W-:Y:S06]  /*af50*/  BRA `(.L_x_2407) ;  /* 0x0000000000b47947 */ /* 0x000fec0003800000 */
.L_x_2419:
        /* <DEDUP_REMOVED lines=14> */
.L_x_2433:
[----:B------:R-:W-:Y:S05]  /*b040*/  BSYNC.RECONVERGENT B0 ;  /* 0x0000000000007941 */ /* 0x000fea0003800200 */
.L_x_2432:
[----:B------:R-:W-:-:S04]  /*b050*/  F2FP.F16.F32.PACK_AB R0, RZ, R0 ;  /* 0x00000000ff00723e */ /* 0x000fc800000000ff */
[----:B------:R-:W-:Y:S01]  /*b060*/  PRMT R19, R0, 0x7610, R19 ;  /* 0x0000761000137816 */ /* 0x000fe20000000013 */
[----:B------:R-:W-:Y:S06]  /*b070*/  BRA `(.L_x_2407) ;  /* 0x00000000006c7947 */ /* 0x000fec0003800000 */
.L_x_2406:
        /* <DEDUP_REMOVED lines=16> */
.L_x_2434:
[----:B------:R-:W-:Y:S01]  /*b180*/  PRMT R19, RZ, 0x7610, R19 ;  /* 0x00007610ff137816 */ /* 0x000fe20000000013 */
[----:B------:R-:W-:Y:S06]  /*b190*/  BRA `(.L_x_2407) ;  /* 0x0000000000247947 */ /* 0x000fec0003800000 */
.L_x_2431:
[----:B------:R-:W2:Y:S02]  /*b1a0*/  LDG.E.64 R2, desc[UR36][R2.64] ;  /* 0x0000002402027981 */ /* 0x000ea4000c1e1b00 */
[----:B--2---:R-:W0:Y:S02]  /*b1b0*/  I2F.U64 R0, R2 ;  /* 0x0000000200007312 */ /* 0x004e240000301000 */
[----:B0-----:R-:W-:-:S04]  /*b1c0*/  F2FP.F16.F32.PACK_AB R0, RZ, R0 ;  /* 0x00000000ff00723e */ /* 0x001fc800000000ff */
[----:B------:R-:W-:Y:S01]  /*b1d0*/  PRMT R19, R0, 0x7610, R19 ;  /* 0x0000761000137816 */ /* 0x000fe20000000013 */
[----:B------:R-:W-:Y:S06]  /*b1e0*/  BRA `(.L_x_2407) ;  /* 0x0000000000107947 */ /* 0x000fec0003800000 */
.L_x_2430:
[----:B------:R-:W2:Y:S02]  /*b1f0*/  LDG.E R2, desc[UR36][R2.64] ;  /* 0x0000002402027981 */ /* 0x000ea4000c1e1900 */
[----:B--2---:R-:W-:-:S04]  /*b200*/  I2FP.F32.U32 R0, R2 ;  /* 0x0000000200007245 */ /* 0x004fc80000201000 */
[----:B------:R-:W-:-:S04]  /*b210*/  F2FP.F16.F32.PACK_AB R0, RZ, R0 ;  /* 0x00000000ff00723e */ /* 0x000fc800000000ff */
[----:B------:R-:W-:-:S07]  /*b220*/  PRMT R19, R0, 0x7610, R19 ;  /* 0x0000761000137816 */ /* 0x000fce0000000013 */
.L_x_2407:
        /* <DEDUP_REMOVED lines=18> */
.L_x_2438:
[----:B------:R-:W2:Y:S02]  /*b350*/  LDG.E.U8 R2, desc[UR36][R2.64] ;  /* 0x0000002402027981 */ /* 0x000ea4000c1e1100 */
[----:B--2---:R-:W-:-:S04]  /*b360*/  I2FP.F32.U32 R0, R2 ;  /* 0x0000000200007245 */ /* 0x004fc80000201000 */
[----:B------:R-:W-:Y:S01]  /*b370*/  F2FP.F16.F32.PACK_AB R0, RZ, R0 ;  /* 0x00000000ff00723e */ /* 0x000fe200000000ff */
[----:B------:R-:W-:Y:S06]  /*b380*/  BRA `(.L_x_2440) ;  /* 0x0000000c007c7947 */ /* 0x000fec0003800000 */
.L_x_2437:
        /* <DEDUP_REMOVED lines=10> */
.L_x_2442:
[----:B------:R-:W2:Y:S02]  /*b430*/  LDG.E R2, desc[UR36][R2.64] ;  /* 0x0000002402027981 */ /* 0x000ea4000c1e1900 */
[----:B--2---:R-:W-:-:S04]  /*b440*/  I2FP.F32.S32 R0, R2 ;  /* 0x0000000200007245 */ /* 0x004fc80000201400 */
[----:B------:R-:W-:Y:S01]  /*b450*/  F2FP.F16.F32.PACK_AB R0, RZ, R0 ;  /* 0x00000000ff00723e */ /* 0x000fe200000000ff */
[----:B------:R-:W-:Y:S06]  /*b460*/  BRA `(.L_x_2440) ;  /* 0x0000000c00447947 */ /* 0x000fec0003800000 */
.L_x_2441:
[----:B------:R-:W2:Y:S02]  /*b470*/  LDG.E.U16 R2, desc[UR36][R2.64] ;  /* 0x0000002402027981 */ /* 0x000ea4000c1e1500 */
[----:B--2---:R-:W0:Y:S02]  /*b480*/  I2F.S16 R0, R2 ;  /* 0x0000000200007306 */ /* 0x004e240000101400 */
[----:B0-----:R-:W-:Y:S01]  /*b490*/  F2FP.F16.F32.PACK_AB R0, RZ, R0 ;  /* 0x00000000ff00723e */ /* 0x001fe200000000ff */
[----:B------:R-:W-:Y:S06]  /*b4a0*/  BRA `(.L_x_2440) ;  /* 0x0000000c00347947 */ /* 0x000fec0003800000 */
.L_x_2436:
        /* <DEDUP_REMOVED lines=9> */
.L_x_2444:
[----:B------:R0:W5:Y:S01]  /*b540*/  LDG.E.U16 R0, desc[UR36][R2.64] ;  /* 0x0000002402007981 */ /* 0x000162000c1e1500 */
[----:B------:R-:W-:Y:S05]  /*b550*/  BRA `(.L_x_2440) ;  /* 0x0000000c00087947 */ /* 0x000fea0003800000 */
.L_x_2443:
        /* <DEDUP_REMOVED lines=9> */
.L_x_2446:
[----:B------:R1:W5:Y:S01]  /*b5f0*/  LDG.E.U16 R0, desc[UR36][R2.64] ;  /* 0x0000002402007981 */ /* 0x000362000c1e1500 */
[----:B------:R-:W-:Y:S05]  /*b600*/  BRA `(.L_x_2440) ;  /* 0x0000000800dc7947 */ /* 0x000fea0003800000 */
.L_x_2445:
        /* <DEDUP_REMOVED lines=8> */
.L_x_2435:
        /* <DEDUP_REMOVED lines=13> */
.L_x_2449:
        /* <DEDUP_REMOVED lines=8> */
.L_x_2448:
        /* <DEDUP_REMOVED lines=27> */
.L_x_2451:
        /* <DEDUP_REMOVED lines=13> */
.L_x_2450:
[----:B------:R-:W2:Y:S02]  /*ba60*/  LDG.E.U16 R0, desc[UR36][R2.64] ;  /* 0x0000002402007981 */ /* 0x000ea4000c1e1500 */
[----:B--2---:R-:W-:-:S05]  /*ba70*/  IMAD.U32 R0, R0, 0x10000, RZ ;  /* 0x0001000000007824 */ /* 0x004fca00078e00ff */
[----:B------:R-:W-:Y:S01]  /*ba80*/  F2FP.F16.F32.PACK_AB R0, RZ, R0 ;  /* 0x00000000ff00723e */ /* 0x000fe200000000ff */
[----:B------:R-:W-:Y:S06]  /*ba90*/  BRA `(.L_x_2440) ;  /* 0x0000000400b87947 */ /* 0x000fec0003800000 */
.L_x_2447:
        /* <DEDUP_REMOVED lines=12> */
.L_x_2454:
        /* <DEDUP_REMOVED lines=21> */
.L_x_2458:
[----:B------:R-:W-:Y:S05]  /*bcb0*/  BSYNC.RECONVERGENT B1 ;  /* 0x0000000000017941 */ /* 0x000fea0003800200 */
.L_x_2457:
[----:B------:R-:W-:Y:S01]  /*bcc0*/  IMAD.SHL.U32 R0, R0, 0x100000, RZ ;  /* 0x0010000000007824 */ /* 0x000fe200078e00ff */
[----:B------:R-:W-:-:S04]  /*bcd0*/  LEA R2, R2, 0x3b800000, 0x17 ;  /* 0x3b80000002027811 */ /* 0x000fc800078eb8ff */
[----:B------:R-:W-:-:S07]  /*bce0*/  LOP3.LUT R0, R2, R0, R7, 0xfe, !PT ;  /* 0x0000000002007212 */ /* 0x000fce00078efe07 */
.L_x_2456:
[----:B------:R-:W-:Y:S05]  /*bcf0*/  BSYNC.RECONVERGENT B0 ;  /* 0x0000000000007941 */ /* 0x000fea0003800200 */
.L_x_2455:
[----:B------:R-:W-:Y:S01]  /*bd00*/  F2FP.F16.F32.PACK_AB R0, RZ, R0 ;  /* 0x00000000ff00723e */ /* 0x000fe200000000ff */
[----:B------:R-:W-:Y:S06]  /*bd10*/  BRA `(.L_x_2440) ;  /* 0x0000000400187947 */ /* 0x000fec0003800000 */
.L_x_2453:
        /* <DEDUP_REMOVED lines=21> */
.L_x_2462:
[----:B------:R-:W-:Y:S05]  /*be70*/  BSYNC.RECONVERGENT B1 ;  /* 0x0000000000017941 */ /* 0x000fea0003800200 */
.L_x_2461:
[----:B------:R-:W-:Y:S01]  /*be80*/  IMAD.SHL.U32 R0, R0, 0x200000, RZ ;  /* 0x0020000000007824 */ /* 0x000fe200078e00ff */
[----:B------:R-:W-:-:S04]  /*be90*/  LEA R2, R2, 0x37800000, 0x17 ;  /* 0x3780000002027811 */ /* 0x000fc800078eb8ff */
[----:B------:R-:W-:-:S07]  /*bea0*/  LOP3.LUT R0, R2, R0, R7, 0xfe, !PT ;  /* 0x0000000002007212 */ /* 0x000fce00078efe07 */
.L_x_2460:
[----:B------:R-:W-:Y:S05]  /*beb0*/  BSYNC.RECONVERGENT B0 ;  /* 0x0000000000007941 */ /* 0x000fea0003800200 */
.L_x_2459:
[----:B------:R-:W-:Y:S01]  /*bec0*/  F2FP.F16.F32.PACK_AB R0, RZ, R0 ;  /* 0x00000000ff00723e */ /* 0x000fe200000000ff */
[----:B------:R-:W-:Y:S06]  /*bed0*/  BRA `(.L_x_2440) ;  /* 0x0000000000a87947 */ /* 0x000fec0003800000 */
.L_x_2452:
        /* <DEDUP_REMOVED lines=14> */
.L_x_2466:
[----:B------:R-:W-:Y:S05]  /*bfc0*/  BSYNC.RECONVERGENT B0 ;  /* 0x0000000000007941 */ /* 0x000fea0003800200 */
.L_x_2465:
[----:B------:R-:W-:Y:S01]  /*bfd0*/  F2FP.F16.F32.PACK_AB R0, RZ, R0 ;  /* 0x00000000ff00723e */ /* 0x000fe200000000ff */
[----:B------:R-:W-:Y:S06]  /*bfe0*/  BRA `(.L_x_2440) ;  /* 0x0000000000647947 */ /* 0x000fec0003800000 */
.L_x_2439:
        /* <DEDUP_REMOVED lines=16> */
.L_x_2467:
[----:B------:R-:W-:Y:S01]  /*c0f0*/  PRMT R0, RZ, 0x7610, R0 ;  /* 0x00007610ff007816 */ /* 0x000fe20000000000 */
[----:B------:R-:W-:Y:S06]  /*c100*/  BRA `(.L_x_2440) ;  /* 0x00000000001c7947 */ /* 0x000fec0003800000 */
.L_x_2464:
[----:B------:R-:W2:Y:S02]  /*c110*/  LDG.E.64 R2, desc[UR36][R2.64] ;  /* 0x0000002402027981 */ /* 0x000ea4000c1e1b00 */
[----:B--2---:R-:W0:Y:S02]  /*c120*/  I2F.U64 R0, R2 ;  /* 0x0000000200007312 */ /* 0x004e240000301000 */
[----:B0-----:R-:W-:Y:S01]  /*c130*/  F2FP.F16.F32.PACK_AB R0, RZ, R0 ;  /* 0x00000000ff00723e */ /* 0x001fe200000000ff */
[----:B------:R-:W-:Y:S06]  /*c140*/  BRA `(.L_x_2440) ;  /* 0x00000000000c7947 */ /* 0x000fec0003800000 */
.L_x_2463:
[----:B------:R-:W2:Y:S02]  /*c150*/  LDG.E R2, desc[UR36][R2.64] ;  /* 0x0000002402027981 */ /* 0x000ea4000c1e1900 */
[----:B--2---:R-:W-:-:S04]  /*c160*/  I2FP.F32.U32 R0, R2 ;  /* 0x0000000200007245 */ /* 0x004fc80000201000 */
[----:B------:R-:W-:-:S07]  /*c170*/  F2FP.F16.F32.PACK_AB R0, RZ, R0 ;  /* 0x00000000ff00723e */ /* 0x000fce00000000ff */
.L_x_2440:
        /* <DEDUP_REMOVED lines=18> */
.L_x_2471:
[----:B-----5:R-:W-:-:S06]  /*c2a0*/  HADD2.F32 R5, -RZ, R19.H0_H0 ;  /* 0x20000013ff057230 */ /* 0x020fcc0000004100 */
[----:B------:R-:W0:Y:S02]  /*c2b0*/  F2I.S64.TRUNC R4, R5 ;  /* 0x0000000500047311 */ /* 0x000e24000020d900 */
[----:B0-----:R0:W-:Y:S01]  /*c2c0*/  STG.E.U8 desc[UR36][R2.64], R4 ;  /* 0x0000000402007986 */ /* 0x0011e2000c101124 */
[----:B------:R-:W-:Y:S05]  /*c2d0*/  BRA `(.L_x_2473) ;  /* 0x0000000c00747947 */ /* 0x000fea0003800000 */
.L_x_2470:
        /* <DEDUP_REMOVED lines=10> */
.L_x_2475:
[----:B-----5:R-:W-:-:S06]  /*c380*/  HADD2.F32 R19, -RZ, R19.H0_H0 ;  /* 0x20000013ff137230 */ /* 0x020fcc0000004100 */
[----:B------:R-:W0:Y:S02]  /*c390*/  F2I.FTZ.TRUNC.NTZ R19, R19 ;  /* 0x0000001300137305 */ /* 0x000e24000021f100 */
[----:B0-----:R0:W-:Y:S01]  /*c3a0*/  STG.E desc[UR36][R2.64], R19 ;  /* 0x0000001302007986 */ /* 0x0011e2000c101924 */
[----:B------:R-:W-:Y:S05]  /*c3b0*/  BRA `(.L_x_2473) ;  /* 0x0000000c003c7947 */ /* 0x000fea0003800000 */
.L_x_2474:
[----:B-----5:R-:W-:-:S06]  /*c3c0*/  HADD2.F32 R19, -RZ, R19.H0_H0 ;  /* 0x20000013ff137230 */ /* 0x020fcc0000004100 */
[----:B------:R-:W0:Y:S02]  /*c3d0*/  F2I.FTZ.TRUNC.NTZ R19, R19 ;  /* 0x0000001300137305 */ /* 0x000e24000021f100 */
[----:B0-----:R0:W-:Y:S01]  /*c3e0*/  STG.E.U16 desc[UR36][R2.64], R19 ;  /* 0x0000001302007986 */ /* 0x0011e2000c101524 */
[----:B------:R-:W-:Y:S05]  /*c3f0*/  BRA `(.L_x_2473) ;  /* 0x0000000c002c7947 */ /* 0x000fea0003800000 */
.L_x_2469:
        /* <DEDUP_REMOVED lines=9> */
.L_x_2477:
[----:B-----5:R0:W-:Y:S01]  /*c490*/  STG.E.U16 desc[UR36][R2.64], R19 ;  /* 0x0000001302007986 */ /* 0x0201e2000c101524 */
[----:B------:R-:W-:Y:S05]  /*c4a0*/  BRA `(.L_x_2473) ;  /* 0x0000000c00007947 */ /* 0x000fea0003800000 */
.L_x_2476:
        /* <DEDUP_REMOVED lines=10> */
.L_x_2479:
[----:B-----5:R-:W-:-:S05]  /*c550*/  PRMT R19, R19, 0x5410, R0 ;  /* 0x0000541013137816 */ /* 0x020fca0000000000 */
[----:B------:R0:W-:Y:S01]  /*c560*/  STG.E desc[UR36][R2.64], R19 ;  /* 0x0000001302007986 */ /* 0x0001e2000c101924 */
[----:B------:R-:W-:Y:S05]  /*c570*/  BRA `(.L_x_2473) ;  /* 0x0000000800cc7947 */ /* 0x000fea0003800000 */
.L_x_2478:
[----:B-----5:R-:W-:-:S05]  /*c580*/  HADD2.F32 R4, -RZ, R19.H0_H0 ;  /* 0x20000013ff047230 */ /* 0x020fca0000004100 */
[----:B------:R-:W-:-:S06]  /*c590*/  FMUL.FTZ R4, R4, 1 ;  /* 0x3f80000004047820 */ /* 0x000fcc0000410000 */
[----:B------:R-:W0:Y:S02]  /*c5a0*/  F2F.F64.F32 R4, R4 ;  /* 0x0000000400047310 */ /* 0x000e240000201800 */
[----:B0-----:R0:W-:Y:S01]  /*c5b0*/  STG.E.64 desc[UR36][R2.64], R4 ;  /* 0x0000000402007986 */ /* 0x0011e2000c101b24 */
[----:B------:R-:W-:Y:S05]  /*c5c0*/  BRA `(.L_x_2473) ;  /* 0x0000000800b87947 */ /* 0x000fea0003800000 */
.L_x_2468:
        /* <DEDUP_REMOVED lines=14> */
.L_x_2483:
        /* <DEDUP_REMOVED lines=18> */
.L_x_2486:
[----:B------:R-:W-:-:S04]  /*c7d0*/  SHF.R.U32.HI R5, RZ, 0x18, R5 ;  /* 0x00000018ff057819 */ /* 0x000fc80000011605 */
[----:B------:R-:W-:-:S07]  /*c7e0*/  LOP3.LUT R0, R0, 0x80, R5, 0xf8, !PT ;  /* 0x0000008000007812 */ /* 0x000fce00078ef805 */
.L_x_2485:
[----:B------:R-:W-:Y:S05]  /*c7f0*/  BSYNC.RECONVERGENT B0 ;  /* 0x0000000000007941 */ /* 0x000fea0003800200 */
.L_x_2484:
[----:B------:R0:W-:Y:S01]  /*c800*/  STG.E.U8 desc[UR36][R2.64], R0 ;  /* 0x0000000002007986 */ /* 0x0001e2000c101124 */
[----:B------:R-:W-:Y:S05]  /*c810*/  BRA `(.L_x_2473) ;  /* 0x0000000800247947 */ /* 0x000fea0003800000 */
.L_x_2482:
        /* <DEDUP_REMOVED lines=18> */
.L_x_2489:
[----:B------:R-:W-:-:S04]  /*c940*/  SHF.R.U32.HI R5, RZ, 0x18, R5 ;  /* 0x00000018ff057819 */ /* 0x000fc80000011605 */
[----:B------:R-:W-:-:S07]  /*c950*/  LOP3.LUT R0, R0, 0x80, R5, 0xf8, !PT ;  /* 0x0000008000007812 */ /* 0x000fce00078ef805 */
.L_x_2488:
[----:B------:R-:W-:Y:S05]  /*c960*/  BSYNC.RECONVERGENT B0 ;  /* 0x0000000000007941 */ /* 0x000fea0003800200 */
.L_x_2487:
[----:B------:R0:W-:Y:S01]  /*c970*/  STG.E.U8 desc[UR36][R2.64], R0 ;  /* 0x0000000002007986 */ /* 0x0001e2000c101124 */
[----:B------:R-:W-:Y:S05]  /*c980*/  BRA `(.L_x_2473) ;  /* 0x0000000400c87947 */ /* 0x000fea0003800000 */
.L_x_2481:
        /* <DEDUP_REMOVED lines=22> */
.L_x_2491:
[----:B-----5:R-:W-:-:S06]  /*caf0*/  HADD2.F32 R4, -RZ, R19.H0_H0 ;  /* 0x20000013ff047230 */ /* 0x020fcc0000004100 */
[----:B------:R-:W0:Y:S02]  /*cb00*/  F2I.U64.TRUNC R4, R4 ;  /* 0x0000000400047311 */ /* 0x000e24000020d800 */
[----:B0-----:R0:W-:Y:S01]  /*cb10*/  STG.E.64 desc[UR36][R2.64], R4 ;  /* 0x0000000402007986 */ /* 0x0011e2000c101b24 */
[----:B------:R-:W-:Y:S05]  /*cb20*/  BRA `(.L_x_2473) ;  /* 0x0000000400607947 */ /* 0x000fea0003800000 */
.L_x_2490:
[----:B-----5:R-:W-:-:S06]  /*cb30*/  HADD2.F32 R19, -RZ, R19.H0_H0 ;  /* 0x20000013ff137230 */ /* 0x020fcc0000004100 */
[----:B------:R-:W0:Y:S02]  /*cb40*/  F2I.FTZ.U32.TRUNC.NTZ R19, R19 ;  /* 0x0000001300137305 */ /* 0x000e24000021f000 */
[----:B0-----:R0:W-:Y:S01]  /*cb50*/  STG.E desc[UR36][R2.64], R19 ;  /* 0x0000001302007986 */ /* 0x0011e2000c101924 */
[----:B------:R-:W-:Y:S05]  /*cb60*/  BRA `(.L_x_2473) ;  /* 0x0000000400507947 */ /* 0x000fea0003800000 */
.L_x_2480:
        /* <DEDUP_REMOVED lines=13> */
.L_x_2493:
        /* <DEDUP_REMOVED lines=8> */
.L_x_2492:
[----:B------:R-:W-:-:S09]  /*ccc0*/  UISETP.NE.AND UP0, UPT, UR4, 0xf, UPT ;  /* 0x0000000f0400788c */ /* 0x000fd2000bf05270 */
[----:B------:R-:W-:Y:S05]  /*ccd0*/  BRA.U !UP0, `(.L_x_2494) ;  /* 0x0000000108e87547 */ /* 0x000fea000b800000 */
[----:B------:R-:W-:-:S09]  /*cce0*/  UISETP.NE.AND UP0, UPT, UR4, 0x17, UPT ;  /* 0x000000170400788c */ /* 0x000fd2000bf05270 */
[----:B------:R-:W-:Y:S05]  /*ccf0*/  BRA.U !UP0, `(.L_x_2495) ;  /* 0x0000000108907547 */ /* 0x000fea000b800000 */
[----:B------:R-:W-:-:S09]  /*cd00*/  UISETP.NE.AND UP0, UPT, UR4, 0x18, UPT ;  /* 0x000000180400788c */ /* 0x000fd2000bf05270 */
[----:B------:R-:W-:Y:S05]  /*cd10*/  BRA.U !UP0, `(.L_x_2496) ;  /* 0x0000000108447547 */ /* 0x000fea000b800000 */
.L_x_2472:
        /* <DEDUP_REMOVED lines=16> */
.L_x_2497:
[----:B------:R-:W-:Y:S05]  /*ce20*/  BRA `(.L_x_2473) ;  /* 0x0000000000a07947 */ /* 0x000fea0003800000 */
.L_x_2496:
        /* <DEDUP_REMOVED lines=13> */
.L_x_2499:
[----:B------:R-:W-:Y:S05]  /*cf00*/  BSYNC.RECONVERGENT B0 ;  /* 0x0000000000007941 */ /* 0x000fea0003800200 */
.L_x_2498:
[----:B------:R-:W-:-:S05]  /*cf10*/  LOP3.LUT R5, R0, 0x80, R5, 0xf8, !PT ;  /* 0x0000008000057812 */ /* 0x000fca00078ef805 */
[----:B------:R3:W-:Y:S01]  /*cf20*/  STG.E.U8 desc[UR36][R2.64], R5 ;  /* 0x0000000502007986 */ /* 0x0007e2000c101124 */
[----:B------:R-:W-:Y:S05]  /*cf30*/  BRA `(.L_x_2473) ;  /* 0x00000000005c7947 */ /* 0x000fea0003800000 */
.L_x_2495:
        /* <DEDUP_REMOVED lines=12> */
.L_x_2501:
[----:B------:R-:W-:Y:S01]  /*d000*/  HFMA2 R0, -RZ, RZ, 0, 7.569789886474609375e-06 ;  /* 0x0000007fff007431 */ /* 0x000fe200000001ff */
[----:B------:R-:W-:-:S04]  /*d010*/  ISETP.GT.U32.AND P0, PT, R4, 0x7f800000, PT ;  /* 0x7f8000000400780c */ /* 0x000fc80003f04070 */
[----:B------:R-:W-:-:S09]  /*d020*/  SEL R0, R0, 0x7c, P0 ;  /* 0x0000007c00007807 */ /* 0x000fd20000000000 */
.L_x_2502:
[----:B------:R-:W-:Y:S05]  /*d030*/  BSYNC.RECONVERGENT B0 ;  /* 0x0000000000007941 */ /* 0x000fea0003800200 */
.L_x_2500:
[----:B------:R-:W-:-:S04]  /*d040*/  SHF.R.U32.HI R5, RZ, 0x18, R5 ;  /* 0x00000018ff057819 */ /* 0x000fc80000011605 */
[----:B------:R-:W-:-:S05]  /*d050*/  LOP3.LUT R5, R0, 0x80, R5, 0xf8, !PT ;  /* 0x0000008000057812 */ /* 0x000fca00078ef805 */
[----:B------:R2:W-:Y:S01]  /*d060*/  STG.E.U8 desc[UR36][R2.64], R5 ;  /* 0x0000000502007986 */ /* 0x0005e2000c101124 */
[----:B------:R-:W-:Y:S05]  /*d070*/  BRA `(.L_x_2473) ;  /* 0x00000000000c7947 */ /* 0x000fea0003800000 */
.L_x_2494:
[----:B-----5:R-:W-:-:S05]  /*d080*/  HADD2.F32 R0, -RZ, R19.H0_H0 ;  /* 0x20000013ff007230 */ /* 0x020fca0000004100 */
[----:B------:R-:W-:-:S05]  /*d090*/  F2FP.BF16.F32.PACK_AB R0, RZ, R0 ;  /* 0x00000000ff00723e */ /* 0x000fca00000010ff */
[----:B------:R4:W-:Y:S02]  /*d0a0*/  STG.E.U16 desc[UR36][R2.64], R0 ;  /* 0x0000000002007986 */ /* 0x0009e4000c101524 */
.L_x_2473:
[----:B------:R-:W-:-:S07]  /*d0b0*/  VIADD R17, R17, 0x80 ;  /* 0x0000008011117836 */ /* 0x000fce0000000000 */
.L_x_2400:
[----:B------:R-:W-:Y:S05]  /*d0c0*/  BSYNC.RECONVERGENT B6 ;  /* 0x0000000000067941 */ /* 0x000fea0003800200 */
.L_x_2399:
[----:B------:R-:W5:Y:S02]  /*d0d0*/  LDCU UR4, c[0x0][0x380] ;  /* 0x00007000ff0477ac */ /* 0x000f640008000800 */
[----:B-----5:R-:W-:-:S13]  /*d0e0*/  ISETP.GE.AND P0, PT, R17, UR4, PT ;  /* 0x0000000411007c0c */ /* 0x020fda000bf06270 */
[----:B------:R-:W-:Y:S05]  /*d0f0*/  @P0 EXIT ;  /* 0x000000000000094d */ /* 0x000fea0003800000 */
[----:B------:R-:W5:Y:S01]  /*d100*/  LDCU UR4, c[0x0][0x388] ;  /* 0x00007100ff0477ac */ /* 0x000f620008000800 */
[----:B------:R-:W-:Y:S02]  /*d110*/  IMAD.MOV.U32 R18, RZ, RZ, RZ ;  /* 0x000000ffff127224 */ /* 0x000fe400078e00ff */
[----:B0--34-:R-:W-:Y:S02]  /*d120*/  IMAD.MOV.U32 R0, RZ, RZ, RZ ;  /* 0x000000ffff007224 */ /* 0x019fe400078e00ff */
        /* <DEDUP_REMOVED lines=8> */
[----:B-12---:R-:W-:Y:S01]  /*d1b0*/  IMAD.HI.U32 R2, R17, UR4, R16 ;  /* 0x0000000411027c27 */ /* 0x006fe2000f8e0010 */
        /* <DEDUP_REMOVED lines=342> */
.L_x_2503:
[----:B------:R-:W1:Y:S01]  /*e720*/  LDCU.64 UR8, c[0x0][0x5f0] ;  /* 0x0000be00ff0877ac */ /* 0x000e620008000a00 */
[----:B------:R-:W0:Y:S01]  /*e730*/  LDCU.64 UR6, c[0x0][0x5e8] ;  /* 0x0000bd00ff0677ac */ /* 0x000e220008000a00 */
[----:B------:R-:W-:-:S04]  /*e740*/  UPRMT UR4, UR39, 0x9910, URZ ;  /* 0x0000991027047896 */ /* 0x000fc800080000ff */
[----:B------:R-:W-:Y:S01]  /*e750*/  UISETP.GT.AND UP0, UPT, UR4, 0x9, UPT ;  /* 0x000000090400788c */ /* 0x000fe2000bf04270 */
[----:B-12---:R-:W-:Y:S02]  /*e760*/  IADD3 R2, P1, PT, R0, UR8, RZ ;  /* 0x0000000800027c10 */ /* 0x006fe4000ff3e0ff */
        /* <DEDUP_REMOVED lines=17> */
.L_x_2507:
[----:B------:R-:W2:Y:S02]  /*e880*/  LDG.E.U8 R2, desc[UR36][R2.64] ;  /* 0x0000002402027981 */ /* 0x000ea4000c1e1100 */
[----:B--2---:R-:W-:-:S04]  /*e890*/  I2FP.F32.U32 R0, R2 ;  /* 0x0000000200007245 */ /* 0x004fc80000201000 */
[----:B------:R-:W-:-:S04]  /*e8a0*/  F2FP.F16.F32.PACK_AB R0, RZ, R0 ;  /* 0x00000000ff00723e */ /* 0x000fc800000000ff */
[----:B------:R-:W-:Y:S01]  /*e8b0*/  PRMT R19, R0, 0x7610, R19 ;  /* 0x0000761000137816 */ /* 0x000fe20000000013 */
[----:B------:R-:W-:Y:S06]  /*e8c0*/  BRA `(.L_x_2509) ;  /* 0x0000000c00b47947 */ /* 0x000fec0003800000 */
.L_x_2506:
        /* <DEDUP_REMOVED lines=11> */
.L_x_2511:
[----:B------:R-:W2:Y:S02]  /*e980*/  LDG.E R2, desc[UR36][R2.64] ;  /* 0x0000002402027981 */ /* 0x000ea4000c1e1900 */
[----:B--2---:R-:W-:-:S04]  /*e990*/  I2FP.F32.S32 R0, R2 ;  /* 0x0000000200007245 */ /* 0x004fc80000201400 */
[----:B------:R-:W-:-:S04]  /*e9a0*/  F2FP.F16.F32.PACK_AB R0, RZ, R0 ;  /* 0x00000000ff00723e */ /* 0x000fc800000000ff */
[----:B------:R-:W-:Y:S01]  /*e9b0*/  PRMT R19, R0, 0x7610, R19 ;  /* 0x0000761000137816 */ /* 0x000fe20000000013 */
[----:B------:R-:W-:Y:S06]  /*e9c0*/  BRA `(.L_x_2509) ;  /* 0x0000000c00747947 */ /* 0x000fec0003800000 */
.L_x_2510:
[----:B------:R-:W2:Y:S02]  /*e9d0*/  LDG.E.U16 R2, desc[UR36][R2.64] ;  /* 0x0000002402027981 */ /* 0x000ea4000c1e1500 */
[----:B--2---:R-:W0:Y:S02]  /*e9e0*/  I2F.S16 R0, R2 ;  /* 0x0000000200007306 */ /* 0x004e240000101400 */
[----:B0-----:R-:W-:-:S04]  /*e9f0*/  F2FP.F16.F32.PACK_AB R0, RZ, R0 ;  /* 0x00000000ff00723e */ /* 0x001fc800000000ff */
[----:B------:R-:W-:Y:S01]  /*ea00*/  PRMT R19, R0, 0x7610, R19 ;  /* 0x0000761000137816 */ /* 0x000fe20000000013 */
[----:B------:R-:W-:Y:S06]  /*ea10*/  BRA `(.L_x_2509) ;  /* 0x0000000c00607947 */ /* 0x000fec0003800000 */
.L_x_2505:
        /* <DEDUP_REMOVED lines=9> */
.L_x_2513:
[----:B------:R0:W5:Y:S01]  /*eab0*/  LDG.E.U16 R19, desc[UR36][R2.64] ;  /* 0x0000002402137981 */ /* 0x000162000c1e1500 */
[----:B------:R-:W-:Y:S05]  /*eac0*/  BRA `(.L_x_2509) ;  /* 0x0000000c00347947 */ /* 0x000fea0003800000 */
.L_x_2512:
        /* <DEDUP_REMOVED lines=9> */
.L_x_2515:
[----:B------:R1:W5:Y:S01]  /*eb60*/  LDG.E.U16 R19, desc[UR36][R2.64] ;  /* 0x0000002402137981 */ /* 0x000362000c1e1500 */
[----:B------:R-:W-:Y:S05]  /*eb70*/  BRA `(.L_x_2509) ;  /* 0x0000000c00087947 */ /* 0x000fea0003800000 */
.L_x_2514:
        /* <DEDUP_REMOVED lines=9> */
.L_x_2504:
        /* <DEDUP_REMOVED lines=14> */
.L_x_2518:
        /* <DEDUP_REMOVED lines=9> */
.L_x_2517:
        /* <DEDUP_REMOVED lines=27> */
.L_x_2520:
        /* <DEDUP_REMOVED lines=14> */
.L_x_2519:
[----:B------:R-:W2:Y:S02]  /*f010*/  LDG.E.U16 R0, desc[UR36][R2.64] ;  /* 0x0000002402007981 */ /* 0x000ea4000c1e1500 */
[----:B--2---:R-:W-:-:S05]  /*f020*/  IMAD.U32 R0, R0, 0x10000, RZ ;  /* 0x0001000000007824 */ /* 0x004fca00078e00ff */
[----:B------:R-:W-:-:S04]  /*f030*/  F2FP.F16.F32.PACK_AB R0, RZ, R0 ;  /* 0x00000000ff00723e */ /* 0x000fc800000000ff */
[----:B------:R-:W-:Y:S01]  /*f040*/  PRMT R19, R0, 0x7610, R19 ;  /* 0x0000761000137816 */ /* 0x000fe20000000013 */
[----:B------:R-:W-:Y:S06]  /*f050*/  BRA `(.L_x_2509) ;  /* 0x0000000400d07947 */ /* 0x000fec0003800000 */
.L_x_2516:
        /* <DEDUP_REMOVED lines=13> */
.L_x_2523:
        /* <DEDUP_REMOVED lines=21> */
.L_x_2527:
[----:B------:R-:W-:Y:S05]  /*f280*/  BSYNC.RECONVERGENT B1 ;  /* 0x0000000000017941 */ /* 0x000fea0003800200 */
.L_x_2526:
[----:B------:R-:W-:Y:S01]  /*f290*/  IMAD.SHL.U32 R0, R0, 0x100000, RZ ;  /* 0x0010000000007824 */ /* 0x000fe200078e00ff */
[----:B------:R-:W-:-:S04]  /*f2a0*/  LEA R2, R2, 0x3b800000, 0x17 ;  /* 0x3b80000002027811 */ /* 0x000fc800078eb8ff */
[----:B------:R-:W-:-:S07]  /*f2b0*/  LOP3.LUT R0, R2, R0, R7, 0xfe, !PT ;  /* 0x0000000002007212 */ /* 0x000fce00078efe07 */
.L_x_2525:
[----:B------:R-:W-:Y:S05]  /*f2c0*/  BSYNC.RECONVERGENT B0 ;  /* 0x0000000000007941 */ /* 0x000fea0003800200 */
.L_x_2524:
[----:B------:R-:W-:-:S04]  /*f2d0*/  F2FP.F16.F32.PACK_AB R0, RZ, R0 ;  /* 0x00000000ff00723e */ /* 0x000fc800000000ff */
[----:B------:R-:W-:Y:S01]  /*f2e0*/  PRMT R19, R0, 0x7610, R19 ;  /* 0x0000761000137816 */ /* 0x000fe20000000013 */
[----:B------:R-:W-:Y:S06]  /*f2f0*/  BRA `(.L_x_2509) ;  /* 0x0000000400287947 */ /* 0x000fec0003800000 */
.L_x_2522:
        /* <DEDUP_REMOVED lines=21> */
.L_x_2531:
[----:B------:R-:W-:Y:S05]  /*f450*/  BSYNC.RECONVERGENT B1 ;  /* 0x0000000000017941 */ /* 0x000fea0003800200 */
.L_x_2530:
[----:B------:R-:W-:Y:S01]  /*f460*/  IMAD.SHL.U32 R0, R0, 0x200000, RZ ;  /* 0x0020000000007824 */ /* 0x000fe200078e00ff */
[----:B------:R-:W-:-:S04]  /*f470*/  LEA R2, R2, 0x37800000, 0x17 ;  /* 0x3780000002027811 */ /* 0x000fc800078eb8ff */
[----:B------:R-:W-:-:S07]  /*f480*/  LOP3.LUT R0, R2, R0, R7, 0xfe, !PT ;  /* 0x0000000002007212 */ /* 0x000fce00078efe07 */
.L_x_2529:
[----:B------:R-:W-:Y:S05]  /*f490*/  BSYNC.RECONVERGENT B0 ;  /* 0x0000000000007941 */ /* 0x000fea0003800200 */
.L_x_2528:
[----:B------:R-:W-:-:S04]  /*f4a0*/  F2FP.F16.F32.PACK_AB R0, RZ, R0 ;  /* 0x00000000ff00723e */ /* 0x000fc800000000ff */
[----:B------:R-:W-:Y:S01]  /*f4b0*/  PRMT R19, R0, 0x7610, R19 ;  /* 0x0000761000137816 */ /* 0x000fe20000000013 */
[----:B------:R-:W-:Y:S06]  /*f4c0*/  BRA `(.L_x_2509) ;  /* 0x0000000000b47947 */ /* 0x000fec0003800000 */
.L_x_2521:
        /* <DEDUP_REMOVED lines=14> */
.L_x_2535:
[----:B------:R-:W-:Y:S05]  /*f5b0*/  BSYNC.RECONVERGENT B0 ;  /* 0x0000000000007941 */ /* 0x000fea0003800200 */
.L_x_2534:
[----:B------:R-:W-:-:S04]  /*f5c0*/  F2FP.F16.F32.PACK_AB R0, RZ, R0 ;  /* 0x00000000ff00723e */ /* 0x000fc800000000ff */
[----:B------:R-:W-:Y:S01]  /*f5d0*/  PRMT R19, R0, 0x7610, R19 ;  /* 0x0000761000137816 */ /* 0x000fe20000000013 */
[----:B------:R-:W-:Y:S06]  /*f5e0*/  BRA `(.L_x_2509) ;  /* 0x00000000006c7947 */ /* 0x000fec0003800000 */
.L_x_2508:
        /* <DEDUP_REMOVED lines=8> */
[----:B0-----:R-:W-:Y:S01]  /*f670*/  MOV R4, UR4 ;  /* 0x0000000400047c02 */ /* 0x001fe20008000f00 */
[----:B------:R-:W-:-:S02]  /*f680*/  IMAD.U32 R5, RZ, RZ, UR5 ;  /* 0x00000005ff057e24 */ /* 0x000fc4000f8e00ff */
[----:B-1----:R-:W-:Y:S02]  /*f690*/  IMAD.U32 R6, RZ, RZ, UR6 ;  /* 0x00000006ff067e24 */ /* 0x002fe4000f8e00ff */
[----:B------:R-:W-:Y:S02]  /*f6a0*/  IMAD.U32 R7, RZ, RZ, UR7 ;  /* 0x00000007ff077e24 */ /* 0x000fe4000f8e00ff */
[----:B---3--:R-:W-:Y:S01]  /*f6b0*/  IMAD.U32 R10, RZ, RZ, UR8 ;  /* 0x00000008ff0a7e24 */ /* 0x008fe2000f8e00ff */
[----:B------:R-:W-:-:S07]  /*f6c0*/  MOV R11, UR9 ;  /* 0x00000009000b7c02 */ /* 0x000fce0008000f00 */
[----:B------:R-:W-:-:S07]  /*f6d0*/  LEPC R20, `(.L_x_2536) ;  /* 0x000000001014794e */ /* 0x000fce0000000000 */
[----:B--2---:R-:W-:Y:S05]  /*f6e0*/  CALL.ABS.NOINC R2 ;  /* 0x0000000002007343 */ /* 0x004fea0003c00000 */
.L_x_2536:
[----:B------:R-:W-:Y:S01]  /*f6f0*/  PRMT R19, RZ, 0x7610, R19 ;  /* 0x00007610ff137816 */ /* 0x000fe20000000013 */
[----:B------:R-:W-:Y:S06]  /*f700*/  BRA `(.L_x_2509) ;  /* 0x0000000000247947 */ /* 0x000fec0003800000 */
.L_x_2533:
[----:B------:R-:W2:Y:S02]  /*f710*/  LDG.E.64 R2, desc[UR36][R2.64] ;  /* 0x0000002402027981 */ /* 0x000ea4000c1e1b00 */
[----:B--2---:R-:W0:Y:S02]  /*f720*/  I2F.U64 R0, R2 ;  /* 0x0000000200007312 */ /* 0x004e240000301000 */
[----:B0-----:R-:W-:-:S04]  /*f730*/  F2FP.F16.F32.PACK_AB R0, RZ, R0 ;  /* 0x00000000ff00723e */ /* 0x001fc800000000ff */
[----:B------:R-:W-:Y:S01]  /*f740*/  PRMT R19, R0, 0x7610, R19 ;  /* 0x0000761000137816 */ /* 0x000fe20000000013 */
[----:B------:R-:W-:Y:S06]  /*f750*/  BRA `(.L_x_2509) ;  /* 0x0000000000107947 */ /* 0x000fec0003800000 */
.L_x_2532:
[----:B------:R-:W2:Y:S02]  /*f760*/  LDG.E R2, desc[UR36][R2.64] ;  /* 0x0000002402027981 */ /* 0x000ea4000c1e1900 */
[----:B--2---:R-:W-:-:S04]  /*f770*/  I2FP.F32.U32 R0, R2 ;  /* 0x0000000200007245 */ /* 0x004fc80000201000 */
[----:B------:R-:W-:-:S04]  /*f780*/  F2FP.F16.F32.PACK_AB R0, RZ, R0 ;  /* 0x00000000ff00723e */ /* 0x000fc800000000ff */
[----:B------:R-:W-:-:S07]  /*f790*/  PRMT R19, R0, 0x7610, R19 ;  /* 0x0000761000137816 */ /* 0x000fce0000000013 */
.L_x_2509:
        /* <DEDUP_REMOVED lines=18> */
.L_x_2540:
[----:B------:R-:W2:Y:S02]  /*f8c0*/  LDG.E.U8 R2, desc[UR36][R2.64] ;  /* 0x0000002402027981 */ /* 0x000ea4000c1e1100 */
[----:B--2---:R-:W-:-:S04]  /*f8d0*/  I2FP.F32.U32 R0, R2 ;  /* 0x0000000200007245 */ /* 0x004fc80000201000 */
[----:B------:R-:W-:Y:S01]  /*f8e0*/  F2FP.F16.F32.PACK_AB R0, RZ, R0 ;  /* 0x00000000ff00723e */ /* 0x000fe200000000ff */
[----:B------:R-:W-:Y:S06]  /*f8f0*/  BRA `(.L_x_2542) ;  /* 0x0000000c007c7947 */ /* 0x000fec0003800000 */
.L_x_2539:
        /* <DEDUP_REMOVED lines=10> */
.L_x_2544:
[----:B------:R-:W2:Y:S02]  /*f9a0*/  LDG.E R2, desc[UR36][R2.64] ;  /* 0x0000002402027981 */ /* 0x000ea4000c1e1900 */
[----:B--2---:R-:W-:-:S04]  /*f9b0*/  I2FP.F32.S32 R0, R2 ;  /* 0x0000000200007245 */ /* 0x004fc80000201400 */
[----:B------:R-:W-:Y:S01]  /*f9c0*/  F2FP.F16.F32.PACK_AB R0, RZ, R0 ;  /* 0x00000000ff00723e */ /* 0x000fe200000000ff */
[----:B------:R-:W-:Y:S06]  /*f9d0*/  BRA `(.L_x_2542) ;  /* 0x0000000c00447947 */ /* 0x000fec0003800000 */
.L_x_2543:
[----:B------:R-:W2:Y:S02]  /*f9e0*/  LDG.E.U16 R2, desc[UR36][R2.64] ;  /* 0x0000002402027981 */ /* 0x000ea4000c1e1500 */
[----:B--2---:R-:W0:Y:S02]  /*f9f0*/  I2F.S16 R0, R2 ;  /* 0x0000000200007306 */ /* 0x004e240000101400 */
[----:B0-----:R-:W-:Y:S01]  /*fa00*/  F2FP.F16.F32.PACK_AB R0, RZ, R0 ;  /* 0x00000000ff00723e */ /* 0x001fe200000000ff */
[----:B------:R-:W-:Y:S06]  /*fa10*/  BRA `(.L_x_2542) ;  /* 0x0000000c00347947 */ /* 0x000fec0003800000 */
.L_x_2538:
        /* <DEDUP_REMOVED lines=9> */
.L_x_2546:
[----:B------:R1:W5:Y:S01]  /*fab0*/  LDG.E.U16 R0, desc[UR36][R2.64] ;  /* 0x0000002402007981 */ /* 0x000362000c1e1500 */
[----:B------:R-:W-:Y:S05]  /*fac0*/  BRA `(.L_x_2542) ;  /* 0x0000000c00087947 */ /* 0x000fea0003800000 */
.L_x_2545:
        /* <DEDUP_REMOVED lines=9> */
.L_x_2548:
[----:B------:R0:W5:Y:S01]  /*fb60*/  LDG.E.U16 R0, desc[UR36][R2.64] ;  /* 0x0000002402007981 */ /* 0x000162000c1e1500 */
[----:B------:R-:W-:Y:S05]  /*fb70*/  BRA `(.L_x_2542) ;  /* 0x0000000800dc7947 */ /* 0x000fea0003800000 */
.L_x_2547:
        /* <DEDUP_REMOVED lines=8> */
.L_x_2537:
        /* <DEDUP_REMOVED lines=13> */
.L_x_2551:
        /* <DEDUP_REMOVED lines=8> */
.L_x_2550:
        /* <DEDUP_REMOVED lines=27> */
.L_x_2553:
        /* <DEDUP_REMOVED lines=13> */
.L_x_2552:
[----:B------:R-:W2:Y:S02]  /*ffd0*/  LDG.E.U16 R0, desc[UR36][R2.64] ;  /* 0x0000002402007981 */ /* 0x000ea4000c1e1500 */
[----:B--2---:R-:W-:-:S05]  /*ffe0*/  IMAD.U32 R0, R0, 0x10000, RZ ;  /* 0x0001000000007824 */ /* 0x004fca00078e00ff */
[----:B------:R-:W-:Y:S01]  /*fff0*/  F2FP.F16.F32.PACK_AB R0, RZ, R0 ;  /* 0x00000000ff00723e */ /* 0x000fe200000000ff */
[----:B------:R-:W-:Y:S06]  /*10000*/  BRA `(.L_x_2542) ;  /* 0x0000000400b87947 */ /* 0x000fec0003800000 */
.L_x_2549:
        /* <DEDUP_REMOVED lines=12> */
.L_x_2556:
[----:B------:R-:W2:Y:S01]  /*100d0*/  LDG.E.U8 R3, desc[UR36][R2.64] ;  /* 0x0000002402037981 */ /* 0x000ea2000c1e1100 */
[----:B------:R-:W-:Y:S01]  /*100e0*/  BSSY.RECONVERGENT B0, `(.L_x_2557) ;  /* 0x0000018000007945 */ /* 0x000fe20003800200 */
[----:B------:R-:W-:Y:S02]  /*100f0*/  MOV R0, RZ ;  /* 0x000000ff00007202 */ /* 0x000fe40000000f00 */
        /* <DEDUP_REMOVED lines=18> */
.L_x_2560:
[----:B------:R-:W-:Y:S05]  /*10220*/  BSYNC.RECONVERGENT B1 ;  /* 0x0000000000017941 */ /* 0x000fea0003800200 */
.L_x_2559:
[----:B------:R-:W-:Y:S01]  /*10230*/  IMAD.SHL.U32 R0, R0, 0x100000, RZ ;  /* 0x0010000000007824 */ /* 0x000fe200078e00ff */
[----:B------:R-:W-:-:S04]  /*10240*/  LEA R2, R2, 0x3b800000, 0x17 ;  /* 0x3b80000002027811 */ /* 0x000fc800078eb8ff */
[----:B------:R-:W-:-:S07]  /*10250*/  LOP3.LUT R0, R2, R0, R7, 0xfe, !PT ;  /* 0x0000000002007212 */ /* 0x000fce00078efe07 */
.L_x_2558:
[----:B------:R-:W-:Y:S05]  /*10260*/  BSYNC.RECONVERGENT B0 ;  /* 0x0000000000007941 */ /* 0x000fea0003800200 */
.L_x_2557:
[----:B------:R-:W-:Y:S01]  /*10270*/  F2FP.F16.F32.PACK_AB R0, RZ, R0 ;  /* 0x00000000ff00723e */ /* 0x000fe200000000ff */
[----:B------:R-:W-:Y:S06]  /*10280*/  BRA `(.L_x_2542) ;  /* 0x0000000400187947 */ /* 0x000fec0003800000 */
.L_x_2555:
[----:B------:R-:W2:Y:S01]  /*10290*/  LDG.E.U8 R3, desc[UR36][R2.64] ;  /* 0x0000002402037981 */ /* 0x000ea2000c1e1100 */
[----:B------:R-:W-:Y:S01]  /*102a0*/  BSSY.RECONVERGENT B0, `(.L_x_2561) ;  /* 0x0000018000007945 */ /* 0x000fe20003800200 */
        /* <DEDUP_REMOVED lines=19> */
.L_x_2564:
[----:B------:R-:W-:Y:S05]  /*103e0*/  BSYNC.RECONVERGENT B1 ;  /* 0x0000000000017941 */ /* 0x000fea0003800200 */
.L_x_2563:
[----:B------:R-:W-:Y:S01]  /*103f0*/  IMAD.SHL.U32 R0, R0, 0x200000, RZ ;  /* 0x0020000000007824 */ /* 0x000fe200078e00ff */
[----:B------:R-:W-:-:S04]  /*10400*/  LEA R2, R2, 0x37800000, 0x17 ;  /* 0x3780000002027811 */ /* 0x000fc800078eb8ff */
[----:B------:R-:W-:-:S07]  /*10410*/  LOP3.LUT R0, R2, R0, R7, 0xfe, !PT ;  /* 0x0000000002007212 */ /* 0x000fce00078efe07 */
.L_x_2562:
[----:B------:R-:W-:Y:S05]  /*10420*/  BSYNC.RECONVERGENT B0 ;  /* 0x0000000000007941 */ /* 0x000fea0003800200 */
.L_x_2561:
[----:B------:R-:W-:Y:S01]  /*10430*/  F2FP.F16.F32.PACK_AB R0, RZ, R0 ;  /* 0x00000000ff00723e */ /* 0x000fe200000000ff */
[----:B------:R-:W-:Y:S06]  /*10440*/  BRA `(.L_x_2542) ;  /* 0x0000000000a87947 */ /* 0x000fec0003800000 */
.L_x_2554:
        /* <DEDUP_REMOVED lines=8> */
[----:B------:R-:W-:Y:S02]  /*104d0*/  MOV R0, 0x400000 ;  /* 0x0040000000007802 */ /* 0x000fe40000000f00 */
[----:B--2---:R-:W-:-:S13]  /*104e0*/  ISETP.NE.AND P0, PT, R2, RZ, PT ;  /* 0x000000ff0200720c */ /* 0x004fda0003f05270 */
[----:B------:R-:W-:Y:S05]  /*104f0*/  @!P0 BRA `(.L_x_2568) ;  /* 0x00000000000c8947 */ /* 0x000fea0003800000 */
[----:B------:R-:W-:-:S13]  /*10500*/  ISETP.NE.AND P0, PT, R2, 0xff, PT ;  /* 0x000000ff0200780c */ /* 0x000fda0003f05270 */
[----:B------:R-:W-:Y:S02]  /*10510*/  @!P0 IMAD.MOV.U32 R0, RZ, RZ, 0x7f800001 ;  /* 0x7f800001ff008424 */ /* 0x000fe400078e00ff */
[----:B------:R-:W-:-:S07]  /*10520*/  @P0 IMAD.SHL.U32 R0, R2, 0x800000, RZ ;  /* 0x0080000002000824 */ /* 0x000fce00078e00ff */
.L_x_2568:
[----:B------:R-:W-:Y:S05]  /*10530*/  BSYNC.RECONVERGENT B0 ;  /* 0x0000000000007941 */ /* 0x000fea0003800200 */
.L_x_2567:
[----:B------:R-:W-:Y:S01]  /*10540*/  F2FP.F16.F32.PACK_AB R0, RZ, R0 ;  /* 0x00000000ff00723e */ /* 0x000fe200000000ff */
[----:B------:R-:W-:Y:S06]  /*10550*/  BRA `(.L_x_2542) ;  /* 0x0000000000647947 */ /* 0x000fec0003800000 */
.L_x_2541:
        /* <DEDUP_REMOVED lines=15> */
[----:B--2--5:R-:W-:Y:S05]  /*10650*/  CALL.ABS.NOINC R2 ;  /* 0x0000000002007343 */ /* 0x024fea0003c00000 */
.L_x_2569:
[----:B------:R-:W-:Y:S01]  /*10660*/  PRMT R0, RZ, 0x7610, R0 ;  /* 0x00007610ff007816 */ /* 0x000fe20000000000 */
[----:B------:R-:W-:Y:S06]  /*10670*/  BRA `(.L_x_2542) ;  /* 0x00000000001c7947 */ /* 0x000fec0003800000 */
.L_x_2566:
[----:B------:R-:W2:Y:S02]  /*10680*/  LDG.E.64 R2, desc[UR36][R2.64] ;  /* 0x0000002402027981 */ /* 0x000ea4000c1e1b00 */
[----:B--2---:R-:W0:Y:S02]  /*10690*/  I2F.U64 R0, R2 ;  /* 0x0000000200007312 */ /* 0x004e240000301000 */
[----:B0-----:R-:W-:Y:S01]  /*106a0*/  F2FP.F16.F32.PACK_AB R0, RZ, R0 ;  /* 0x00000000ff00723e */ /* 0x001fe200000000ff */
[----:B------:R-:W-:Y:S06]  /*106b0*/  BRA `(.L_x_2542) ;  /* 0x00000000000c7947 */ /* 0x000fec0003800000 */
.L_x_2565:
[----:B------:R-:W2:Y:S02]  /*106c0*/  LDG.E R2, desc[UR36][R2.64] ;  /* 0x0000002402027981 */ /* 0x000ea4000c1e1900 */
[----:B--2---:R-:W-:-:S04]  /*106d0*/  I2FP.F32.U32 R0, R2 ;  /* 0x0000000200007245 */ /* 0x004fc80000201000 */
[----:B------:R-:W-:-:S07]  /*106e0*/  F2FP.F16.F32.PACK_AB R0, RZ, R0 ;  /* 0x00000000ff00723e */ /* 0x000fce00000000ff */
.L_x_2542:
[----:B------:R-:W-:-:S04]  /*106f0*/  UPRMT UR4, UR43, 0x9910, URZ ;  /* 0x000099102b047896 */ /* 0x000fc800080000ff */
[----:B------:R-:W-:-:S09]  /*10700*/  UISETP.GT.AND UP0, UPT, UR4, 0x9, UPT ;  /* 0x000000090400788c */ /* 0x000fd2000bf04270 */
        /* <DEDUP_REMOVED lines=10> */
[----:B------:R-:W2:Y:S02]  /*107b0*/  F2I.FTZ.TRUNC.NTZ R19, R19 ;  /* 0x0000001300137305 */ /* 0x000ea4000021f100 */
[----:B--2---:R-:W-:Y:S01]  /*107c0*/  STG.E.U8 desc[UR36][R16.64], R19 ;  /* 0x0000001310007986 */ /* 0x004fe2000c101124 */
[----:B------:R-:W-:Y:S05]  /*107d0*/  EXIT ;  /* 0x000000000000794d */ /* 0x000fea0003800000 */
.L_x_2573:
[----:B01---5:R-:W-:-:S06]  /*107e0*/  HADD2.F32 R3, -RZ, R19.H0_H0 ;  /* 0x20000013ff037230 */ /* 0x023fcc0000004100 */
[----:B------:R-:W0:Y:S02]  /*107f0*/  F2I.S64.TRUNC R2, R3 ;  /* 0x0000000300027311 */ /* 0x000e24000020d900 */
[----:B0-----:R-:W-:Y:S01]  /*10800*/  STG.E.U8 desc[UR36][R16.64], R2 ;  /* 0x0000000210007986 */ /* 0x001fe2000c101124 */
[----:B------:R-:W-:Y:S05]  /*10810*/  EXIT ;  /* 0x000000000000794d */ /* 0x000fea0003800000 */
.L_x_2572:
[----:B------:R-:W-:-:S09]  /*10820*/  UISETP.NE.AND UP0, UPT, UR4, 0x2, UPT ;  /* 0x000000020400788c */ /* 0x000fd2000bf05270 */
[----:B------:R-:W-:Y:S05]  /*10830*/  BRA.U !UP0, `(.L_x_2575) ;  /* 0x0000000108307547 */ /* 0x000fea000b800000 */
[----:B------:R-:W-:-:S09]  /*10840*/  UISETP.NE.AND UP0, UPT, UR4, 0x3, UPT ;  /* 0x000000030400788c */ /* 0x000fd2000bf05270 */
[----:B------:R-:W-:Y:S05]  /*10850*/  BRA.U !UP0, `(.L_x_2576) ;  /* 0x0000000108187547 */ /* 0x000fea000b800000 */
[----:B------:R-:W-:-:S09]  /*10860*/  UISETP.NE.AND UP0, UPT, UR4, 0x4, UPT ;  /* 0x000000040400788c */ /* 0x000fd2000bf05270 */
[----:B------:R-:W-:Y:S05]  /*10870*/  BRA.U UP0, `(.L_x_2574) ;  /* 0x0000000900787547 */ /* 0x000fea000b800000 */
[----:B01---5:R-:W-:-:S06]  /*10880*/  HADD2.F32 R2, -RZ, R19.H0_H0 ;  /* 0x20000013ff027230 */ /* 0x023fcc0000004100 */
[----:B------:R-:W0:Y:S02]  /*10890*/  F2I.S64.TRUNC R2, R2 ;  /* 0x0000000200027311 */ /* 0x000e24000020d900 */
[----:B0-----:R-:W-:Y:S01]  /*108a0*/  STG.E.64 desc[UR36][R16.64], R2 ;  /* 0x0000000210007986 */ /* 0x001fe2000c101b24 */
[----:B------:R-:W-:Y:S05]  /*108b0*/  EXIT ;  /* 0x000000000000794d */ /* 0x000fea0003800000 */
.L_x_2576:
[----:B-----5:R-:W-:-:S06]  /*108c0*/  HADD2.F32 R19, -RZ, R19.H0_H0 ;  /* 0x20000013ff137230 */ /* 0x020fcc0000004100 */
[----:B------:R-:W2:Y:S02]  /*108d0*/  F2I.FTZ.TRUNC.NTZ R19, R19 ;  /* 0x0000001300137305 */ /* 0x000ea4000021f100 */
[----:B--2---:R-:W-:Y:S01]  /*108e0*/  STG.E desc[UR36][R16.64], R19 ;  /* 0x0000001310007986 */ /* 0x004fe2000c101924 */
[----:B------:R-:W-:Y:S05]  /*108f0*/  EXIT ;  /* 0x000000000000794d */ /* 0x000fea0003800000 */
.L_x_2575:
[----:B-----5:R-:W-:-:S06]  /*10900*/  HADD2.F32 R19, -RZ, R19.H0_H0 ;  /* 0x20000013ff137230 */ /* 0x020fcc0000004100 */
[----:B------:R-:W2:Y:S02]  /*10910*/  F2I.FTZ.TRUNC.NTZ R19, R19 ;  /* 0x0000001300137305 */ /* 0x000ea4000021f100 */
[----:B--2---:R-:W-:Y:S01]  /*10920*/  STG.E.U16 desc[UR36][R16.64], R19 ;  /* 0x0000001310007986 */ /* 0x004fe2000c101524 */
[----:B------:R-:W-:Y:S05]  /*10930*/  EXIT ;  /* 0x000000000000794d */ /* 0x000fea0003800000 */
.L_x_2571:
[----:B------:R-:W-:-:S09]  /*10940*/  UISETP.GT.AND UP0, UPT, UR4, 0x6, UPT ;  /* 0x000000060400788c */ /* 0x000fd2000bf04270 */
[----:B------:R-:W-:Y:S05]  /*10950*/  BRA.U UP0, `(.L_x_2577) ;  /* 0x0000000100247547 */ /* 0x000fea000b800000 */
[----:B------:R-:W-:-:S09]  /*10960*/  UISETP.NE.AND UP0, UPT, UR4, 0x5, UPT ;  /* 0x000000050400788c */ /* 0x000fd2000bf05270 */
[----:B------:R-:W-:Y:S05]  /*10970*/  BRA.U !UP0, `(.L_x_2578) ;  /* 0x0000000108147547 */ /* 0x000fea000b800000 */
[----:B------:R-:W-:-:S09]  /*10980*/  UISETP.NE.AND UP0, UPT, UR4, 0x6, UPT ;  /* 0x000000060400788c */ /* 0x000fd2000bf05270 */
[----:B------:R-:W-:Y:S05]  /*10990*/  BRA.U UP0, `(.L_x_2574) ;  /* 0x0000000900307547 */ /* 0x000fea000b800000 */
[----:B-----5:R-:W-:-:S05]  /*109a0*/  HADD2.F32 R19, -RZ, R19.H0_H0 ;  /* 0x20000013ff137230 */ /* 0x020fca0000004100 */
[----:B------:R-:W-:Y:S01]  /*109b0*/  STG.E desc[UR36][R16.64], R19 ;  /* 0x0000001310007986 */ /* 0x000fe2000c101924 */
[----:B------:R-:W-:Y:S05]  /*109c0*/  EXIT ;  /* 0x000000000000794d */ /* 0x000fea0003800000 */
.L_x_2578:
[----:B-----5:R-:W-:Y:S01]  /*109d0*/  STG.E.U16 desc[UR36][R16.64], R19 ;  /* 0x0000001310007986 */ /* 0x020fe2000c101524 */
[----:B------:R-:W-:Y:S05]  /*109e0*/  EXIT ;  /* 0x000000000000794d */ /* 0x000fea0003800000 */
.L_x_2577:
[----:B------:R-:W-:-:S09]  /*109f0*/  UISETP.NE.AND UP0, UPT, UR4, 0x7, UPT ;  /* 0x000000070400788c */ /* 0x000fd2000bf05270 */
[----:B------:R-:W-:Y:S05]  /*10a00*/  BRA.U !UP0, `(.L_x_2579) ;  /* 0x00000001082c7547 */ /* 0x000fea000b800000 */
[----:B------:R-:W-:-:S09]  /*10a10*/  UISETP.NE.AND UP0, UPT, UR4, 0x8, UPT ;  /* 0x000000080400788c */ /* 0x000fd2000bf05270 */
[----:B------:R-:W-:Y:S05]  /*10a20*/  BRA.U !UP0, `(.L_x_2580) ;  /* 0x0000000108187547 */ /* 0x000fea000b800000 */
[----:B------:R-:W-:-:S09]  /*10a30*/  UISETP.NE.AND UP0, UPT, UR4, 0x9, UPT ;  /* 0x000000090400788c */ /* 0x000fd2000bf05270 */
[----:B------:R-:W-:Y:S05]  /*10a40*/  BRA.U UP0, `(.L_x_2574) ;  /* 0x0000000900047547 */ /* 0x000fea000b800000 */
[----:B01---5:R-:W-:Y:S02]  /*10a50*/  HADD2.F32 R2, -RZ, R19.H0_H0 ;  /* 0x20000013ff027230 */ /* 0x023fe40000004100 */
[----:B------:R-:W-:-:S05]  /*10a60*/  HADD2.F32 R3, -RZ, R0.H0_H0 ;  /* 0x20000000ff037230 */ /* 0x000fca0000004100 */
[----:B------:R-:W-:Y:S01]  /*10a70*/  STG.E.64 desc[UR36][R16.64], R2 ;  /* 0x0000000210007986 */ /* 0x000fe2000c101b24 */
[----:B------:R-:W-:Y:S05]  /*10a80*/  EXIT ;  /* 0x000000000000794d */ /* 0x000fea0003800000 */
.L_x_2580:
[----:B-----5:R-:W-:-:S05]  /*10a90*/  PRMT R19, R19, 0x5410, R0 ;  /* 0x0000541013137816 */ /* 0x020fca0000000000 */
[----:B------:R-:W-:Y:S01]  /*10aa0*/  STG.E desc[UR36][R16.64], R19 ;  /* 0x0000001310007986 */ /* 0x000fe2000c101924 */
[----:B------:R-:W-:Y:S05]  /*10ab0*/  EXIT ;  /* 0x000000000000794d */ /* 0x000fea0003800000 */
.L_x_2579:
[----:B01---5:R-:W-:-:S05]  /*10ac0*/  HADD2.F32 R2, -RZ, R19.H0_H0 ;  /* 0x20000013ff027230 */ /* 0x023fca0000004100 */
[----:B------:R-:W-:-:S06]  /*10ad0*/  FMUL.FTZ R2, R2, 1 ;  /* 0x3f80000002027820 */ /* 0x000fcc0000410000 */
[----:B------:R-:W0:Y:S02]  /*10ae0*/  F2F.F64.F32 R2, R2 ;  /* 0x0000000200027310 */ /* 0x000e240000201800 */
[----:B0-----:R-:W-:Y:S01]  /*10af0*/  STG.E.64 desc[UR36][R16.64], R2 ;  /* 0x0000000210007986 */ /* 0x001fe2000c101b24 */
[----:B------:R-:W-:Y:S05]  /*10b00*/  EXIT ;  /* 0x000000000000794d */ /* 0x000fea0003800000 */
.L_x_2570:
        /* <DEDUP_REMOVED lines=10> */
[----:B01---5:R-:W-:-:S06]  /*10bb0*/  HADD2.F32 R3, -RZ, R19.H0_H0 ;  /* 0x20000013ff037230 */ /* 0x023fcc0000004100 */
[----:B------:R-:W0:Y:S02]  /*10bc0*/  F2I.FTZ.U32.TRUNC.NTZ R3, R3 ;  /* 0x0000000300037305 */ /* 0x000e24000021f000 */
[----:B0-----:R-:W-:Y:S01]  /*10bd0*/  STG.E.U16 desc[UR36][R16.64], R3 ;  /* 0x0000000310007986 */ /* 0x001fe2000c101524 */
[----:B------:R-:W-:Y:S05]  /*10be0*/  EXIT ;  /* 0x000000000000794d */ /* 0x000fea0003800000 */
.L_x_2584:
[----:B01---5:R-:W-:Y:S01]  /*10bf0*/  HADD2.F32 R3, -RZ, R19.H0_H0 ;  /* 0x20000013ff037230 */ /* 0x023fe20000004100 */
        /* <DEDUP_REMOVED lines=16> */
.L_x_2587:
[----:B------:R-:W-:-:S04]  /*10d00*/  SHF.R.U32.HI R3, RZ, 0x18, R3 ;  /* 0x00000018ff037819 */ /* 0x000fc80000011603 */
[----:B------:R-:W-:-:S04]  /*10d10*/  LOP3.LUT R0, R0, 0x80, R3, 0xf8, !PT ;  /* 0x0000008000007812 */ /* 0x000fc800078ef803 */
[----:B------:R-:W-:-:S07]  /*10d20*/  PRMT R8, R0, 0x7610, R8 ;  /* 0x0000761000087816 */ /* 0x000fce0000000008 */
.L_x_2586:
[----:B------:R-:W-:Y:S05]  /*10d30*/  BSYNC.RECONVERGENT B0 ;  /* 0x0000000000007941 */ /* 0x000fea0003800200 */
.L_x_2585:
[----:B------:R-:W-:Y:S01]  /*10d40*/  STG.E.U8 desc[UR36][R16.64], R8 ;  /* 0x0000000810007986 */ /* 0x000fe2000c101124 */
[----:B------:R-:W-:Y:S05]  /*10d50*/  EXIT ;  /* 0x000000000000794d */ /* 0x000fea0003800000 */
.L_x_2583:
        /* <DEDUP_REMOVED lines=17> */
.L_x_2590:
[----:B------:R-:W-:-:S04]  /*10e70*/  SHF.R.U32.HI R3, RZ, 0x18, R3 ;  /* 0x00000018ff037819 */ /* 0x000fc80000011603 */
[----:B------:R-:W-:-:S04]  /*10e80*/  LOP3.LUT R0, R0, 0x80, R3, 0xf8, !PT ;  /* 0x0000008000007812 */ /* 0x000fc800078ef803 */
[----:B------:R-:W-:-:S07]  /*10e90*/  PRMT R8, R0, 0x7610, R8 ;  /* 0x0000761000087816 */ /* 0x000fce0000000008 */
.L_x_2589:
[----:B------:R-:W-:Y:S05]  /*10ea0*/  BSYNC.RECONVERGENT B0 ;  /* 0x0000000000007941 */ /* 0x000fea0003800200 */
.L_x_2588:
[----:B------:R-:W-:Y:S01]  /*10eb0*/  STG.E.U8 desc[UR36][R16.64], R8 ;  /* 0x0000000810007986 */ /* 0x000fe2000c101124 */
[----:B------:R-:W-:Y:S05]  /*10ec0*/  EXIT ;  /* 0x000000000000794d */ /* 0x000fea0003800000 */
.L_x_2582:
[----:B------:R-:W-:-:S09]  /*10ed0*/  UISETP.NE.AND UP0, UPT, UR4, 0x1c, UPT ;  /* 0x0000001c0400788c */ /* 0x000fd2000bf05270 */
[----:B------:R-:W-:Y:S05]  /*10ee0*/  BRA.U !UP0, `(.L_x_2591) ;  /* 0x0000000108607547 */ /* 0x000fea000b800000 */
[----:B------:R-:W-:-:S09]  /*10ef0*/  UISETP.NE.AND UP0, UPT, UR4, 0x1d, UPT ;  /* 0x0000001d0400788c */ /* 0x000fd2000bf05270 */
[----:B------:R-:W-:Y:S05]  /*10f00*/  BRA.U !UP0, `(.L_x_2592) ;  /* 0x0000000108487547 */ /* 0x000fea000b800000 */
[----:B------:R-:W-:-:S09]  /*10f10*/  UISETP.NE.AND UP0, UPT, UR4, 0x2c, UPT ;  /* 0x0000002c0400788c */ /* 0x000fd2000bf05270 */
[----:B------:R-:W-:Y:S05]  /*10f20*/  BRA.U UP0, `(.L_x_2574) ;  /* 0x0000000100cc7547 */ /* 0x000fea000b800000 */
[----:B-----5:R-:W-:Y:S02]  /*10f30*/  HADD2.F32 R19, -RZ, R19.H0_H0 ;  /* 0x20000013ff137230 */ /* 0x020fe40000004100 */
[----:B01----:R-:W-:-:S03]  /*10f40*/  IMAD.MOV.U32 R3, RZ, RZ, 0xff ;  /* 0x000000ffff037424 */ /* 0x003fc600078e00ff */
[----:B------:R-:W-:-:S04]  /*10f50*/  SHF.R.U32.HI R4, RZ, 0x17, R19 ;  /* 0x00000017ff047819 */ /* 0x000fc80000011613 */
[----:B------:R-:W-:-:S04]  /*10f60*/  LOP3.LUT R2, R4, 0xff, RZ, 0xc0, !PT ;  /* 0x000000ff04027812 */ /* 0x000fc800078ec0ff */
[----:B------:R-:W-:-:S13]  /*10f70*/  ISETP.NE.AND P1, PT, R2, 0xff, PT ;  /* 0x000000ff0200780c */ /* 0x000fda0003f25270 */
[--C-:B------:R-:W-:Y:S02]  /*10f80*/  @P1 SHF.R.U32.HI R0, RZ, 0x16, R19.reuse ;  /* 0x00000016ff001819 */ /* 0x100fe40000011613 */
[----:B------:R-:W-:Y:S02]  /*10f90*/  @P1 LOP3.LUT P0, RZ, R2, 0x3fffff, R19, 0xf8, !PT ;  /* 0x003fffff02ff1812 */ /* 0x000fe4000780f813 */
[----:B------:R-:W-:-:S04]  /*10fa0*/  @P1 LOP3.LUT R0, R0, 0x1, RZ, 0xc0, !PT ;  /* 0x0000000100001812 */ /* 0x000fc800078ec0ff */
[----:B------:R-:W-:Y:S02]  /*10fb0*/  @P1 ISETP.EQ.U32.AND P2, PT, R0, 0x1, P0 ;  /* 0x000000010000180c */ /* 0x000fe40000742070 */
[----:B------:R-:W-:Y:S02]  /*10fc0*/  PLOP3.LUT P0, PT, PT, PT, PT, 0x80, 0x8 ;  /* 0x000000000008781c */ /* 0x000fe40003f0f070 */
[----:B------:R-:W-:Y:S02]  /*10fd0*/  @P1 PLOP3.LUT P0, PT, P2, PT, PT, 0x80, 0x8 ;  /* 0x000000000008181c */ /* 0x000fe4000170f070 */
[----:B------:R-:W-:-:S11]  /*10fe0*/  @P1 IADD3 R0, PT, PT, R4, 0x1, RZ ;  /* 0x0000000104001810 */ /* 0x000fd60007ffe0ff */
[----:B------:R-:W-:-:S04]  /*10ff0*/  @!P0 IMAD.MOV R0, RZ, RZ, R4 ;  /* 0x000000ffff008224 */ /* 0x000fc800078e0204 */
[----:B------:R-:W-:-:S05]  /*11000*/  @P1 IMAD.MOV.U32 R3, RZ, RZ, R0 ;  /* 0x000000ffff031224 */ /* 0x000fca00078e0000 */
[----:B------:R-:W-:Y:S01]  /*11010*/  STG.E.U8 desc[UR36][R16.64], R3 ;  /* 0x0000000310007986 */ /* 0x000fe2000c101124 */
[----:B------:R-:W-:Y:S05]  /*11020*/  EXIT ;  /* 0x000000000000794d */ /* 0x000fea0003800000 */
.L_x_2592:
[----:B01---5:R-:W-:-:S06]  /*11030*/  HADD2.F32 R2, -RZ, R19.H0_H0 ;  /* 0x20000013ff027230 */ /* 0x023fcc0000004100 */
[----:B------:R-:W0:Y:S02]  /*11040*/  F2I.U64.TRUNC R2, R2 ;  /* 0x0000000200027311 */ /* 0x000e24000020d800 */
[----:B0-----:R-:W-:Y:S01]  /*11050*/  STG.E.64 desc[UR36][R16.64], R2 ;  /* 0x0000000210007986 */ /* 0x001fe2000c101b24 */
[----:B------:R-:W-:Y:S05]  /*11060*/  EXIT ;  /* 0x000000000000794d */ /* 0x000fea0003800000 */
.L_x_2591:
[----:B-----5:R-:W-:-:S06]  /*11070*/  HADD2.F32 R19, -RZ, R19.H0_H0 ;  /* 0x20000013ff137230 */ /* 0x020fcc0000004100 */
[----:B------:R-:W2:Y:S02]  /*11080*/  F2I.FTZ.U32.TRUNC.NTZ R19, R19 ;  /* 0x0000001300137305 */ /* 0x000ea4000021f000 */
[----:B--2---:R-:W-:Y:S01]  /*11090*/  STG.E desc[UR36][R16.64], R19 ;  /* 0x0000001310007986 */ /* 0x004fe2000c101924 */
[----:B------:R-:W-:Y:S05]  /*110a0*/  EXIT ;  /* 0x000000000000794d */ /* 0x000fea0003800000 */
.L_x_2581:
        /* <DEDUP_REMOVED lines=10> */
[----:B01----:R-:W-:-:S05]  /*11150*/  SEL R3, RZ, 0x1, !P0 ;  /* 0x00000001ff037807 */ /* 0x003fca0004000000 */
[----:B------:R-:W-:Y:S01]  /*11160*/  STG.E.U8 desc[UR36][R16.64], R3 ;  /* 0x0000000310007986 */ /* 0x000fe2000c101124 */
[----:B------:R-:W-:Y:S05]  /*11170*/  EXIT ;  /* 0x000000000000794d */ /* 0x000fea0003800000 */
.L_x_2594:
[----:B-----5:R-:W-:Y:S02]  /*11180*/  HADD2.F32 R19, -RZ, R19.H0_H0 ;  /* 0x20000013ff137230 */ /* 0x020fe40000004100 */
[----:B------:R-:W-:-:S03]  /*11190*/  HADD2.F32 R6, -RZ, R0.H0_H0 ;  /* 0x20000000ff067230 */ /* 0x000fc60000004100 */
[----:B------:R-:W-:Y:S02]  /*111a0*/  FMUL.FTZ R4, R19, 1 ;  /* 0x3f80000013047820 */ /* 0x000fe40000410000 */
[----:B------:R-:W-:-:S04]  /*111b0*/  FMUL.FTZ R6, R6, 1 ;  /* 0x3f80000006067820 */ /* 0x000fc80000410000 */
[----:B------:R-:W-:Y:S08]  /*111c0*/  F2F.F64.F32 R4, R4 ;  /* 0x0000000400047310 */ /* 0x000ff00000201800 */
[----:B------:R-:W2:Y:S02]  /*111d0*/  F2F.F64.F32 R6, R6 ;  /* 0x0000000600067310 */ /* 0x000ea40000201800 */
[----:B--2---:R-:W-:Y:S01]  /*111e0*/  STG.E.128 desc[UR36][R16.64], R4 ;  /* 0x0000000410007986 */ /* 0x004fe2000c101d24 */
[----:B------:R-:W-:Y:S05]  /*111f0*/  EXIT ;  /* 0x000000000000794d */ /* 0x000fea0003800000 */
.L_x_2593:
[----:B------:R-:W-:-:S09]  /*11200*/  UISETP.NE.AND UP0, UPT, UR4, 0xf, UPT ;  /* 0x0000000f0400788c */ /* 0x000fd2000bf05270 */
[----:B------:R-:W-:Y:S05]  /*11210*/  BRA.U !UP0, `(.L_x_2595) ;  /* 0x0000000108e87547 */ /* 0x000fea000b800000 */
[----:B------:R-:W-:-:S09]  /*11220*/  UISETP.NE.AND UP0, UPT, UR4, 0x17, UPT ;  /* 0x000000170400788c */ /* 0x000fd2000bf05270 */
[----:B------:R-:W-:Y:S05]  /*11230*/  BRA.U !UP0, `(.L_x_2596) ;  /* 0x0000000108907547 */ /* 0x000fea000b800000 */
[----:B------:R-:W-:-:S09]  /*11240*/  UISETP.NE.AND UP0, UPT, UR4, 0x18, UPT ;  /* 0x000000180400788c */ /* 0x000fd2000bf05270 */
[----:B------:R-:W-:Y:S05]  /*11250*/  BRA.U !UP0, `(.L_x_2597) ;  /* 0x0000000108447547 */ /* 0x000fea000b800000 */
.L_x_2574:
[----:B-----5:R-:W-:Y:S01]  /*11260*/  MOV R0, 0x0 ;  /* 0x0000000000007802 */ /* 0x020fe20000000f00 */
[----:B------:R-:W2:Y:S01]  /*11270*/  LDCU.64 UR4, c[0x4][0x118] ;  /* 0x01002300ff0477ac */ /* 0x000ea20008000a00 */
[----:B------:R-:W-:Y:S02]  /*11280*/  HFMA2 R12, -RZ, RZ, 0, 5.9604644775390625e-08 ;  /* 0x00000001ff0c7431 */ /* 0x000fe400000001ff */
[----:B------:R-:W-:Y:S01]  /*11290*/  IMAD.MOV.U32 R8, RZ, RZ, 0x65 ;  /* 0x00000065ff087424 */ /* 0x000fe200078e00ff */
[----:B01----:R0:W1:Y:S01]  /*112a0*/  LDC.64 R2, c[0x4][R0] ;  /* 0x0100000000027b82 */ /* 0x0030620000000a00 */
[----:B------:R-:W3:Y:S01]  /*112b0*/  LDCU.64 UR6, c[0x4][0x120] ;  /* 0x01002400ff0677ac */ /* 0x000ee20008000a00 */
[----:B------:R-:W-:Y:S01]  /*112c0*/  IMAD.MOV.U32 R13, RZ, RZ, RZ ;  /* 0x000000ffff0d7224 */ /* 0x000fe200078e00ff */
[----:B------:R-:W4:Y:S01]  /*112d0*/  LDCU.64 UR8, c[0x4][0x30] ;  /* 0x01000600ff0877ac */ /* 0x000f220008000a00 */
[----:B--2---:R-:W-:Y:S02]  /*112e0*/  IMAD.U32 R4, RZ, RZ, UR4 ;  /* 0x00000004ff047e24 */ /* 0x004fe4000f8e00ff */
[----:B------:R-:W-:Y:S01]  /*112f0*/  IMAD.U32 R5, RZ, RZ, UR5 ;  /* 0x00000005ff057e24 */ /* 0x000fe2000f8e00ff */
[----:B---3--:R-:W-:Y:S01]  /*11300*/  MOV R6, UR6 ;  /* 0x0000000600067c02 */ /* 0x008fe20008000f00 */
[----:B------:R-:W-:-:S02]  /*11310*/  IMAD.U32 R7, RZ, RZ, UR7 ;  /* 0x00000007ff077e24 */ /* 0x000fc4000f8e00ff */
[----:B----4-:R-:W-:Y:S02]  /*11320*/  IMAD.U32 R10, RZ, RZ, UR8 ;  /* 0x00000008ff0a7e24 */ /* 0x010fe4000f8e00ff */
[----:B0-----:R-:W-:-:S07]  /*11330*/  IMAD.U32 R11, RZ, RZ, UR9 ;  /* 0x00000009ff0b7e24 */ /* 0x001fce000f8e00ff */
[----:B------:R-:W-:-:S07]  /*11340*/  LEPC R20, `(.L_x_2598) ;  /* 0x000000001014794e */ /* 0x000fce0000000000 */
[----:B-1----:R-:W-:Y:S05]  /*11350*/  CALL.ABS.NOINC R2 ;  /* 0x0000000002007343 */ /* 0x002fea0003c00000 */
.L_x_2598:
[----:B------:R-:W-:Y:S05]  /*11360*/  EXIT ;  /* 0x000000000000794d */ /* 0x000fea0003800000 */
.L_x_2597:
[----:B-----5:R-:W-:Y:S01]  /*11370*/  HADD2.F32 R19, -RZ, R19.H0_H0 ;  /* 0x20000013ff137230 */ /* 0x020fe20000004100 */
[----:B------:R-:W-:Y:S01]  /*11380*/  BSSY.RECONVERGENT B0, `(.L_x_2599) ;  /* 0x000000c000007945 */ /* 0x000fe20003800200 */
[----:B------:R-:W-:-:S03]  /*11390*/  IMAD.MOV.U32 R0, RZ, RZ, 0x7f ;  /* 0x0000007fff007424 */ /* 0x000fc600078e00ff */
[----:B01----:R-:W-:Y:S02]  /*113a0*/  LOP3.LUT R2, R19, 0x7fffffff, RZ, 0xc0, !PT ;  /* 0x7fffffff13027812 */ /* 0x003fe400078ec0ff */
        /* <DEDUP_REMOVED lines=9> */
.L_x_2600:
[----:B------:R-:W-:Y:S05]  /*11440*/  BSYNC.RECONVERGENT B0 ;  /* 0x0000000000007941 */ /* 0x000fea0003800200 */
.L_x_2599:
[----:B------:R-:W-:-:S05]  /*11450*/  LOP3.LUT R3, R0, 0x80, R3, 0xf8, !PT ;  /* 0x0000008000037812 */ /* 0x000fca00078ef803 */
[----:B------:R-:W-:Y:S01]  /*11460*/  STG.E.U8 desc[UR36][R16.64], R3 ;  /* 0x0000000310007986 */ /* 0x000fe2000c101124 */
[----:B------:R-:W-:Y:S05]  /*11470*/  EXIT ;  /* 0x000000000000794d */ /* 0x000fea0003800000 */
.L_x_2596:
[----:B01---5:R-:W-:Y:S01]  /*11480*/  HADD2.F32 R3, -RZ, R19.H0_H0 ;  /* 0x20000013ff037230 */ /* 0x023fe20000004100 */
        /* <DEDUP_REMOVED lines=11> */
.L_x_2602:
[----:B------:R-:W-:Y:S01]  /*11540*/  IMAD.MOV.U32 R0, RZ, RZ, 0x7f ;  /* 0x0000007fff007424 */ /* 0x000fe200078e00ff */
[----:B------:R-:W-:-:S04]  /*11550*/  ISETP.GT.U32.AND P0, PT, R2, 0x7f800000, PT ;  /* 0x7f8000000200780c */ /* 0x000fc80003f04070 */
[----:B------:R-:W-:-:S09]  /*11560*/  SEL R0, R0, 0x7c, P0 ;  /* 0x0000007c00007807 */ /* 0x000fd20000000000 */
.L_x_2603:
[----:B------:R-:W-:Y:S05]  /*11570*/  BSYNC.RECONVERGENT B0 ;  /* 0x0000000000007941 */ /* 0x000fea0003800200 */
.L_x_2601:
[----:B------:R-:W-:-:S04]  /*11580*/  SHF.R.U32.HI R3, RZ, 0x18, R3 ;  /* 0x00000018ff037819 */ /* 0x000fc80000011603 */
[----:B------:R-:W-:-:S05]  /*11590*/  LOP3.LUT R3, R0, 0x80, R3, 0xf8, !PT ;  /* 0x0000008000037812 */ /* 0x000fca00078ef803 */
[----:B------:R-:W-:Y:S01]  /*115a0*/  STG.E.U8 desc[UR36][R16.64], R3 ;  /* 0x0000000310007986 */ /* 0x000fe2000c101124 */
[----:B------:R-:W-:Y:S05]  /*115b0*/  EXIT ;  /* 0x000000000000794d */ /* 0x000fea0003800000 */
.L_x_2595:
[----:B-----5:R-:W-:-:S05]  /*115c0*/  HADD2.F32 R0, -RZ, R19.H0_H0 ;  /* 0x20000013ff007230 */ /* 0x020fca0000004100 */
[----:B------:R-:W-:-:S05]  /*115d0*/  F2FP.BF16.F32.PACK_AB R0, RZ, R0 ;  /* 0x00000000ff00723e */ /* 0x000fca00000010ff */
[----:B------:R-:W-:Y:S01]  /*115e0*/  STG.E.U16 desc[UR36][R16.64], R0 ;  /* 0x0000000010007986 */ /* 0x000fe2000c101524 */
[----:B------:R-:W-:Y:S05]  /*115f0*/  EXIT ;  /* 0x000000000000794d */ /* 0x000fea0003800000 */
.L_x_2604:
        /* <DEDUP_REMOVED lines=16> */
.L_x_4671:


//--------------------- .text._ZN2at6native27unrolled_elementwise_kernelIZZZNS0_54_GLOBAL__N__7dbc7496_16_ComplexKernel_cu_1520ed90_295119complex_kernel_cudaERNS_14TensorIteratorEENKUlvE_clEvENKUlvE1_clEvEUlN3c104HalfES8_E_St5arrayIPcLm3EELi4E23TrivialOffsetCalculatorILi2EjESD_ILi1EjENS0_6memory12LoadWithCastILi2EEENSG_13StoreWithCastILi1EEEEEviT_T0_T2_T3_T4_T5_ --------------------------
	.section	.text._ZN2at6native27unrolled_elementwise_kernelIZZZNS0_54_GLOBAL__N__7dbc7496_16_ComplexKernel_cu_1520ed90_295119complex_kernel_cudaERNS_14TensorIteratorEENKUlvE_clEvENKUlvE1_clEvEUlN3c104HalfES8_E_St5arrayIPcLm3EELi4E23TrivialOffsetCalculatorILi2EjESD_ILi1EjENS0_6memory12LoadWithCastILi2EEENSG_13StoreWithCastILi1EEEEEviT_T0_T2_T3_T4_T5_,"ax",@progbits
	.align	128
        .global         _ZN2at6native27unrolled_elementwise_kernelIZZZNS0_54_GLOBAL__N__7dbc7496_16_ComplexKernel_cu_1520ed90_295119complex_kernel_cudaERNS_14TensorIteratorEENKUlvE_clEvENKUlvE1_clEvEUlN3c104HalfES8_E_St5arrayIPcLm3EELi4E23TrivialOffsetCalculatorILi2EjESD_ILi1EjENS0_6memory12LoadWithCastILi2EEENSG_13StoreWithCastILi1EEEEEviT_T0_T2_T3_T4_T5_
        .type           _ZN2at6native27unrolled_elementwise_kernelIZZZNS0_54_GLOBAL__N__7dbc7496_16_ComplexKernel_cu_1520ed90_295119complex_kernel_cudaERNS_14TensorIteratorEENKUlvE_clEvENKUlvE1_clEvEUlN3c104HalfES8_E_St5arrayIPcLm3EELi4E23TrivialOffsetCalculatorILi2EjESD_ILi1EjENS0_6memory12LoadWithCastILi2EEENSG_13StoreWithCastILi1EEEEEviT_T0_T2_T3_T4_T5_,@function
        .size           _ZN2at6native27unrolled_elementwise_kernelIZZZNS0_54_GLOBAL__N__7dbc7496_16_ComplexKernel_cu_1520ed90_295119complex_kernel_cudaERNS_14TensorIteratorEENKUlvE_clEvENKUlvE1_clEvEUlN3c104HalfES8_E_St5arrayIPcLm3EELi4E23TrivialOffsetCalculatorILi2EjESD_ILi1EjENS0_6memory12LoadWithCastILi2EEENSG_13StoreWithCastILi1EEEEEviT_T0_T2_T3_T4_T5_,(.L_x_4672 - _ZN2at6native27unrolled_elementwise_kernelIZZZNS0_54_GLOBAL__N__7dbc7496_16_ComplexKernel_cu_1520ed90_295119complex_kernel_cudaERNS_14TensorIteratorEENKUlvE_clEvENKUlvE1_clEvEUlN3c104HalfES8_E_St5arrayIPcLm3EELi4E23TrivialOffsetCalculatorILi2EjESD_ILi1EjENS0_6memory12LoadWithCastILi2EEENSG_13StoreWithCastILi1EEEEEviT_T0_T2_T3_T4_T5_)
        .other          _ZN2at6native27unrolled_elementwise_kernelIZZZNS0_54_GLOBAL__N__7dbc7496_16_ComplexKernel_cu_1520ed90_295119complex_kernel_cudaERNS_14TensorIteratorEENKUlvE_clEvENKUlvE1_clEvEUlN3c104HalfES8_E_St5arrayIPcLm3EELi4E23TrivialOffsetCalculatorILi2EjESD_ILi1EjENS0_6memory12LoadWithCastILi2EEENSG_13StoreWithCastILi1EEEEEviT_T0_T2_T3_T4_T5_,@"STO_CUDA_ENTRY STV_DEFAULT"
_ZN2at6native27unrolled_elementwise_kernelIZZZNS0_54_GLOBAL__N__7dbc7496_16_ComplexKernel_cu_1520ed90_295119complex_kernel_cudaERNS_14TensorIteratorEENKUlvE_clEvENKUlvE1_clEvEUlN3c104HalfES8_E_St5arrayIPcLm3EELi4E23TrivialOffsetCalculatorILi2EjESD_ILi1EjENS0_6memory12LoadWithCastILi2EEENSG_13StoreWithCastILi1EEEEEviT_T0_T2_T3_T4_T5_:
.text._ZN2at6native27unrolled_elementwise_kernelIZZZNS0_54_GLOBAL__N__7dbc7496_16_ComplexKernel_cu_1520ed90_295119complex_kernel_cudaERNS_14TensorIteratorEENKUlvE_clEvENKUlvE1_clEvEUlN3c104HalfES8_E_St5arrayIPcLm3EELi4E23TrivialOffsetCalculatorILi2EjESD_ILi1EjENS0_6memory12LoadWithCastILi2EEENSG_13StoreWithCastILi1EEEEEviT_T0_T2_T3_T4_T5_:
[----:B------:R-:W0:Y:S01]  /*0000*/  LDC R1, c[0x0][0x37c] ;  /* 0x0000df00ff017b82 */ /* 0x000e220000000800 */
[----:B------:R-:W1:Y:S07]  /*0010*/  S2R R2, SR_CTAID.X ;  /* 0x0000000000027919 */ /* 0x000e6e0000002500 */
[----:B------:R-:W1:Y:S01]  /*0020*/  LDC R3, c[0x0][0x380] ;  /* 0x0000e000ff037b82 */ /* 0x000e620000000800 */
[----:B------:R-:W2:Y:S01]  /*0030*/  LDCU.64 UR36, c[0x0][0x358] ;  /* 0x00006b00ff2477ac */ /* 0x000ea20008000a00 */
[----:B------:R-:W-:Y:S01]  /*0040*/  BSSY.RECONVERGENT B6, `(.L_x_2605) ;  /* 0x000021a000067945 */ /* 0x000fe20003800200 */
[----:B------:R-:W3:Y:S01]  /*0050*/  S2R R19, SR_TID.X ;  /* 0x0000000000137919 */ /* 0x000ee20000002100 */
        /* <DEDUP_REMOVED lines=28> */
.L_x_2610:
[----:B------:R-:W2:Y:S02]  /*0220*/  LDG.E.U8 R4, desc[UR36][R4.64] ;  /* 0x0000002404047981 */ /* 0x000ea4000c1e1100 */
[----:B--2---:R-:W-:-:S04]  /*0230*/  I2FP.F32.U32 R0, R4 ;  /* 0x0000000400007245 */ /* 0x004fc80000201000 */
[----:B------:R-:W-:-:S04]  /*0240*/  F2FP.F16.F32.PACK_AB R0, RZ, R0 ;  /* 0x00000000ff00723e */ /* 0x000fc800000000ff */
[----:B------:R-:W-:Y:S01]  /*0250*/  PRMT R29, R0, 0x7610, R29 ;  /* 0x00007610001d7816 */ /* 0x000fe2000000001d */
[----:B------:R-:W-:Y:S06]  /*0260*/  BRA `(.L_x_2612) ;  /* 0x0000000c00b87947 */ /* 0x000fec0003800000 */
.L_x_2609:
        /* <DEDUP_REMOVED lines=11> */
.L_x_2614:
[----:B------:R-:W2:Y:S02]  /*0320*/  LDG.E R4, desc[UR36][R4.64] ;  /* 0x0000002404047981 */ /* 0x000ea4000c1e1900 */
[----:B--2---:R-:W-:-:S04]  /*0330*/  I2FP.F32.S32 R0, R4 ;  /* 0x0000000400007245 */ /* 0x004fc80000201400 */
[----:B------:R-:W-:-:S04]  /*0340*/  F2FP.F16.F32.PACK_AB R0, RZ, R0 ;  /* 0x00000000ff00723e */ /* 0x000fc800000000ff */
[----:B------:R-:W-:Y:S01]  /*0350*/  PRMT R29, R0, 0x7610, R29 ;  /* 0x00007610001d7816 */ /* 0x000fe2000000001d */
[----:B------:R-:W-:Y:S06]  /*0360*/  BRA `(.L_x_2612) ;  /* 0x0000000c00787947 */ /* 0x000fec0003800000 */
.L_x_2613:
[----:B------:R-:W2:Y:S02]  /*0370*/  LDG.E.U16 R4, desc[UR36][R4.64] ;  /* 0x0000002404047981 */ /* 0x000ea4000c1e1500 */
[----:B--2---:R-:W0:Y:S02]  /*0380*/  I2F.S16 R0, R4 ;  /* 0x0000000400007306 */ /* 0x004e240000101400 */
[----:B0-----:R-:W-:-:S04]  /*0390*/  F2FP.F16.F32.PACK_AB R0, RZ, R0 ;  /* 0x00000000ff00723e */ /* 0x001fc800000000ff */
[----:B------:R-:W-:Y:S01]  /*03a0*/  PRMT R29, R0, 0x7610, R29 ;  /* 0x00007610001d7816 */ /* 0x000fe2000000001d */
[----:B------:R-:W-:Y:S06]  /*03b0*/  BRA `(.L_x_2612) ;  /* 0x0000000c00647947 */ /* 0x000fec0003800000 */
.L_x_2608:
        /* <DEDUP_REMOVED lines=9> */
.L_x_2616:
[----:B------:R1:W5:Y:S01]  /*0450*/  LDG.E.U16 R29, desc[UR36][R4.64] ;  /* 0x00000024041d7981 */ /* 0x000362000c1e1500 */
[----:B------:R-:W-:Y:S05]  /*0460*/  BRA `(.L_x_2612) ;  /* 0x0000000c00387947 */ /* 0x000fea0003800000 */
.L_x_2615:
        /* <DEDUP_REMOVED lines=9> */
.L_x_2618:
[----:B------:R0:W5:Y:S01]  /*0500*/  LDG.E.U16 R29, desc[UR36][R4.64] ;  /* 0x00000024041d7981 */ /* 0x000162000c1e1500 */
[----:B------:R-:W-:Y:S05]  /*0510*/  BRA `(.L_x_2612) ;  /* 0x0000000c000c7947 */ /* 0x000fea0003800000 */
.L_x_2617:
        /* <DEDUP_REMOVED lines=9> */
.L_x_2607:
        /* <DEDUP_REMOVED lines=14> */
.L_x_2621:
        /* <DEDUP_REMOVED lines=9> */
.L_x_2620:
        /* <DEDUP_REMOVED lines=27> */
.L_x_2623:
[----:B------:R-:W2:Y:S02]  /*08d0*/  LDG.E.U8 R4, desc[UR36][R4.64] ;  /* 0x0000002404047981 */ /* 0x000ea4000c1e1100 */
[C---:B--2---:R-:W-:Y:S02]  /*08e0*/  IMAD.SHL.U32 R3, R4.reuse, 0x2000000, RZ ;  /* 0x0200000004037824 */ /* 0x044fe400078e00ff */
[----:B------:R-:W-:-:S03]  /*08f0*/  IMAD.SHL.U32 R6, R4, 0x100, RZ ;  /* 0x0000010004067824 */ /* 0x000fc600078e00ff */
[----:B------:R-:W-:-:S13]  /*0900*/  ISETP.GT.U32.AND P0, PT, R3, 0x7ffffff, PT ;  /* 0x07ffffff0300780c */ /* 0x000fda0003f04070 */
[----:B------:R-:W-:Y:S02]  /*0910*/  @!P0 LOP3.LUT R0, R6, 0x7f00, RZ, 0xc0, !PT ;  /* 0x00007f0006008812 */ /* 0x000fe400078ec0ff */
[----:B------:R-:W-:Y:S02]  /*0920*/  @P0 LEA.HI R3, R3, 0x70000000, RZ, 0x1c ;  /* 0x7000000003030811 */ /* 0x000fe400078fe0ff */
[----:B------:R-:W-:Y:S02]  /*0930*/  @!P0 LOP3.LUT R0, R0, 0x3f000000, RZ, 0xfc, !PT ;  /* 0x3f00000000008812 */ /* 0x000fe400078efcff */
[----:B------:R-:W-:-:S03]  /*0940*/  PRMT R6, R6, 0x9910, RZ ;  /* 0x0000991006067816 */ /* 0x000fc600000000ff */
[----:B------:R-:W-:Y:S01]  /*0950*/  @!P0 FADD.FTZ R0, R0, -0.5 ;  /* 0xbf00000000008421 */ /* 0x000fe20000010000 */
[----:B------:R-:W-:Y:S01]  /*0960*/  @P0 FMUL.FTZ R0, R3, 1.9259299443872358531e-34 ;  /* 0x0780000003000820 */ /* 0x000fe20000410000 */
[----:B------:R-:W-:-:S05]  /*0970*/  IMAD.MOV.U32 R3, RZ, RZ, R6 ;  /* 0x000000ffff037224 */ /* 0x000fca00078e0006 */
[----:B------:R-:W-:-:S04]  /*0980*/  LOP3.LUT R0, R0, 0x80000000, R3, 0xf8, !PT ;  /* 0x8000000000007812 */ /* 0x000fc800078ef803 */
[----:B------:R-:W-:-:S04]  /*0990*/  F2FP.F16.F32.PACK_AB R0, RZ, R0 ;  /* 0x00000000ff00723e */ /* 0x000fc800000000ff */
[----:B------:R-:W-:Y:S01]  /*09a0*/  PRMT R29, R0, 0x7610, R29 ;  /* 0x00007610001d7816 */ /* 0x000fe2000000001d */
[----:B------:R-:W-:Y:S06]  /*09b0*/  BRA `(.L_x_2612) ;  /* 0x0000000400e47947 */ /* 0x000fec0003800000 */
.L_x_2622:
[----:B------:R-:W2:Y:S02]  /*09c0*/  LDG.E.U16 R0, desc[UR36][R4.64] ;  /* 0x0000002404007981 */ /* 0x000ea4000c1e1500 */
[----:B--2---:R-:W-:-:S05]  /*09d0*/  IMAD.U32 R0, R0, 0x10000, RZ ;  /* 0x0001000000007824 */ /* 0x004fca00078e00ff */
[----:B------:R-:W-:-:S04]  /*09e0*/  F2FP.F16.F32.PACK_AB R0, RZ, R0 ;  /* 0x00000000ff00723e */ /* 0x000fc800000000ff */
[----:B------:R-:W-:Y:S01]  /*09f0*/  PRMT R29, R0, 0x7610, R29 ;  /* 0x00007610001d7816 */ /* 0x000fe2000000001d */
[----:B------:R-:W-:Y:S06]  /*0a00*/  BRA `(.L_x_2612) ;  /* 0x0000000400d07947 */ /* 0x000fec0003800000 */
.L_x_2619:
        /* <DEDUP_REMOVED lines=13> */
.L_x_2626:
        /* <DEDUP_REMOVED lines=21> */
.L_x_2630:
[----:B------:R-:W-:Y:S05]  /*0c30*/  BSYNC.RECONVERGENT B1 ;  /* 0x0000000000017941 */ /* 0x000fea0003800200 */
.L_x_2629:
[----:B------:R-:W-:Y:S01]  /*0c40*/  IMAD.SHL.U32 R0, R0, 0x100000, RZ ;  /* 0x0010000000007824 */ /* 0x000fe200078e00ff */
[----:B------:R-:W-:-:S04]  /*0c50*/  LEA R3, R3, 0x3b800000, 0x17 ;  /* 0x3b80000003037811 */ /* 0x000fc800078eb8ff */
[----:B------:R-:W-:-:S07]  /*0c60*/  LOP3.LUT R0, R3, R0, R7, 0xfe, !PT ;  /* 0x0000000003007212 */ /* 0x000fce00078efe07 */
.L_x_2628:
[----:B------:R-:W-:Y:S05]  /*0c70*/  BSYNC.RECONVERGENT B0 ;  /* 0x0000000000007941 */ /* 0x000fea0003800200 */
.L_x_2627:
[----:B------:R-:W-:-:S04]  /*0c80*/  F2FP.F16.F32.PACK_AB R0, RZ, R0 ;  /* 0x00000000ff00723e */ /* 0x000fc800000000ff */
[----:B------:R-:W-:Y:S01]  /*0c90*/  PRMT R29, R0, 0x7610, R29 ;  /* 0x00007610001d7816 */ /* 0x000fe2000000001d */
[----:B------:R-:W-:Y:S06]  /*0ca0*/  BRA `(.L_x_2612) ;  /* 0x0000000400287947 */ /* 0x000fec0003800000 */
.L_x_2625:
        /* <DEDUP_REMOVED lines=21> */
.L_x_2634:
[----:B------:R-:W-:Y:S05]  /*0e00*/  BSYNC.RECONVERGENT B1 ;  /* 0x0000000000017941 */ /* 0x000fea0003800200 */
.L_x_2633:
[----:B------:R-:W-:Y:S01]  /*0e10*/  IMAD.SHL.U32 R0, R0, 0x200000, RZ ;  /* 0x0020000000007824 */ /* 0x000fe200078e00ff */
[----:B------:R-:W-:-:S04]  /*0e20*/  LEA R3, R3, 0x37800000, 0x17 ;  /* 0x3780000003037811 */ /* 0x000fc800078eb8ff */
[----:B------:R-:W-:-:S07]  /*0e30*/  LOP3.LUT R0, R3, R0, R7, 0xfe, !PT ;  /* 0x0000000003007212 */ /* 0x000fce00078efe07 */
.L_x_2632:
[----:B------:R-:W-:Y:S05]  /*0e40*/  BSYNC.RECONVERGENT B0 ;  /* 0x0000000000007941 */ /* 0x000fea0003800200 */
.L_x_2631:
[----:B------:R-:W-:-:S04]  /*0e50*/  F2FP.F16.F32.PACK_AB R0, RZ, R0 ;  /* 0x00000000ff00723e */ /* 0x000fc800000000ff */
[----:B------:R-:W-:Y:S01]  /*0e60*/  PRMT R29, R0, 0x7610, R29 ;  /* 0x00007610001d7816 */ /* 0x000fe2000000001d */
[----:B------:R-:W-:Y:S06]  /*0e70*/  BRA `(.L_x_2612) ;  /* 0x0000000000b47947 */ /* 0x000fec0003800000 */
.L_x_2624:
[----:B------:R-:W-:-:S09]  /*0e80*/  UISETP.NE.AND UP0, UPT, UR4, 0x1c, UPT ;  /* 0x0000001c0400788c */ /* 0x000fd2000bf05270 */
[----:B------:R-:W-:Y:S05]  /*0e90*/  BRA.U !UP0, `(.L_x_2635) ;  /* 0x00000001089c7547 */ /* 0x000fea000b800000 */
[----:B------:R-:W-:-:S09]  /*0ea0*/  UISETP.NE.AND UP0, UPT, UR4, 0x1d, UPT ;  /* 0x0000001d0400788c */ /* 0x000fd2000bf05270 */
[----:B------:R-:W-:Y:S05]  /*0eb0*/  BRA.U !UP0, `(.L_x_2636) ;  /* 0x0000000108807547 */ /* 0x000fea000b800000 */
[----:B------:R-:W-:-:S09]  /*0ec0*/  UISETP.NE.AND UP0, UPT, UR4, 0x2c, UPT ;  /* 0x0000002c0400788c */ /* 0x000fd2000bf05270 */
[----:B------:R-:W-:Y:S05]  /*0ed0*/  BRA.U !UP0, `(.L_x_2637) ;  /* 0x0000000108487547 */ /* 0x000fea000b800000 */
.L_x_2611:
        /* <DEDUP_REMOVED lines=16> */
.L_x_2638:
[----:B------:R-:W-:Y:S01]  /*0fe0*/  PRMT R29, RZ, 0x7610, R29 ;  /* 0x00007610ff1d7816 */ /* 0x000fe2000000001d */
[----:B------:R-:W-:Y:S06]  /*0ff0*/  BRA `(.L_x_2612) ;  /* 0x0000000000547947 */ /* 0x000fec0003800000 */
.L_x_2637:
        /* <DEDUP_REMOVED lines=8> */
.L_x_2640:
[----:B------:R-:W-:Y:S05]  /*1080*/  BSYNC.RECONVERGENT B0 ;  /* 0x0000000000007941 */ /* 0x000fea0003800200 */
.L_x_2639:
[----:B------:R-:W-:-:S04]  /*1090*/  F2FP.F16.F32.PACK_AB R0, RZ, R0 ;  /* 0x00000000ff00723e */ /* 0x000fc800000000ff */
[----:B------:R-:W-:Y:S01]  /*10a0*/  PRMT R29, R0, 0x7610, R29 ;  /* 0x00007610001d7816 */ /* 0x000fe2000000001d */
[----:B------:R-:W-:Y:S06]  /*10b0*/  BRA `(.L_x_2612) ;  /* 0x0000000000247947 */ /* 0x000fec0003800000 */
.L_x_2636:
[----:B------:R-:W2:Y:S02]  /*10c0*/  LDG.E.64 R4, desc[UR36][R4.64] ;  /* 0x0000002404047981 */ /* 0x000ea4000c1e1b00 */
[----:B--2---:R-:W0:Y:S02]  /*10d0*/  I2F.U64 R0, R4 ;  /* 0x0000000400007312 */ /* 0x004e240000301000 */
[----:B0-----:R-:W-:-:S04]  /*10e0*/  F2FP.F16.F32.PACK_AB R0, RZ, R0 ;  /* 0x00000000ff00723e */ /* 0x001fc800000000ff */
[----:B------:R-:W-:Y:S01]  /*10f0*/  PRMT R29, R0, 0x7610, R29 ;  /* 0x00007610001d7816 */ /* 0x000fe2000000001d */
[----:B------:R-:W-:Y:S06]  /*1100*/  BRA `(.L_x_2612) ;  /* 0x0000000000107947 */ /* 0x000fec0003800000 */
.L_x_2635:
[----:B------:R-:W2:Y:S02]  /*1110*/  LDG.E R4, desc[UR36][R4.64] ;  /* 0x0000002404047981 */ /* 0x000ea4000c1e1900 */
[----:B--2---:R-:W-:-:S04]  /*1120*/  I2FP.F32.U32 R0, R4 ;  /* 0x0000000400007245 */ /* 0x004fc80000201000 */
[----:B------:R-:W-:-:S04]  /*1130*/  F2FP.F16.F32.PACK_AB R0, RZ, R0 ;  /* 0x00000000ff00723e */ /* 0x000fc800000000ff */
[----:B------:R-:W-:-:S07]  /*1140*/  PRMT R29, R0, 0x7610, R29 ;  /* 0x00007610001d7816 */ /* 0x000fce000000001d */
.L_x_2612:
[----:B01----:R-:W0:Y:S01]  /*1150*/  LDC.64 R4, c[0x0][0x398] ;  /* 0x0000e600ff047b82 */ /* 0x003e220000000a00 */
[----:B------:R-:W1:Y:S01]  /*1160*/  LDCU UR5, c[0x0][0x3ac] ;  /* 0x00007580ff0577ac */ /* 0x000e620008000800 */
        /* <DEDUP_REMOVED lines=19> */
.L_x_2644:
[----:B------:R-:W2:Y:S02]  /*12a0*/  LDG.E.U8 R4, desc[UR36][R4.64] ;  /* 0x0000002404047981 */ /* 0x000ea4000c1e1100 */
[----:B--2---:R-:W-:-:S04]  /*12b0*/  I2FP.F32.U32 R0, R4 ;  /* 0x0000000400007245 */ /* 0x004fc80000201000 */
[----:B------:R-:W-:-:S04]  /*12c0*/  F2FP.F16.F32.PACK_AB R0, RZ, R0 ;  /* 0x00000000ff00723e */ /* 0x000fc800000000ff */
[----:B------:R-:W-:Y:S01]  /*12d0*/  PRMT R26, R0, 0x7610, R26 ;  /* 0x00007610001a7816 */ /* 0x000fe2000000001a */
[----:B------:R-:W-:Y:S06]  /*12e0*/  BRA `(.L_x_2646) ;  /* 0x0000000c00b87947 */ /* 0x000fec0003800000 */
.L_x_2643:
        /* <DEDUP_REMOVED lines=11> */
.L_x_2648:
[----:B------:R-:W2:Y:S02]  /*13a0*/  LDG.E R4, desc[UR36][R4.64] ;  /* 0x0000002404047981 */ /* 0x000ea4000c1e1900 */
[----:B--2---:R-:W-:-:S04]  /*13b0*/  I2FP.F32.S32 R0, R4 ;  /* 0x0000000400007245 */ /* 0x004fc80000201400 */
[----:B------:R-:W-:-:S04]  /*13c0*/  F2FP.F16.F32.PACK_AB R0, RZ, R0 ;  /* 0x00000000ff00723e */ /* 0x000fc800000000ff */
[----:B------:R-:W-:Y:S01]  /*13d0*/  PRMT R26, R0, 0x7610, R26 ;  /* 0x00007610001a7816 */ /* 0x000fe2000000001a */
[----:B------:R-:W-:Y:S06]  /*13e0*/  BRA `(.L_x_2646) ;  /* 0x0000000c00787947 */ /* 0x000fec0003800000 */
.L_x_2647:
[----:B------:R-:W2:Y:S02]  /*13f0*/  LDG.E.U16 R4, desc[UR36][R4.64] ;  /* 0x0000002404047981 */ /* 0x000ea4000c1e1500 */
[----:B--2---:R-:W0:Y:S02]  /*1400*/  I2F.S16 R0, R4 ;  /* 0x0000000400007306 */ /* 0x004e240000101400 */
[----:B0-----:R-:W-:-:S04]  /*1410*/  F2FP.F16.F32.PACK_AB R0, RZ, R0 ;  /* 0x00000000ff00723e */ /* 0x001fc800000000ff */
[----:B------:R-:W-:Y:S01]  /*1420*/  PRMT R26, R0, 0x7610, R26 ;  /* 0x00007610001a7816 */ /* 0x000fe2000000001a */
[----:B------:R-:W-:Y:S06]  /*1430*/  BRA `(.L_x_2646) ;  /* 0x0000000c00647947 */ /* 0x000fec0003800000 */
.L_x_2642:
        /* <DEDUP_REMOVED lines=9> */
.L_x_2650:
[----:B------:R1:W5:Y:S01]  /*14d0*/  LDG.E.U16 R26, desc[UR36][R4.64] ;  /* 0x00000024041a7981 */ /* 0x000362000c1e1500 */
[----:B------:R-:W-:Y:S05]  /*14e0*/  BRA `(.L_x_2646) ;  /* 0x0000000c00387947 */ /* 0x000fea0003800000 */
.L_x_2649:
        /* <DEDUP_REMOVED lines=9> */
.L_x_2652:
[----:B------:R0:W5:Y:S01]  /*1580*/  LDG.E.U16 R26, desc[UR36][R4.64] ;  /* 0x00000024041a7981 */ /* 0x000162000c1e1500 */
[----:B------:R-:W-:Y:S05]  /*1590*/  BRA `(.L_x_2646) ;  /* 0x0000000c000c7947 */ /* 0x000fea0003800000 */
.L_x_2651:
        /* <DEDUP_REMOVED lines=9> */
.L_x_2641:
        /* <DEDUP_REMOVED lines=14> */
.L_x_2655:
        /* <DEDUP_REMOVED lines=9> */
.L_x_2654:
        /* <DEDUP_REMOVED lines=27> */
.L_x_2657:
        /* <DEDUP_REMOVED lines=15> */
.L_x_2656:
[----:B------:R-:W2:Y:S02]  /*1a40*/  LDG.E.U16 R0, desc[UR36][R4.64] ;  /* 0x0000002404007981 */ /* 0x000ea4000c1e1500 */
[----:B--2---:R-:W-:-:S05]  /*1a50*/  IMAD.U32 R0, R0, 0x10000, RZ ;  /* 0x0001000000007824 */ /* 0x004fca00078e00ff */
[----:B------:R-:W-:-:S04]  /*1a60*/  F2FP.F16.F32.PACK_AB R0, RZ, R0 ;  /* 0x00000000ff00723e */ /* 0x000fc800000000ff */
[----:B------:R-:W-:Y:S01]  /*1a70*/  PRMT R26, R0, 0x7610, R26 ;  /* 0x00007610001a7816 */ /* 0x000fe2000000001a */
[----:B------:R-:W-:Y:S06]  /*1a80*/  BRA `(.L_x_2646) ;  /* 0x0000000400d07947 */ /* 0x000fec0003800000 */
.L_x_2653:
        /* <DEDUP_REMOVED lines=13> */
.L_x_2660:
        /* <DEDUP_REMOVED lines=21> */
.L_x_2664:
[----:B------:R-:W-:Y:S05]  /*1cb0*/  BSYNC.RECONVERGENT B1 ;  /* 0x0000000000017941 */ /* 0x000fea0003800200 */
.L_x_2663:
[----:B------:R-:W-:Y:S01]  /*1cc0*/  IMAD.SHL.U32 R0, R0, 0x100000, RZ ;  /* 0x0010000000007824 */ /* 0x000fe200078e00ff */
[----:B------:R-:W-:-:S04]  /*1cd0*/  LEA R3, R3, 0x3b800000, 0x17 ;  /* 0x3b80000003037811 */ /* 0x000fc800078eb8ff */
[----:B------:R-:W-:-:S07]  /*1ce0*/  LOP3.LUT R0, R3, R0, R7, 0xfe, !PT ;  /* 0x0000000003007212 */ /* 0x000fce00078efe07 */
.L_x_2662:
[----:B------:R-:W-:Y:S05]  /*1cf0*/  BSYNC.RECONVERGENT B0 ;  /* 0x0000000000007941 */ /* 0x000fea0003800200 */
.L_x_2661:
[----:B------:R-:W-:-:S04]  /*1d00*/  F2FP.F16.F32.PACK_AB R0, RZ, R0 ;  /* 0x00000000ff00723e */ /* 0x000fc800000000ff */
[----:B------:R-:W-:Y:S01]  /*1d10*/  PRMT R26, R0, 0x7610, R26 ;  /* 0x00007610001a7816 */ /* 0x000fe2000000001a */
[----:B------:R-:W-:Y:S06]  /*1d20*/  BRA `(.L_x_2646) ;  /* 0x0000000400287947 */ /* 0x000fec0003800000 */
.L_x_2659:
        /* <DEDUP_REMOVED lines=21> */
.L_x_2668:
[----:B------:R-:W-:Y:S05]  /*1e80*/  BSYNC.RECONVERGENT B1 ;  /* 0x0000000000017941 */ /* 0x000fea0003800200 */
.L_x_2667:
[----:B------:R-:W-:Y:S01]  /*1e90*/  IMAD.SHL.U32 R0, R0, 0x200000, RZ ;  /* 0x0020000000007824 */ /* 0x000fe200078e00ff */
[----:B------:R-:W-:-:S04]  /*1ea0*/  LEA R3, R3, 0x37800000, 0x17 ;  /* 0x3780000003037811 */ /* 0x000fc800078eb8ff */
[----:B------:R-:W-:-:S07]  /*1eb0*/  LOP3.LUT R0, R3, R0, R7, 0xfe, !PT ;  /* 0x0000000003007212 */ /* 0x000fce00078efe07 */
.L_x_2666:
[----:B------:R-:W-:Y:S05]  /*1ec0*/  BSYNC.RECONVERGENT B0 ;  /* 0x0000000000007941 */ /* 0x000fea0003800200 */
.L_x_2665:
[----:B------:R-:W-:-:S04]  /*1ed0*/  F2FP.F16.F32.PACK_AB R0, RZ, R0 ;  /* 0x00000000ff00723e */ /* 0x000fc800000000ff */
[----:B------:R-:W-:Y:S01]  /*1ee0*/  PRMT R26, R0, 0x7610, R26 ;  /* 0x00007610001a7816 */ /* 0x000fe2000000001a */
[----:B------:R-:W-:Y:S06]  /*1ef0*/  BRA `(.L_x_2646) ;  /* 0x0000000000b47947 */ /* 0x000fec0003800000 */
.L_x_2658:
[----:B------:R-:W-:-:S09]  /*1f00*/  UISETP.NE.AND UP0, UPT, UR4, 0x1c, UPT ;  /* 0x0000001c0400788c */ /* 0x000fd2000bf05270 */
[----:B------:R-:W-:Y:S05]  /*1f10*/  BRA.U !UP0, `(.L_x_2669) ;  /* 0x00000001089c7547 */ /* 0x000fea000b800000 */
[----:B------:R-:W-:-:S09]  /*1f20*/  UISETP.NE.AND UP0, UPT, UR4, 0x1d, UPT ;  /* 0x0000001d0400788c */ /* 0x000fd2000bf05270 */
[----:B------:R-:W-:Y:S05]  /*1f30*/  BRA.U !UP0, `(.L_x_2670) ;  /* 0x0000000108807547 */ /* 0x000fea000b800000 */
[----:B------:R-:W-:-:S09]  /*1f40*/  UISETP.NE.AND UP0, UPT, UR4, 0x2c, UPT ;  /* 0x0000002c0400788c */ /* 0x000fd2000bf05270 */
[----:B------:R-:W-:Y:S05]  /*1f50*/  BRA.U !UP0, `(.L_x_2671) ;  /* 0x0000000108487547 */ /* 0x000fea000b800000 */
.L_x_2645:
        /* <DEDUP_REMOVED lines=15> */
[----:B--2--5:R-:W-:Y:S05]  /*2050*/  CALL.ABS.NOINC R14 ;  /* 0x000000000e007343 */ /* 0x024fea0003c00000 */
.L_x_2672:
[----:B------:R-:W-:Y:S01]  /*2060*/  PRMT R26, RZ, 0x7610, R26 ;  /* 0x00007610ff1a7816 */ /* 0x000fe2000000001a */
[----:B------:R-:W-:Y:S06]  /*2070*/  BRA `(.L_x_2646) ;  /* 0x0000000000547947 */ /* 0x000fec0003800000 */
.L_x_2671:
        /* <DEDUP_REMOVED lines=8> */
.L_x_2674:
[----:B------:R-:W-:Y:S05]  /*2100*/  BSYNC.RECONVERGENT B0 ;  /* 0x0000000000007941 */ /* 0x000fea0003800200 */
.L_x_2673:
[----:B------:R-:W-:-:S04]  /*2110*/  F2FP.F16.F32.PACK_AB R0, RZ, R0 ;  /* 0x00000000ff00723e */ /* 0x000fc800000000ff */
[----:B------:R-:W-:Y:S01]  /*2120*/  PRMT R26, R0, 0x7610, R26 ;  /* 0x00007610001a7816 */ /* 0x000fe2000000001a */
[----:B------:R-:W-:Y:S06]  /*2130*/  BRA `(.L_x_2646) ;  /* 0x0000000000247947 */ /* 0x000fec0003800000 */
.L_x_2670:
[----:B------:R-:W2:Y:S02]  /*2140*/  LDG.E.64 R4, desc[UR36][R4.64] ;  /* 0x0000002404047981 */ /* 0x000ea4000c1e1b00 */
[----:B--2---:R-:W0:Y:S02]  /*2150*/  I2F.U64 R0, R4 ;  /* 0x0000000400007312 */ /* 0x004e240000301000 */
[----:B0-----:R-:W-:-:S04]  /*2160*/  F2FP.F16.F32.PACK_AB R0, RZ, R0 ;  /* 0x00000000ff00723e */ /* 0x001fc800000000ff */
[----:B------:R-:W-:Y:S01]  /*2170*/  PRMT R26, R0, 0x7610, R26 ;  /* 0x00007610001a7816 */ /* 0x000fe2000000001a */
[----:B------:R-:W-:Y:S06]  /*2180*/  BRA `(.L_x_2646) ;  /* 0x0000000000107947 */ /* 0x000fec0003800000 */
.L_x_2669:
[----:B------:R-:W2:Y:S02]  /*2190*/  LDG.E R4, desc[UR36][R4.64] ;  /* 0x0000002404047981 */ /* 0x000ea4000c1e1900 */
[----:B--2---:R-:W-:-:S04]  /*21a0*/  I2FP.F32.U32 R0, R4 ;  /* 0x0000000400007245 */ /* 0x004fc80000201000 */
[----:B------:R-:W-:-:S04]  /*21b0*/  F2FP.F16.F32.PACK_AB R0, RZ, R0 ;  /* 0x00000000ff00723e */ /* 0x000fc800000000ff */
[----:B------:R-:W-:-:S07]  /*21c0*/  PRMT R26, R0, 0x7610, R26 ;  /* 0x00007610001a7816 */ /* 0x000fce000000001a */
.L_x_2646:
[----:B------:R-:W-:-:S07]  /*21d0*/  VIADD R19, R25, 0x80 ;  /* 0x0000008019137836 */ /* 0x000fce0000000000 */
.L_x_2606:
[----:B------:R-:W-:Y:S05]  /*21e0*/  BSYNC.RECONVERGENT B6 ;  /* 0x0000000000067941 */ /* 0x000fea0003800200 */
.L_x_2605:
[----:B------:R-:W-:Y:S01]  /*21f0*/  ISETP.GE.AND P0, PT, R19, R22, PT ;  /* 0x000000161300720c */ /* 0x000fe20003f06270 */
[----:B------:R-:W-:Y:S01]  /*2200*/  BSSY.RECONVERGENT B6, `(.L_x_2675) ;  /* 0x0000216000067945 */ /* 0x000fe20003800200 */
[----:B------:R-:W-:Y:S02]  /*2210*/  PRMT R27, RZ, 0x7610, R27 ;  /* 0x00007610ff1b7816 */ /* 0x000fe4000000001b */
[----:B------:R-:W-:-:S09]  /*2220*/  PRMT R24, RZ, 0x7610, R24 ;  /* 0x00007610ff187816 */ /* 0x000fd20000000018 */
[----:B------:R-:W-:Y:S05]  /*2230*/  @P0 BRA `(.L_x_2676) ;  /* 0x0000002000480947 */ /* 0x000fea0003800000 */
[----:B01----:R-:W0:Y:S01]  /*2240*/  LDC.64 R4, c[0x0][0x390] ;  /* 0x0000e400ff047b82 */ /* 0x003e220000000a00 */
        /* <DEDUP_REMOVED lines=21> */
.L_x_2680:
[----:B------:R-:W2:Y:S02]  /*23a0*/  LDG.E.U8 R4, desc[UR36][R4.64] ;  /* 0x0000002404047981 */ /* 0x000ea4000c1e1100 */
[----:B--2---:R-:W-:-:S04]  /*23b0*/  I2FP.F32.U32 R0, R4 ;  /* 0x0000000400007245 */ /* 0x004fc80000201000 */
[----:B------:R-:W-:-:S04]  /*23c0*/  F2FP.F16.F32.PACK_AB R0, RZ, R0 ;  /* 0x00000000ff00723e */ /* 0x000fc800000000ff */
[----:B------:R-:W-:Y:S01]  /*23d0*/  PRMT R27, R0, 0x7610, R27 ;  /* 0x00007610001b7816 */ /* 0x000fe2000000001b */
[----:B------:R-:W-:Y:S06]  /*23e0*/  BRA `(.L_x_2682) ;  /* 0x0000000c00b87947 */ /* 0x000fec0003800000 */
.L_x_2679:
        /* <DEDUP_REMOVED lines=11> */
.L_x_2684:
[----:B------:R-:W2:Y:S02]  /*24a0*/  LDG.E R4, desc[UR36][R4.64] ;  /* 0x0000002404047981 */ /* 0x000ea4000c1e1900 */
[----:B--2---:R-:W-:-:S04]  /*24b0*/  I2FP.F32.S32 R0, R4 ;  /* 0x0000000400007245 */ /* 0x004fc80000201400 */
[----:B------:R-:W-:-:S04]  /*24c0*/  F2FP.F16.F32.PACK_AB R0, RZ, R0 ;  /* 0x00000000ff00723e */ /* 0x000fc800000000ff */
[----:B------:R-:W-:Y:S01]  /*24d0*/  PRMT R27, R0, 0x7610, R27 ;  /* 0x00007610001b7816 */ /* 0x000fe2000000001b */
[----:B------:R-:W-:Y:S06]  /*24e0*/  BRA `(.L_x_2682) ;  /* 0x0000000c00787947 */ /* 0x000fec0003800000 */
.L_x_2683:
[----:B------:R-:W2:Y:S02]  /*24f0*/  LDG.E.U16 R4, desc[UR36][R4.64] ;  /* 0x0000002404047981 */ /* 0x000ea4000c1e1500 */
[----:B--2---:R-:W0:Y:S02]  /*2500*/  I2F.S16 R0, R4 ;  /* 0x0000000400007306 */ /* 0x004e240000101400 */
[----:B0-----:R-:W-:-:S04]  /*2510*/  F2FP.F16.F32.PACK_AB R0, RZ, R0 ;  /* 0x00000000ff00723e */ /* 0x001fc800000000ff */
[----:B------:R-:W-:Y:S01]  /*2520*/  PRMT R27, R0, 0x7610, R27 ;  /* 0x00007610001b7816 */ /* 0x000fe2000000001b */
[----:B------:R-:W-:Y:S06]  /*2530*/  BRA `(.L_x_2682) ;  /* 0x0000000c00647947 */ /* 0x000fec0003800000 */
.L_x_2678:
        /* <DEDUP_REMOVED lines=9> */
.L_x_2686:
[----:B------:R1:W5:Y:S01]  /*25d0*/  LDG.E.U16 R27, desc[UR36][R4.64] ;  /* 0x00000024041b7981 */ /* 0x000362000c1e1500 */
[----:B------:R-:W-:Y:S05]  /*25e0*/  BRA `(.L_x_2682) ;  /* 0x0000000c00387947 */ /* 0x000fea0003800000 */
.L_x_2685:
        /* <DEDUP_REMOVED lines=9> */
.L_x_2688:
[----:B------:R0:W5:Y:S01]  /*2680*/  LDG.E.U16 R27, desc[UR36][R4.64] ;  /* 0x00000024041b7981 */ /* 0x000162000c1e1500 */
[----:B------:R-:W-:Y:S05]  /*2690*/  BRA `(.L_x_2682) ;  /* 0x0000000c000c7947 */ /* 0x000fea0003800000 */
.L_x_2687:
        /* <DEDUP_REMOVED lines=9> */
.L_x_2677:
        /* <DEDUP_REMOVED lines=14> */
.L_x_2691:
        /* <DEDUP_REMOVED lines=9> */
.L_x_2690:
        /* <DEDUP_REMOVED lines=27> */
.L_x_2693:
        /* <DEDUP_REMOVED lines=11> */
[----:B------:R-:W-:-:S04]  /*2b00*/  LOP3.LUT R0, R0, 0x80000000, R3, 0xf8, !PT ;  /* 0x8000000000007812 */ /* 0x000fc800078ef803 */
[----:B------:R-:W-:-:S04]  /*2b10*/  F2FP.F16.F32.PACK_AB R0, RZ, R0 ;  /* 0x00000000ff00723e */ /* 0x000fc800000000ff */
[----:B------:R-:W-:Y:S01]  /*2b20*/  PRMT R27, R0, 0x7610, R27 ;  /* 0x00007610001b7816 */ /* 0x000fe2000000001b */
[----:B------:R-:W-:Y:S06]  /*2b30*/  BRA `(.L_x_2682) ;  /* 0x0000000400e47947 */ /* 0x000fec0003800000 */
.L_x_2692:
[----:B------:R-:W2:Y:S02]  /*2b40*/  LDG.E.U16 R0, desc[UR36][R4.64] ;  /* 0x0000002404007981 */ /* 0x000ea4000c1e1500 */
[----:B--2---:R-:W-:-:S05]  /*2b50*/  IMAD.U32 R0, R0, 0x10000, RZ ;  /* 0x0001000000007824 */ /* 0x004fca00078e00ff */
[----:B------:R-:W-:-:S04]  /*2b60*/  F2FP.F16.F32.PACK_AB R0, RZ, R0 ;  /* 0x00000000ff00723e */ /* 0x000fc800000000ff */
[----:B------:R-:W-:Y:S01]  /*2b70*/  PRMT R27, R0, 0x7610, R27 ;  /* 0x00007610001b7816 */ /* 0x000fe2000000001b */
[----:B------:R-:W-:Y:S06]  /*2b80*/  BRA `(.L_x_2682) ;  /* 0x0000000400d07947 */ /* 0x000fec0003800000 */
.L_x_2689:
        /* <DEDUP_REMOVED lines=13> */
.L_x_2696:
        /* <DEDUP_REMOVED lines=21> */
.L_x_2700:
[----:B------:R-:W-:Y:S05]  /*2db0*/  BSYNC.RECONVERGENT B1 ;  /* 0x0000000000017941 */ /* 0x000fea0003800200 */
.L_x_2699:
[----:B------:R-:W-:Y:S01]  /*2dc0*/  IMAD.SHL.U32 R0, R0, 0x100000, RZ ;  /* 0x0010000000007824 */ /* 0x000fe200078e00ff */
[----:B------:R-:W-:-:S04]  /*2dd0*/  LEA R3, R3, 0x3b800000, 0x17 ;  /* 0x3b80000003037811 */ /* 0x000fc800078eb8ff */
[----:B------:R-:W-:-:S07]  /*2de0*/  LOP3.LUT R0, R3, R0, R7, 0xfe, !PT ;  /* 0x0000000003007212 */ /* 0x000fce00078efe07 */
.L_x_2698:
[----:B------:R-:W-:Y:S05]  /*2df0*/  BSYNC.RECONVERGENT B0 ;  /* 0x0000000000007941 */ /* 0x000fea0003800200 */
.L_x_2697:
[----:B------:R-:W-:-:S04]  /*2e00*/  F2FP.F16.F32.PACK_AB R0, RZ, R0 ;  /* 0x00000000ff00723e */ /* 0x000fc800000000ff */
[----:B------:R-:W-:Y:S01]  /*2e10*/  PRMT R27, R0, 0x7610, R27 ;  /* 0x00007610001b7816 */ /* 0x000fe2000000001b */
[----:B------:R-:W-:Y:S06]  /*2e20*/  BRA `(.L_x_2682) ;  /* 0x0000000400287947 */ /* 0x000fec0003800000 */
.L_x_2695:
        /* <DEDUP_REMOVED lines=21> */
.L_x_2704:
[----:B------:R-:W-:Y:S05]  /*2f80*/  BSYNC.RECONVERGENT B1 ;  /* 0x0000000000017941 */ /* 0x000fea0003800200 */
.L_x_2703:
[----:B------:R-:W-:Y:S01]  /*2f90*/  IMAD.SHL.U32 R0, R0, 0x200000, RZ ;  /* 0x0020000000007824 */ /* 0x000fe200078e00ff */
[----:B------:R-:W-:-:S04]  /*2fa0*/  LEA R3, R3, 0x37800000, 0x17 ;  /* 0x3780000003037811 */ /* 0x000fc800078eb8ff */
[----:B------:R-:W-:-:S07]  /*2fb0*/  LOP3.LUT R0, R3, R0, R7, 0xfe, !PT ;  /* 0x0000000003007212 */ /* 0x000fce00078efe07 */
.L_x_2702:
[----:B------:R-:W-:Y:S05]  /*2fc0*/  BSYNC.RECONVERGENT B0 ;  /* 0x0000000000007941 */ /* 0x000fea0003800200 */
.L_x_2701:
[----:B------:R-:W-:-:S04]  /*2fd0*/  F2FP.F16.F32.PACK_AB R0, RZ, R0 ;  /* 0x00000000ff00723e */ /* 0x000fc800000000ff */
[----:B------:R-:W-:Y:S01]  /*2fe0*/  PRMT R27, R0, 0x7610, R27 ;  /* 0x00007610001b7816 */ /* 0x000fe2000000001b */
[----:B------:R-:W-:Y:S06]  /*2ff0*/  BRA `(.L_x_2682) ;  /* 0x0000000000b47947 */ /* 0x000fec0003800000 */
.L_x_2694:
        /* <DEDUP_REMOVED lines=14> */
.L_x_2708:
[----:B------:R-:W-:Y:S05]  /*30e0*/  BSYNC.RECONVERGENT B0 ;  /* 0x0000000000007941 */ /* 0x000fea0003800200 */
.L_x_2707:
[----:B------:R-:W-:-:S04]  /*30f0*/  F2FP.F16.F32.PACK_AB R0, RZ, R0 ;  /* 0x00000000ff00723e */ /* 0x000fc800000000ff */
[----:B------:R-:W-:Y:S01]  /*3100*/  PRMT R27, R0, 0x7610, R27 ;  /* 0x00007610001b7816 */ /* 0x000fe2000000001b */
[----:B------:R-:W-:Y:S06]  /*3110*/  BRA `(.L_x_2682) ;  /* 0x00000000006c7947 */ /* 0x000fec0003800000 */
.L_x_2681:
        /* <DEDUP_REMOVED lines=16> */
.L_x_2709:
[----:B------:R-:W-:Y:S01]  /*3220*/  PRMT R27, RZ, 0x7610, R27 ;  /* 0x00007610ff1b7816 */ /* 0x000fe2000000001b */
[----:B------:R-:W-:Y:S06]  /*3230*/  BRA `(.L_x_2682) ;  /* 0x0000000000247947 */ /* 0x000fec0003800000 */
.L_x_2706:
[----:B------:R-:W2:Y:S02]  /*3240*/  LDG.E.64 R4, desc[UR36][R4.64] ;  /* 0x0000002404047981 */ /* 0x000ea4000c1e1b00 */
[----:B--2---:R-:W0:Y:S02]  /*3250*/  I2F.U64 R0, R4 ;  /* 0x0000000400007312 */ /* 0x004e240000301000 */
[----:B0-----:R-:W-:-:S04]  /*3260*/  F2FP.F16.F32.PACK_AB R0, RZ, R0 ;  /* 0x00000000ff00723e */ /* 0x001fc800000000ff */
[----:B------:R-:W-:Y:S01]  /*3270*/  PRMT R27, R0, 0x7610, R27 ;  /* 0x00007610001b7816 */ /* 0x000fe2000000001b */
[----:B------:R-:W-:Y:S06]  /*3280*/  BRA `(.L_x_2682) ;  /* 0x0000000000107947 */ /* 0x000fec0003800000 */
.L_x_2705:
[----:B------:R-:W2:Y:S02]  /*3290*/  LDG.E R4, desc[UR36][R4.64] ;  /* 0x0000002404047981 */ /* 0x000ea4000c1e1900 */
[----:B--2---:R-:W-:-:S04]  /*32a0*/  I2FP.F32.U32 R0, R4 ;  /* 0x0000000400007245 */ /* 0x004fc80000201000 */
[----:B------:R-:W-:-:S04]  /*32b0*/  F2FP.F16.F32.PACK_AB R0, RZ, R0 ;  /* 0x00000000ff00723e */ /* 0x000fc800000000ff */
[----:B------:R-:W-:-:S07]  /*32c0*/  PRMT R27, R0, 0x7610, R27 ;  /* 0x00007610001b7816 */ /* 0x000fce000000001b */
.L_x_2682:
        /* <DEDUP_REMOVED lines=21> */
.L_x_2713:
[----:B------:R-:W2:Y:S02]  /*3420*/  LDG.E.U8 R4, desc[UR36][R4.64] ;  /* 0x0000002404047981 */ /* 0x000ea4000c1e1100 */
[----:B--2---:R-:W-:-:S04]  /*3430*/  I2FP.F32.U32 R0, R4 ;  /* 0x0000000400007245 */ /* 0x004fc80000201000 */
[----:B------:R-:W-:-:S04]  /*3440*/  F2FP.F16.F32.PACK_AB R0, RZ, R0 ;  /* 0x00000000ff00723e */ /* 0x000fc800000000ff */
[----:B------:R-:W-:Y:S01]  /*3450*/  PRMT R24, R0, 0x7610, R24 ;  /* 0x0000761000187816 */ /* 0x000fe20000000018 */
[----:B------:R-:W-:Y:S06]  /*3460*/  BRA `(.L_x_2715) ;  /* 0x0000000c00b87947 */ /* 0x000fec0003800000 */
.L_x_2712:
        /* <DEDUP_REMOVED lines=11> */
.L_x_2717:
[----:B------:R-:W2:Y:S02]  /*3520*/  LDG.E R4, desc[UR36][R4.64] ;  /* 0x0000002404047981 */ /* 0x000ea4000c1e1900 */
[----:B--2---:R-:W-:-:S04]  /*3530*/  I2FP.F32.S32 R0, R4 ;  /* 0x0000000400007245 */ /* 0x004fc80000201400 */
[----:B------:R-:W-:-:S04]  /*3540*/  F2FP.F16.F32.PACK_AB R0, RZ, R0 ;  /* 0x00000000ff00723e */ /* 0x000fc800000000ff */
[----:B------:R-:W-:Y:S01]  /*3550*/  PRMT R24, R0, 0x7610, R24 ;  /* 0x0000761000187816 */ /* 0x000fe20000000018 */
[----:B------:R-:W-:Y:S06]  /*3560*/  BRA `(.L_x_2715) ;  /* 0x0000000c00787947 */ /* 0x000fec0003800000 */
.L_x_2716:
[----:B------:R-:W2:Y:S02]  /*3570*/  LDG.E.U16 R4, desc[UR36][R4.64] ;  /* 0x0000002404047981 */ /* 0x000ea4000c1e1500 */
[----:B--2---:R-:W0:Y:S02]  /*3580*/  I2F.S16 R0, R4 ;  /* 0x0000000400007306 */ /* 0x004e240000101400 */
[----:B0-----:R-:W-:-:S04]  /*3590*/  F2FP.F16.F32.PACK_AB R0, RZ, R0 ;  /* 0x00000000ff00723e */ /* 0x001fc800000000ff */
[----:B------:R-:W-:Y:S01]  /*35a0*/  PRMT R24, R0, 0x7610, R24 ;  /* 0x0000761000187816 */ /* 0x000fe20000000018 */
[----:B------:R-:W-:Y:S06]  /*35b0*/  BRA `(.L_x_2715) ;  /* 0x0000000c00647947 */ /* 0x000fec0003800000 */
.L_x_2711:
        /* <DEDUP_REMOVED lines=9> */
.L_x_2719:
[----:B------:R1:W5:Y:S01]  /*3650*/  LDG.E.U16 R24, desc[UR36][R4.64] ;  /* 0x0000002404187981 */ /* 0x000362000c1e1500 */
[----:B------:R-:W-:Y:S05]  /*3660*/  BRA `(.L_x_2715) ;  /* 0x0000000c00387947 */ /* 0x000fea0003800000 */
.L_x_2718:
        /* <DEDUP_REMOVED lines=9> */
.L_x_2721:
[----:B------:R0:W5:Y:S01]  /*3700*/  LDG.E.U16 R24, desc[UR36][R4.64] ;  /* 0x0000002404187981 */ /* 0x000162000c1e1500 */
[----:B------:R-:W-:Y:S05]  /*3710*/  BRA `(.L_x_2715) ;  /* 0x0000000c000c7947 */ /* 0x000fea0003800000 */
.L_x_2720:
        /* <DEDUP_REMOVED lines=9> */
.L_x_2710:
        /* <DEDUP_REMOVED lines=14> */
.L_x_2724:
        /* <DEDUP_REMOVED lines=9> */
.L_x_2723:
        /* <DEDUP_REMOVED lines=27> */
.L_x_2726:
        /* <DEDUP_REMOVED lines=15> */
.L_x_2725:
[----:B------:R-:W2:Y:S02]  /*3bc0*/  LDG.E.U16 R0, desc[UR36][R4.64] ;  /* 0x0000002404007981 */ /* 0x000ea4000c1e1500 */
[----:B--2---:R-:W-:-:S05]  /*3bd0*/  IMAD.U32 R0, R0, 0x10000, RZ ;  /* 0x0001000000007824 */ /* 0x004fca00078e00ff */
[----:B------:R-:W-:-:S04]  /*3be0*/  F2FP.F16.F32.PACK_AB R0, RZ, R0 ;  /* 0x00000000ff00723e */ /* 0x000fc800000000ff */
[----:B------:R-:W-:Y:S01]  /*3bf0*/  PRMT R24, R0, 0x7610, R24 ;  /* 0x0000761000187816 */ /* 0x000fe20000000018 */
[----:B------:R-:W-:Y:S06]  /*3c00*/  BRA `(.L_x_2715) ;  /* 0x0000000400d07947 */ /* 0x000fec0003800000 */
.L_x_2722:
        /* <DEDUP_REMOVED lines=13> */
.L_x_2729:
        /* <DEDUP_REMOVED lines=21> */
.L_x_2733:
[----:B------:R-:W-:Y:S05]  /*3e30*/  BSYNC.RECONVERGENT B1 ;  /* 0x0000000000017941 */ /* 0x000fea0003800200 */
.L_x_2732:
[----:B------:R-:W-:Y:S01]  /*3e40*/  IMAD.SHL.U32 R0, R0, 0x100000, RZ ;  /* 0x0010000000007824 */ /* 0x000fe200078e00ff */
[----:B------:R-:W-:-:S04]  /*3e50*/  LEA R3, R3, 0x3b800000, 0x17 ;  /* 0x3b80000003037811 */ /* 0x000fc800078eb8ff */
[----:B------:R-:W-:-:S07]  /*3e60*/  LOP3.LUT R0, R3, R0, R7, 0xfe, !PT ;  /* 0x0000000003007212 */ /* 0x000fce00078efe07 */
.L_x_2731:
[----:B------:R-:W-:Y:S05]  /*3e70*/  BSYNC.RECONVERGENT B0 ;  /* 0x0000000000007941 */ /* 0x000fea0003800200 */
.L_x_2730:
[----:B------:R-:W-:-:S04]  /*3e80*/  F2FP.F16.F32.PACK_AB R0, RZ, R0 ;  /* 0x00000000ff00723e */ /* 0x000fc800000000ff */
[----:B------:R-:W-:Y:S01]  /*3e90*/  PRMT R24, R0, 0x7610, R24 ;  /* 0x0000761000187816 */ /* 0x000fe20000000018 */
[----:B------:R-:W-:Y:S06]  /*3ea0*/  BRA `(.L_x_2715) ;  /* 0x0000000400287947 */ /* 0x000fec0003800000 */
.L_x_2728:
        /* <DEDUP_REMOVED lines=21> */
.L_x_2737:
[----:B------:R-:W-:Y:S05]  /*4000*/  BSYNC.RECONVERGENT B1 ;  /* 0x0000000000017941 */ /* 0x000fea0003800200 */
.L_x_2736:
[----:B------:R-:W-:Y:S01]  /*4010*/  IMAD.SHL.U32 R0, R0, 0x200000, RZ ;  /* 0x0020000000007824 */ /* 0x000fe200078e00ff */
[----:B------:R-:W-:-:S04]  /*4020*/  LEA R3, R3, 0x37800000, 0x17 ;  /* 0x3780000003037811 */ /* 0x000fc800078eb8ff */
[----:B------:R-:W-:-:S07]  /*4030*/  LOP3.LUT R0, R3, R0, R7, 0xfe, !PT ;  /* 0x0000000003007212 */ /* 0x000fce00078efe07 */
.L_x_2735:
[----:B------:R-:W-:Y:S05]  /*4040*/  BSYNC.RECONVERGENT B0 ;  /* 0x0000000000007941 */ /* 0x000fea0003800200 */
.L_x_2734:
[----:B------:R-:W-:-:S04]  /*4050*/  F2FP.F16.F32.PACK_AB R0, RZ, R0 ;  /* 0x00000000ff00723e */ /* 0x000fc800000000ff */
[----:B------:R-:W-:Y:S01]  /*4060*/  PRMT R24, R0, 0x7610, R24 ;  /* 0x0000761000187816 */ /* 0x000fe20000000018 */
[----:B------:R-:W-:Y:S06]  /*4070*/  BRA `(.L_x_2715) ;  /* 0x0000000000b47947 */ /* 0x000fec0003800000 */
.L_x_2727:
        /* <DEDUP_REMOVED lines=14> */
.L_x_2741:
[----:B------:R-:W-:Y:S05]  /*4160*/  BSYNC.RECONVERGENT B0 ;  /* 0x0000000000007941 */ /* 0x000fea0003800200 */
.L_x_2740:
[----:B------:R-:W-:-:S04]  /*4170*/  F2FP.F16.F32.PACK_AB R0, RZ, R0 ;  /* 0x00000000ff00723e */ /* 0x000fc800000000ff */
[----:B------:R-:W-:Y:S01]  /*4180*/  PRMT R24, R0, 0x7610, R24 ;  /* 0x0000761000187816 */ /* 0x000fe20000000018 */
[----:B------:R-:W-:Y:S06]  /*4190*/  BRA `(.L_x_2715) ;  /* 0x00000000006c7947 */ /* 0x000fec0003800000 */
.L_x_2714:
        /* <DEDUP_REMOVED lines=16> */
.L_x_2742:
[----:B------:R-:W-:Y:S01]  /*42a0*/  PRMT R24, RZ, 0x7610, R24 ;  /* 0x00007610ff187816 */ /* 0x000fe20000000018 */
[----:B------:R-:W-:Y:S06]  /*42b0*/  BRA `(.L_x_2715) ;  /* 0x0000000000247947 */ /* 0x000fec0003800000 */
.L_x_2739:
[----:B------:R-:W2:Y:S02]  /*42c0*/  LDG.E.64 R4, desc[UR36][R4.64] ;  /* 0x0000002404047981 */ /* 0x000ea4000c1e1b00 */
[----:B--2---:R-:W0:Y:S02]  /*42d0*/  I2F.U64 R0, R4 ;  /* 0x0000000400007312 */ /* 0x004e240000301000 */
[----:B0-----:R-:W-:-:S04]  /*42e0*/  F2FP.F16.F32.PACK_AB R0, RZ, R0 ;  /* 0x00000000ff00723e */ /* 0x001fc800000000ff */
[----:B------:R-:W-:Y:S01]  /*42f0*/  PRMT R24, R0, 0x7610, R24 ;  /* 0x0000761000187816 */ /* 0x000fe20000000018 */
[----:B------:R-:W-:Y:S06]  /*4300*/  BRA `(.L_x_2715) ;  /* 0x0000000000107947 */ /* 0x000fec0003800000 */
.L_x_2738:
[----:B------:R-:W2:Y:S02]  /*4310*/  LDG.E R4, desc[UR36][R4.64] ;  /* 0x0000002404047981 */ /* 0x000ea4000c1e1900 */
[----:B--2---:R-:W-:-:S04]  /*4320*/  I2FP.F32.U32 R0, R4 ;  /* 0x0000000400007245 */ /* 0x004fc80000201000 */
[----:B------:R-:W-:-:S04]  /*4330*/  F2FP.F16.F32.PACK_AB R0, RZ, R0 ;  /* 0x00000000ff00723e */ /* 0x000fc800000000ff */
[----:B------:R-:W-:-:S07]  /*4340*/  PRMT R24, R0, 0x7610, R24 ;  /* 0x0000761000187816 */ /* 0x000fce0000000018 */
.L_x_2715:
[----:B------:R-:W-:-:S07]  /*4350*/  VIADD R19, R19, 0x80 ;  /* 0x0000008013137836 */ /* 0x000fce0000000000 */
.L_x_2676:
[----:B------:R-:W-:Y:S05]  /*4360*/  BSYNC.RECONVERGENT B6 ;  /* 0x0000000000067941 */ /* 0x000fea0003800200 */
.L_x_2675:
        /* <DEDUP_REMOVED lines=27> */
.L_x_2748:
[----:B------:R-:W2:Y:S02]  /*4520*/  LDG.E.U8 R4, desc[UR36][R4.64] ;  /* 0x0000002404047981 */ /* 0x000ea4000c1e1100 */
[----:B--2---:R-:W-:-:S04]  /*4530*/  I2FP.F32.U32 R0, R4 ;  /* 0x0000000400007245 */ /* 0x004fc80000201000 */
[----:B------:R-:W-:-:S04]  /*4540*/  F2FP.F16.F32.PACK_AB R0, RZ, R0 ;  /* 0x00000000ff00723e */ /* 0x000fc800000000ff */
[----:B------:R-:W-:Y:S01]  /*4550*/  PRMT R23, R0, 0x7610, R23 ;  /* 0x0000761000177816 */ /* 0x000fe20000000017 */
[----:B------:R-:W-:Y:S06]  /*4560*/  BRA `(.L_x_2750) ;  /* 0x0000000c00b87947 */ /* 0x000fec0003800000 */
.L_x_2747:
        /* <DEDUP_REMOVED lines=11> */
.L_x_2752:
[----:B------:R-:W2:Y:S02]  /*4620*/  LDG.E R4, desc[UR36][R4.64] ;  /* 0x0000002404047981 */ /* 0x000ea4000c1e1900 */
[----:B--2---:R-:W-:-:S04]  /*4630*/  I2FP.F32.S32 R0, R4 ;  /* 0x0000000400007245 */ /* 0x004fc80000201400 */
[----:B------:R-:W-:-:S04]  /*4640*/  F2FP.F16.F32.PACK_AB R0, RZ, R0 ;  /* 0x00000000ff00723e */ /* 0x000fc800000000ff */
[----:B------:R-:W-:Y:S01]  /*4650*/  PRMT R23, R0, 0x7610, R23 ;  /* 0x0000761000177816 */ /* 0x000fe20000000017 */
[----:B------:R-:W-:Y:S06]  /*4660*/  BRA `(.L_x_2750) ;  /* 0x0000000c00787947 */ /* 0x000fec0003800000 */
.L_x_2751:
[----:B------:R-:W2:Y:S02]  /*4670*/  LDG.E.U16 R4, desc[UR36][R4.64] ;  /* 0x0000002404047981 */ /* 0x000ea4000c1e1500 */
[----:B--2---:R-:W0:Y:S02]  /*4680*/  I2F.S16 R0, R4 ;  /* 0x0000000400007306 */ /* 0x004e240000101400 */
[----:B0-----:R-:W-:-:S04]  /*4690*/  F2FP.F16.F32.PACK_AB R0, RZ, R0 ;  /* 0x00000000ff00723e */ /* 0x001fc800000000ff */
[----:B------:R-:W-:Y:S01]  /*46a0*/  PRMT R23, R0, 0x7610, R23 ;  /* 0x0000761000177816 */ /* 0x000fe20000000017 */
[----:B------:R-:W-:Y:S06]  /*46b0*/  BRA `(.L_x_2750) ;  /* 0x0000000c00647947 */ /* 0x000fec0003800000 */
.L_x_2746:
        /* <DEDUP_REMOVED lines=9> */
.L_x_2754:
[----:B------:R1:W5:Y:S01]  /*4750*/  LDG.E.U16 R23, desc[UR36][R4.64] ;  /* 0x0000002404177981 */ /* 0x000362000c1e1500 */
[----:B------:R-:W-:Y:S05]  /*4760*/  BRA `(.L_x_2750) ;  /* 0x0000000c00387947 */ /* 0x000fea0003800000 */
.L_x_2753:
        /* <DEDUP_REMOVED lines=9> */
.L_x_2756:
[----:B------:R0:W5:Y:S01]  /*4800*/  LDG.E.U16 R23, desc[UR36][R4.64] ;  /* 0x0000002404177981 */ /* 0x000162000c1e1500 */
[----:B------:R-:W-:Y:S05]  /*4810*/  BRA `(.L_x_2750) ;  /* 0x0000000c000c7947 */ /* 0x000fea0003800000 */
.L_x_2755:
        /* <DEDUP_REMOVED lines=9> */
.L_x_2745:
        /* <DEDUP_REMOVED lines=14> */
.L_x_2759:
        /* <DEDUP_REMOVED lines=9> */
.L_x_2758:
        /* <DEDUP_REMOVED lines=27> */
.L_x_2761:
        /* <DEDUP_REMOVED lines=15> */
.L_x_2760:
[----:B------:R-:W2:Y:S02]  /*4cc0*/  LDG.E.U16 R0, desc[UR36][R4.64] ;  /* 0x0000002404007981 */ /* 0x000ea4000c1e1500 */
[----:B--2---:R-:W-:-:S05]  /*4cd0*/  IMAD.U32 R0, R0, 0x10000, RZ ;  /* 0x0001000000007824 */ /* 0x004fca00078e00ff */
[----:B------:R-:W-:-:S04]  /*4ce0*/  F2FP.F16.F32.PACK_AB R0, RZ, R0 ;  /* 0x00000000ff00723e */ /* 0x000fc800000000ff */
[----:B------:R-:W-:Y:S01]  /*4cf0*/  PRMT R23, R0, 0x7610, R23 ;  /* 0x0000761000177816 */ /* 0x000fe20000000017 */
[----:B------:R-:W-:Y:S06]  /*4d00*/  BRA `(.L_x_2750) ;  /* 0x0000000400d07947 */ /* 0x000fec0003800000 */
.L_x_2757:
        /* <DEDUP_REMOVED lines=13> */
.L_x_2764:
        /* <DEDUP_REMOVED lines=21> */
.L_x_2768:
[----:B------:R-:W-:Y:S05]  /*4f30*/  BSYNC.RECONVERGENT B1 ;  /* 0x0000000000017941 */ /* 0x000fea0003800200 */
.L_x_2767:
[----:B------:R-:W-:Y:S01]  /*4f40*/  IMAD.SHL.U32 R0, R0, 0x100000, RZ ;  /* 0x0010000000007824 */ /* 0x000fe200078e00ff */
[----:B------:R-:W-:-:S04]  /*4f50*/  LEA R3, R3, 0x3b800000, 0x17 ;  /* 0x3b80000003037811 */ /* 0x000fc800078eb8ff */
[----:B------:R-:W-:-:S07]  /*4f60*/  LOP3.LUT R0, R3, R0, R7, 0xfe, !PT ;  /* 0x0000000003007212 */ /* 0x000fce00078efe07 */
.L_x_2766:
[----:B------:R-:W-:Y:S05]  /*4f70*/  BSYNC.RECONVERGENT B0 ;  /* 0x0000000000007941 */ /* 0x000fea0003800200 */
.L_x_2765:
[----:B------:R-:W-:-:S04]  /*4f80*/  F2FP.F16.F32.PACK_AB R0, RZ, R0 ;  /* 0x00000000ff00723e */ /* 0x000fc800000000ff */
[----:B------:R-:W-:Y:S01]  /*4f90*/  PRMT R23, R0, 0x7610, R23 ;  /* 0x0000761000177816 */ /* 0x000fe20000000017 */
[----:B------:R-:W-:Y:S06]  /*4fa0*/  BRA `(.L_x_2750) ;  /* 0x0000000400287947 */ /* 0x000fec0003800000 */
.L_x_2763:
        /* <DEDUP_REMOVED lines=21> */
.L_x_2772:
[----:B------:R-:W-:Y:S05]  /*5100*/  BSYNC.RECONVERGENT B1 ;  /* 0x0000000000017941 */ /* 0x000fea0003800200 */
.L_x_2771:
[----:B------:R-:W-:Y:S01]  /*5110*/  IMAD.SHL.U32 R0, R0, 0x200000, RZ ;  /* 0x0020000000007824 */ /* 0x000fe200078e00ff */
[----:B------:R-:W-:-:S04]  /*5120*/  LEA R3, R3, 0x37800000, 0x17 ;  /* 0x3780000003037811 */ /* 0x000fc800078eb8ff */
[----:B------:R-:W-:-:S07]  /*5130*/  LOP3.LUT R0, R3, R0, R7, 0xfe, !PT ;  /* 0x0000000003007212 */ /* 0x000fce00078efe07 */
.L_x_2770:
[----:B------:R-:W-:Y:S05]  /*5140*/  BSYNC.RECONVERGENT B0 ;  /* 0x0000000000007941 */ /* 0x000fea0003800200 */
.L_x_2769:
[----:B------:R-:W-:-:S04]  /*5150*/  F2FP.F16.F32.PACK_AB R0, RZ, R0 ;  /* 0x00000000ff00723e */ /* 0x000fc800000000ff */
[----:B------:R-:W-:Y:S01]  /*5160*/  PRMT R23, R0, 0x7610, R23 ;  /* 0x0000761000177816 */ /* 0x000fe20000000017 */
[----:B------:R-:W-:Y:S06]  /*5170*/  BRA `(.L_x_2750) ;  /* 0x0000000000b47947 */ /* 0x000fec0003800000 */
.L_x_2762:
        /* <DEDUP_REMOVED lines=14> */
.L_x_2776:
[----:B------:R-:W-:Y:S05]  /*5260*/  BSYNC.RECONVERGENT B0 ;  /* 0x0000000000007941 */ /* 0x000fea0003800200 */
.L_x_2775:
[----:B------:R-:W-:-:S04]  /*5270*/  F2FP.F16.F32.PACK_AB R0, RZ, R0 ;  /* 0x00000000ff00723e */ /* 0x000fc800000000ff */
[----:B------:R-:W-:Y:S01]  /*5280*/  PRMT R23, R0, 0x7610, R23 ;  /* 0x0000761000177816 */ /* 0x000fe20000000017 */
[----:B------:R-:W-:Y:S06]  /*5290*/  BRA `(.L_x_2750) ;  /* 0x00000000006c7947 */ /* 0x000fec0003800000 */
.L_x_2749:
        /* <DEDUP_REMOVED lines=16> */
.L_x_2777:
[----:B------:R-:W-:Y:S01]  /*53a0*/  PRMT R23, RZ, 0x7610, R23 ;  /* 0x00007610ff177816 */ /* 0x000fe20000000017 */
[----:B------:R-:W-:Y:S06]  /*53b0*/  BRA `(.L_x_2750) ;  /* 0x0000000000247947 */ /* 0x000fec0003800000 */
.L_x_2774:
[----:B------:R-:W2:Y:S02]  /*53c0*/  LDG.E.64 R4, desc[UR36][R4.64] ;  /* 0x0000002404047981 */ /* 0x000ea4000c1e1b00 */
[----:B--2---:R-:W0:Y:S02]  /*53d0*/  I2F.U64 R0, R4 ;  /* 0x0000000400007312 */ /* 0x004e240000301000 */
[----:B0-----:R-:W-:-:S04]  /*53e0*/  F2FP.F16.F32.PACK_AB R0, RZ, R0 ;  /* 0x00000000ff00723e */ /* 0x001fc800000000ff */
[----:B------:R-:W-:Y:S01]  /*53f0*/  PRMT R23, R0, 0x7610, R23 ;  /* 0x0000761000177816 */ /* 0x000fe20000000017 */
[----:B------:R-:W-:Y:S06]  /*5400*/  BRA `(.L_x_2750) ;  /* 0x0000000000107947 */ /* 0x000fec0003800000 */
.L_x_2773:
[----:B------:R-:W2:Y:S02]  /*5410*/  LDG.E R4, desc[UR36][R4.64] ;  /* 0x0000002404047981 */ /* 0x000ea4000c1e1900 */
[----:B--2---:R-:W-:-:S04]  /*5420*/  I2FP.F32.U32 R0, R4 ;  /* 0x0000000400007245 */ /* 0x004fc80000201000 */
[----:B------:R-:W-:-:S04]  /*5430*/  F2FP.F16.F32.PACK_AB R0, RZ, R0 ;  /* 0x00000000ff00723e */ /* 0x000fc800000000ff */
[----:B------:R-:W-:-:S07]  /*5440*/  PRMT R23, R0, 0x7610, R23 ;  /* 0x0000761000177816 */ /* 0x000fce0000000017 */
.L_x_2750:
[----:B------:R-:W2:Y:S01]  /*5450*/  LDCU.U8 UR6, c[0x0][0x3a5] ;  /* 0x000074a0ff0677ac */ /* 0x000ea20008000000 */
[----:B01----:R-:W0:Y:S01]  /*5460*/  LDC.64 R4, c[0x0][0x398] ;  /* 0x0000e600ff047b82 */ /* 0x003e220000000a00 */
[----:B------:R-:W1:Y:S01]  /*5470*/  LDCU UR5, c[0x0][0x3ac] ;  /* 0x00007580ff0577ac */ /* 0x000e620008000800 */
[----:B--2---:R-:W-:-:S04]  /*5480*/  UPRMT UR4, UR6, 0x9910, URZ ;  /* 0x0000991006047896 */ /* 0x004fc800080000ff */
        /* <DEDUP_REMOVED lines=18> */
.L_x_2781:
[----:B------:R-:W2:Y:S02]  /*55b0*/  LDG.E.U8 R4, desc[UR36][R4.64] ;  /* 0x0000002404047981 */ /* 0x000ea4000c1e1100 */
[----:B--2---:R-:W-:-:S04]  /*55c0*/  I2FP.F32.U32 R0, R4 ;  /* 0x0000000400007245 */ /* 0x004fc80000201000 */
[----:B------:R-:W-:-:S04]  /*55d0*/  F2FP.F16.F32.PACK_AB R0, RZ, R0 ;  /* 0x00000000ff00723e */ /* 0x000fc800000000ff */
[----:B------:R-:W-:Y:S01]  /*55e0*/  PRMT R16, R0, 0x7610, R16 ;  /* 0x0000761000107816 */ /* 0x000fe20000000010 */
[----:B------:R-:W-:Y:S06]  /*55f0*/  BRA `(.L_x_2783) ;  /* 0x0000000c00b87947 */ /* 0x000fec0003800000 */
.L_x_2780:
        /* <DEDUP_REMOVED lines=11> */
.L_x_2785:
[----:B------:R-:W2:Y:S02]  /*56b0*/  LDG.E R4, desc[UR36][R4.64] ;  /* 0x0000002404047981 */ /* 0x000ea4000c1e1900 */
[----:B--2---:R-:W-:-:S04]  /*56c0*/  I2FP.F32.S32 R0, R4 ;  /* 0x0000000400007245 */ /* 0x004fc80000201400 */
[----:B------:R-:W-:-:S04]  /*56d0*/  F2FP.F16.F32.PACK_AB R0, RZ, R0 ;  /* 0x00000000ff00723e */ /* 0x000fc800000000ff */
[----:B------:R-:W-:Y:S01]  /*56e0*/  PRMT R16, R0, 0x7610, R16 ;  /* 0x0000761000107816 */ /* 0x000fe20000000010 */
[----:B------:R-:W-:Y:S06]  /*56f0*/  BRA `(.L_x_2783) ;  /* 0x0000000c00787947 */ /* 0x000fec0003800000 */
.L_x_2784:
[----:B------:R-:W2:Y:S02]  /*5700*/  LDG.E.U16 R4, desc[UR36][R4.64] ;  /* 0x0000002404047981 */ /* 0x000ea4000c1e1500 */
[----:B--2---:R-:W0:Y:S02]  /*5710*/  I2F.S16 R0, R4 ;  /* 0x0000000400007306 */ /* 0x004e240000101400 */
[----:B0-----:R-:W-:-:S04]  /*5720*/  F2FP.F16.F32.PACK_AB R0, RZ, R0 ;  /* 0x00000000ff00723e */ /* 0x001fc800000000ff */
[----:B------:R-:W-:Y:S01]  /*5730*/  PRMT R16, R0, 0x7610, R16 ;  /* 0x0000761000107816 */ /* 0x000fe20000000010 */
[----:B------:R-:W-:Y:S06]  /*5740*/  BRA `(.L_x_2783) ;  /* 0x0000000c00647947 */ /* 0x000fec0003800000 */
.L_x_2779:
        /* <DEDUP_REMOVED lines=9> */
.L_x_2787:
[----:B------:R1:W5:Y:S01]  /*57e0*/  LDG.E.U16 R16, desc[UR36][R4.64] ;  /* 0x0000002404107981 */ /* 0x000362000c1e1500 */
[----:B------:R-:W-:Y:S05]  /*57f0*/  BRA `(.L_x_2783) ;  /* 0x0000000c00387947 */ /* 0x000fea0003800000 */
.L_x_2786:
        /* <DEDUP_REMOVED lines=9> */
.L_x_2789:
[----:B------:R0:W5:Y:S01]  /*5890*/  LDG.E.U16 R16, desc[UR36][R4.64] ;  /* 0x0000002404107981 */ /* 0x000162000c1e1500 */
[----:B------:R-:W-:Y:S05]  /*58a0*/  BRA `(.L_x_2783) ;  /* 0x0000000c000c7947 */ /* 0x000fea0003800000 */
.L_x_2788:
        /* <DEDUP_REMOVED lines=9> */
.L_x_2778:
        /* <DEDUP_REMOVED lines=14> */
.L_x_2792:
        /* <DEDUP_REMOVED lines=9> */
.L_x_2791:
        /* <DEDUP_REMOVED lines=27> */
.L_x_2794:
        /* <DEDUP_REMOVED lines=15> */
.L_x_2793:
[----:B------:R-:W2:Y:S02]  /*5d50*/  LDG.E.U16 R0, desc[UR36][R4.64] ;  /* 0x0000002404007981 */ /* 0x000ea4000c1e1500 */
[----:B--2---:R-:W-:-:S05]  /*5d60*/  IMAD.U32 R0, R0, 0x10000, RZ ;  /* 0x0001000000007824 */ /* 0x004fca00078e00ff */
[----:B------:R-:W-:-:S04]  /*5d70*/  F2FP.F16.F32.PACK_AB R0, RZ, R0 ;  /* 0x00000000ff00723e */ /* 0x000fc800000000ff */
[----:B------:R-:W-:Y:S01]  /*5d80*/  PRMT R16, R0, 0x7610, R16 ;  /* 0x0000761000107816 */ /* 0x000fe20000000010 */
[----:B------:R-:W-:Y:S06]  /*5d90*/  BRA `(.L_x_2783) ;  /* 0x0000000400d07947 */ /* 0x000fec0003800000 */
.L_x_2790:
        /* <DEDUP_REMOVED lines=13> */
.L_x_2797:
        /* <DEDUP_REMOVED lines=21> */
.L_x_2801:
[----:B------:R-:W-:Y:S05]  /*5fc0*/  BSYNC.RECONVERGENT B1 ;  /* 0x0000000000017941 */ /* 0x000fea0003800200 */
.L_x_2800:
[----:B------:R-:W-:Y:S01]  /*5fd0*/  IMAD.SHL.U32 R0, R0, 0x100000, RZ ;  /* 0x0010000000007824 */ /* 0x000fe200078e00ff */
[----:B------:R-:W-:-:S04]  /*5fe0*/  LEA R3, R3, 0x3b800000, 0x17 ;  /* 0x3b80000003037811 */ /* 0x000fc800078eb8ff */
[----:B------:R-:W-:-:S07]  /*5ff0*/  LOP3.LUT R0, R3, R0, R7, 0xfe, !PT ;  /* 0x0000000003007212 */ /* 0x000fce00078efe07 */
.L_x_2799:
[----:B------:R-:W-:Y:S05]  /*6000*/  BSYNC.RECONVERGENT B0 ;  /* 0x0000000000007941 */ /* 0x000fea0003800200 */
.L_x_2798:
[----:B------:R-:W-:-:S04]  /*6010*/  F2FP.F16.F32.PACK_AB R0, RZ, R0 ;  /* 0x00000000ff00723e */ /* 0x000fc800000000ff */
[----:B------:R-:W-:Y:S01]  /*6020*/  PRMT R16, R0, 0x7610, R16 ;  /* 0x0000761000107816 */ /* 0x000fe20000000010 */
[----:B------:R-:W-:Y:S06]  /*6030*/  BRA `(.L_x_2783) ;  /* 0x0000000400287947 */ /* 0x000fec0003800000 */
.L_x_2796:
        /* <DEDUP_REMOVED lines=21> */
.L_x_2805:
[----:B------:R-:W-:Y:S05]  /*6190*/  BSYNC.RECONVERGENT B1 ;  /* 0x0000000000017941 */ /* 0x000fea0003800200 */
.L_x_2804:
[----:B------:R-:W-:Y:S01]  /*61a0*/  IMAD.SHL.U32 R0, R0, 0x200000, RZ ;  /* 0x0020000000007824 */ /* 0x000fe200078e00ff */
[----:B------:R-:W-:-:S04]  /*61b0*/  LEA R3, R3, 0x37800000, 0x17 ;  /* 0x3780000003037811 */ /* 0x000fc800078eb8ff */
[----:B------:R-:W-:-:S07]  /*61c0*/  LOP3.LUT R0, R3, R0, R7, 0xfe, !PT ;  /* 0x0000000003007212 */ /* 0x000fce00078efe07 */
.L_x_2803:
[----:B------:R-:W-:Y:S05]  /*61d0*/  BSYNC.RECONVERGENT B0 ;  /* 0x0000000000007941 */ /* 0x000fea0003800200 */
.L_x_2802:
[----:B------:R-:W-:-:S04]  /*61e0*/  F2FP.F16.F32.PACK_AB R0, RZ, R0 ;  /* 0x00000000ff00723e */ /* 0x000fc800000000ff */
[----:B------:R-:W-:Y:S01]  /*61f0*/  PRMT R16, R0, 0x7610, R16 ;  /* 0x0000761000107816 */ /* 0x000fe20000000010 */
[----:B------:R-:W-:Y:S06]  /*6200*/  BRA `(.L_x_2783) ;  /* 0x0000000000b47947 */ /* 0x000fec0003800000 */
.L_x_2795:
        /* <DEDUP_REMOVED lines=14> */
.L_x_2809:
[----:B------:R-:W-:Y:S05]  /*62f0*/  BSYNC.RECONVERGENT B0 ;  /* 0x0000000000007941 */ /* 0x000fea0003800200 */
.L_x_2808:
[----:B------:R-:W-:-:S04]  /*6300*/  F2FP.F16.F32.PACK_AB R0, RZ, R0 ;  /* 0x00000000ff00723e */ /* 0x000fc800000000ff */
[----:B------:R-:W-:Y:S01]  /*6310*/  PRMT R16, R0, 0x7610, R16 ;  /* 0x0000761000107816 */ /* 0x000fe20000000010 */
[----:B------:R-:W-:Y:S06]  /*6320*/  BRA `(.L_x_2783) ;  /* 0x00000000006c7947 */ /* 0x000fec0003800000 */
.L_x_2782:
        /* <DEDUP_REMOVED lines=16> */
.L_x_2810:
[----:B------:R-:W-:Y:S01]  /*6430*/  PRMT R16, RZ, 0x7610, R16 ;  /* 0x00007610ff107816 */ /* 0x000fe20000000010 */
[----:B------:R-:W-:Y:S06]  /*6440*/  BRA `(.L_x_2783) ;  /* 0x0000000000247947 */ /* 0x000fec0003800000 */
.L_x_2807:
[----:B------:R-:W2:Y:S02]  /*6450*/  LDG.E.64 R4, desc[UR36][R4.64] ;  /* 0x0000002404047981 */ /* 0x000ea4000c1e1b00 */
[----:B--2---:R-:W0:Y:S02]  /*6460*/  I2F.U64 R0, R4 ;  /* 0x0000000400007312 */ /* 0x004e240000301000 */
[----:B0-----:R-:W-:-:S04]  /*6470*/  F2FP.F16.F32.PACK_AB R0, RZ, R0 ;  /* 0x00000000ff00723e */ /* 0x001fc800000000ff */
[----:B------:R-:W-:Y:S01]  /*6480*/  PRMT R16, R0, 0x7610, R16 ;  /* 0x0000761000107816 */ /* 0x000fe20000000010 */
[----:B------:R-:W-:Y:S06]  /*6490*/  BRA `(.L_x_2783) ;  /* 0x0000000000107947 */ /* 0x000fec0003800000 */
.L_x_2806:
[----:B------:R-:W2:Y:S02]  /*64a0*/  LDG.E R4, desc[UR36][R4.64] ;  /* 0x0000002404047981 */ /* 0x000ea4000c1e1900 */
[----:B--2---:R-:W-:-:S04]  /*64b0*/  I2FP.F32.U32 R0, R4 ;  /* 0x0000000400007245 */ /* 0x004fc80000201000 */
[----:B------:R-:W-:-:S04]  /*64c0*/  F2FP.F16.F32.PACK_AB R0, RZ, R0 ;  /* 0x00000000ff00723e */ /* 0x000fc800000000ff */
[----:B------:R-:W-:-:S07]  /*64d0*/  PRMT R16, R0, 0x7610, R16 ;  /* 0x0000761000107816 */ /* 0x000fce0000000010 */
.L_x_2783:
[----:B------:R-:W-:-:S07]  /*64e0*/  VIADD R19, R19, 0x80 ;  /* 0x0000008013137836 */ /* 0x000fce0000000000 */
.L_x_2744:
[----:B------:R-:W-:Y:S05]  /*64f0*/  BSYNC.RECONVERGENT B6 ;  /* 0x0000000000067941 */ /* 0x000fea0003800200 */
.L_x_2743:
        /* <DEDUP_REMOVED lines=27> */
.L_x_2816:
[----:B------:R-:W2:Y:S02]  /*66b0*/  LDG.E.U8 R4, desc[UR36][R4.64] ;  /* 0x0000002404047981 */ /* 0x000ea4000c1e1100 */
[----:B--2---:R-:W-:-:S04]  /*66c0*/  I2FP.F32.U32 R0, R4 ;  /* 0x0000000400007245 */ /* 0x004fc80000201000 */
[----:B------:R-:W-:-:S04]  /*66d0*/  F2FP.F16.F32.PACK_AB R0, RZ, R0 ;  /* 0x00000000ff00723e */ /* 0x000fc800000000ff */
[----:B------:R-:W-:Y:S01]  /*66e0*/  PRMT R17, R0, 0x7610, R17 ;  /* 0x0000761000117816 */ /* 0x000fe20000000011 */
[----:B------:R-:W-:Y:S06]  /*66f0*/  BRA `(.L_x_2818) ;  /* 0x0000000c00b87947 */ /* 0x000fec0003800000 */
.L_x_2815:
        /* <DEDUP_REMOVED lines=11> */
.L_x_2820:
[----:B------:R-:W2:Y:S02]  /*67b0*/  LDG.E R4, desc[UR36][R4.64] ;  /* 0x0000002404047981 */ /* 0x000ea4000c1e1900 */
[----:B--2---:R-:W-:-:S04]  /*67c0*/  I2FP.F32.S32 R0, R4 ;  /* 0x0000000400007245 */ /* 0x004fc80000201400 */
[----:B------:R-:W-:-:S04]  /*67d0*/  F2FP.F16.F32.PACK_AB R0, RZ, R0 ;  /* 0x00000000ff00723e */ /* 0x000fc800000000ff */
[----:B------:R-:W-:Y:S01]  /*67e0*/  PRMT R17, R0, 0x7610, R17 ;  /* 0x0000761000117816 */ /* 0x000fe20000000011 */
[----:B------:R-:W-:Y:S06]  /*67f0*/  BRA `(.L_x_2818) ;  /* 0x0000000c00787947 */ /* 0x000fec0003800000 */
.L_x_2819:
[----:B------:R-:W2:Y:S02]  /*6800*/  LDG.E.U16 R4, desc[UR36][R4.64] ;  /* 0x0000002404047981 */ /* 0x000ea4000c1e1500 */
[----:B--2---:R-:W0:Y:S02]  /*6810*/  I2F.S16 R0, R4 ;  /* 0x0000000400007306 */ /* 0x004e240000101400 */
[----:B0-----:R-:W-:-:S04]  /*6820*/  F2FP.F16.F32.PACK_AB R0, RZ, R0 ;  /* 0x00000000ff00723e */ /* 0x001fc800000000ff */
[----:B------:R-:W-:Y:S01]  /*6830*/  PRMT R17, R0, 0x7610, R17 ;  /* 0x0000761000117816 */ /* 0x000fe20000000011 */
[----:B------:R-:W-:Y:S06]  /*6840*/  BRA `(.L_x_2818) ;  /* 0x0000000c00647947 */ /* 0x000fec0003800000 */
.L_x_2814:
        /* <DEDUP_REMOVED lines=9> */
.L_x_2822:
[----:B------:R0:W5:Y:S01]  /*68e0*/  LDG.E.U16 R17, desc[UR36][R4.64] ;  /* 0x0000002404117981 */ /* 0x000162000c1e1500 */
[----:B------:R-:W-:Y:S05]  /*68f0*/  BRA `(.L_x_2818) ;  /* 0x0000000c00387947 */ /* 0x000fea0003800000 */
.L_x_2821:
        /* <DEDUP_REMOVED lines=9> */
.L_x_2824:
[----:B------:R1:W5:Y:S01]  /*6990*/  LDG.E.U16 R17, desc[UR36][R4.64] ;  /* 0x0000002404117981 */ /* 0x000362000c1e1500 */
[----:B------:R-:W-:Y:S05]  /*69a0*/  BRA `(.L_x_2818) ;  /* 0x0000000c000c7947 */ /* 0x000fea0003800000 */
.L_x_2823:
        /* <DEDUP_REMOVED lines=9> */
.L_x_2813:
        /* <DEDUP_REMOVED lines=14> */
.L_x_2827:
        /* <DEDUP_REMOVED lines=9> */
.L_x_2826:
        /* <DEDUP_REMOVED lines=27> */
.L_x_2829:
        /* <DEDUP_REMOVED lines=15> */
.L_x_2828:
[----:B------:R-:W2:Y:S02]  /*6e50*/  LDG.E.U16 R0, desc[UR36][R4.64] ;  /* 0x0000002404007981 */ /* 0x000ea4000c1e1500 */
[----:B--2---:R-:W-:-:S05]  /*6e60*/  IMAD.U32 R0, R0, 0x10000, RZ ;  /* 0x0001000000007824 */ /* 0x004fca00078e00ff */
[----:B------:R-:W-:-:S04]  /*6e70*/  F2FP.F16.F32.PACK_AB R0, RZ, R0 ;  /* 0x00000000ff00723e */ /* 0x000fc800000000ff */
[----:B------:R-:W-:Y:S01]  /*6e80*/  PRMT R17, R0, 0x7610, R17 ;  /* 0x0000761000117816 */ /* 0x000fe20000000011 */
[----:B------:R-:W-:Y:S06]  /*6e90*/  BRA `(.L_x_2818) ;  /* 0x0000000400d07947 */ /* 0x000fec0003800000 */
.L_x_2825:
        /* <DEDUP_REMOVED lines=13> */
.L_x_2832:
        /* <DEDUP_REMOVED lines=21> */
.L_x_2836:
[----:B------:R-:W-:Y:S05]  /*70c0*/  BSYNC.RECONVERGENT B1 ;  /* 0x0000000000017941 */ /* 0x000fea0003800200 */
.L_x_2835:
[----:B------:R-:W-:Y:S01]  /*70d0*/  IMAD.SHL.U32 R0, R0, 0x100000, RZ ;  /* 0x0010000000007824 */ /* 0x000fe200078e00ff */
[----:B------:R-:W-:-:S04]  /*70e0*/  LEA R3, R3, 0x3b800000, 0x17 ;  /* 0x3b80000003037811 */ /* 0x000fc800078eb8ff */
[----:B------:R-:W-:-:S07]  /*70f0*/  LOP3.LUT R0, R3, R0, R7, 0xfe, !PT ;  /* 0x0000000003007212 */ /* 0x000fce00078efe07 */
.L_x_2834:
[----:B------:R-:W-:Y:S05]  /*7100*/  BSYNC.RECONVERGENT B0 ;  /* 0x0000000000007941 */ /* 0x000fea0003800200 */
.L_x_2833:
[----:B------:R-:W-:-:S04]  /*7110*/  F2FP.F16.F32.PACK_AB R0, RZ, R0 ;  /* 0x00000000ff00723e */ /* 0x000fc800000000ff */
[----:B------:R-:W-:Y:S01]  /*7120*/  PRMT R17, R0, 0x7610, R17 ;  /* 0x0000761000117816 */ /* 0x000fe20000000011 */
[----:B------:R-:W-:Y:S06]  /*7130*/  BRA `(.L_x_2818) ;  /* 0x0000000400287947 */ /* 0x000fec0003800000 */
.L_x_2831:
        /* <DEDUP_REMOVED lines=21> */
.L_x_2840:
[----:B------:R-:W-:Y:S05]  /*7290*/  BSYNC.RECONVERGENT B1 ;  /* 0x0000000000017941 */ /* 0x000fea0003800200 */
.L_x_2839:
[----:B------:R-:W-:Y:S01]  /*72a0*/  IMAD.SHL.U32 R0, R0, 0x200000, RZ ;  /* 0x0020000000007824 */ /* 0x000fe200078e00ff */
[----:B------:R-:W-:-:S04]  /*72b0*/  LEA R3, R3, 0x37800000, 0x17 ;  /* 0x3780000003037811 */ /* 0x000fc800078eb8ff */
[----:B------:R-:W-:-:S07]  /*72c0*/  LOP3.LUT R0, R3, R0, R7, 0xfe, !PT ;  /* 0x0000000003007212 */ /* 0x000fce00078efe07 */
.L_x_2838:
[----:B------:R-:W-:Y:S05]  /*72d0*/  BSYNC.RECONVERGENT B0 ;  /* 0x0000000000007941 */ /* 0x000fea0003800200 */
.L_x_2837:
[----:B------:R-:W-:-:S04]  /*72e0*/  F2FP.F16.F32.PACK_AB R0, RZ, R0 ;  /* 0x00000000ff00723e */ /* 0x000fc800000000ff */
[----:B------:R-:W-:Y:S01]  /*72f0*/  PRMT R17, R0, 0x7610, R17 ;  /* 0x0000761000117816 */ /* 0x000fe20000000011 */
[----:B------:R-:W-:Y:S06]  /*7300*/  BRA `(.L_x_2818) ;  /* 0x0000000000b47947 */ /* 0x000fec0003800000 */
.L_x_2830:
        /* <DEDUP_REMOVED lines=14> */
.L_x_2844:
[----:B------:R-:W-:Y:S05]  /*73f0*/  BSYNC.RECONVERGENT B0 ;  /* 0x0000000000007941 */ /* 0x000fea0003800200 */
.L_x_2843:
[----:B------:R-:W-:-:S04]  /*7400*/  F2FP.F16.F32.PACK_AB R0, RZ, R0 ;  /* 0x00000000ff00723e */ /* 0x000fc800000000ff */
[----:B------:R-:W-:Y:S01]  /*7410*/  PRMT R17, R0, 0x7610, R17 ;  /* 0x0000761000117816 */ /* 0x000fe20000000011 */
[----:B------:R-:W-:Y:S06]  /*7420*/  BRA `(.L_x_2818) ;  /* 0x00000000006c7947 */ /* 0x000fec0003800000 */
.L_x_2817:
        /* <DEDUP_REMOVED lines=16> */
.L_x_2845:
[----:B------:R-:W-:Y:S01]  /*7530*/  PRMT R17, RZ, 0x7610, R17 ;  /* 0x00007610ff117816 */ /* 0x000fe20000000011 */
[----:B------:R-:W-:Y:S06]  /*7540*/  BRA `(.L_x_2818) ;  /* 0x0000000000247947 */ /* 0x000fec0003800000 */
.L_x_2842:
[----:B------:R-:W2:Y:S02]  /*7550*/  LDG.E.64 R4, desc[UR36][R4.64] ;  /* 0x0000002404047981 */ /* 0x000ea4000c1e1b00 */
[----:B--2---:R-:W0:Y:S02]  /*7560*/  I2F.U64 R0, R4 ;  /* 0x0000000400007312 */ /* 0x004e240000301000 */
[----:B0-----:R-:W-:-:S04]  /*7570*/  F2FP.F16.F32.PACK_AB R0, RZ, R0 ;  /* 0x00000000ff00723e */ /* 0x001fc800000000ff */
[----:B------:R-:W-:Y:S01]  /*7580*/  PRMT R17, R0, 0x7610, R17 ;  /* 0x0000761000117816 */ /* 0x000fe20000000011 */
[----:B------:R-:W-:Y:S06]  /*7590*/  BRA `(.L_x_2818) ;  /* 0x0000000000107947 */ /* 0x000fec0003800000 */
.L_x_2841:
[----:B------:R-:W2:Y:S02]  /*75a0*/  LDG.E R4, desc[UR36][R4.64] ;  /* 0x0000002404047981 */ /* 0x000ea4000c1e1900 */
[----:B--2---:R-:W-:-:S04]  /*75b0*/  I2FP.F32.U32 R0, R4 ;  /* 0x0000000400007245 */ /* 0x004fc80000201000 */
[----:B------:R-:W-:-:S04]  /*75c0*/  F2FP.F16.F32.PACK_AB R0, RZ, R0 ;  /* 0x00000000ff00723e */ /* 0x000fc800000000ff */
[----:B------:R-:W-:-:S07]  /*75d0*/  PRMT R17, R0, 0x7610, R17 ;  /* 0x0000761000117816 */ /* 0x000fce0000000011 */
.L_x_2818:
        /* <DEDUP_REMOVED lines=22> */
.L_x_2849:
[----:B------:R-:W2:Y:S02]  /*7740*/  LDG.E.U8 R4, desc[UR36][R4.64] ;  /* 0x0000002404047981 */ /* 0x000ea4000c1e1100 */
[----:B--2---:R-:W-:-:S04]  /*7750*/  I2FP.F32.U32 R0, R4 ;  /* 0x0000000400007245 */ /* 0x004fc80000201000 */
[----:B------:R-:W-:-:S04]  /*7760*/  F2FP.F16.F32.PACK_AB R0, RZ, R0 ;  /* 0x00000000ff00723e */ /* 0x000fc800000000ff */
[----:B------:R-:W-:Y:S01]  /*7770*/  PRMT R18, R0, 0x7610, R18 ;  /* 0x0000761000127816 */ /* 0x000fe20000000012 */
[----:B------:R-:W-:Y:S06]  /*7780*/  BRA `(.L_x_2812) ;  /* 0x0000000c00b87947 */ /* 0x000fec0003800000 */
.L_x_2848:
        /* <DEDUP_REMOVED lines=11> */
.L_x_2852:
[----:B------:R-:W2:Y:S02]  /*7840*/  LDG.E R4, desc[UR36][R4.64] ;  /* 0x0000002404047981 */ /* 0x000ea4000c1e1900 */
[----:B--2---:R-:W-:-:S04]  /*7850*/  I2FP.F32.S32 R0, R4 ;  /* 0x0000000400007245 */ /* 0x004fc80000201400 */
[----:B------:R-:W-:-:S04]  /*7860*/  F2FP.F16.F32.PACK_AB R0, RZ, R0 ;  /* 0x00000000ff00723e */ /* 0x000fc800000000ff */
[----:B------:R-:W-:Y:S01]  /*7870*/  PRMT R18, R0, 0x7610, R18 ;  /* 0x0000761000127816 */ /* 0x000fe20000000012 */
[----:B------:R-:W-:Y:S06]  /*7880*/  BRA `(.L_x_2812) ;  /* 0x0000000c00787947 */ /* 0x000fec0003800000 */
.L_x_2851:
[----:B------:R-:W2:Y:S02]  /*7890*/  LDG.E.U16 R4, desc[UR36][R4.64] ;  /* 0x0000002404047981 */ /* 0x000ea4000c1e1500 */
[----:B--2---:R-:W0:Y:S02]  /*78a0*/  I2F.S16 R0, R4 ;  /* 0x0000000400007306 */ /* 0x004e240000101400 */
[----:B0-----:R-:W-:-:S04]  /*78b0*/  F2FP.F16.F32.PACK_AB R0, RZ, R0 ;  /* 0x00000000ff00723e */ /* 0x001fc800000000ff */
[----:B------:R-:W-:Y:S01]  /*78c0*/  PRMT R18, R0, 0x7610, R18 ;  /* 0x0000761000127816 */ /* 0x000fe20000000012 */
[----:B------:R-:W-:Y:S06]  /*78d0*/  BRA `(.L_x_2812) ;  /* 0x0000000c00647947 */ /* 0x000fec0003800000 */
.L_x_2847:
        /* <DEDUP_REMOVED lines=9> */
.L_x_2854:
[----:B------:R2:W5:Y:S01]  /*7970*/  LDG.E.U16 R18, desc[UR36][R4.64] ;  /* 0x0000002404127981 */ /* 0x000562000c1e1500 */
[----:B------:R-:W-:Y:S05]  /*7980*/  BRA `(.L_x_2812) ;  /* 0x0000000c00387947 */ /* 0x000fea0003800000 */
.L_x_2853:
        /* <DEDUP_REMOVED lines=9> */
.L_x_2856:
[----:B------:R3:W5:Y:S01]  /*7a20*/  LDG.E.U16 R18, desc[UR36][R4.64] ;  /* 0x0000002404127981 */ /* 0x000762000c1e1500 */
[----:B------:R-:W-:Y:S05]  /*7a30*/  BRA `(.L_x_2812) ;  /* 0x0000000c000c7947 */ /* 0x000fea0003800000 */
.L_x_2855:
        /* <DEDUP_REMOVED lines=9> */
.L_x_2846:
        /* <DEDUP_REMOVED lines=14> */
.L_x_2859:
        /* <DEDUP_REMOVED lines=9> */
.L_x_2858:
        /* <DEDUP_REMOVED lines=27> */
.L_x_2861:
        /* <DEDUP_REMOVED lines=15> */
.L_x_2860:
[----:B------:R-:W2:Y:S02]  /*7ee0*/  LDG.E.U16 R0, desc[UR36][R4.64] ;  /* 0x0000002404007981 */ /* 0x000ea4000c1e1500 */
[----:B--2---:R-:W-:-:S05]  /*7ef0*/  IMAD.U32 R0, R0, 0x10000, RZ ;  /* 0x0001000000007824 */ /* 0x004fca00078e00ff */
[----:B------:R-:W-:-:S04]  /*7f00*/  F2FP.F16.F32.PACK_AB R0, RZ, R0 ;  /* 0x00000000ff00723e */ /* 0x000fc800000000ff */
[----:B------:R-:W-:Y:S01]  /*7f10*/  PRMT R18, R0, 0x7610, R18 ;  /* 0x0000761000127816 */ /* 0x000fe20000000012 */
[----:B------:R-:W-:Y:S06]  /*7f20*/  BRA `(.L_x_2812) ;  /* 0x0000000400d07947 */ /* 0x000fec0003800000 */
.L_x_2857:
        /* <DEDUP_REMOVED lines=13> */
.L_x_2864:
        /* <DEDUP_REMOVED lines=21> */
.L_x_2868:
[----:B------:R-:W-:Y:S05]  /*8150*/  BSYNC.RECONVERGENT B1 ;  /* 0x0000000000017941 */ /* 0x000fea0003800200 */
.L_x_2867:
[----:B------:R-:W-:Y:S01]  /*8160*/  IMAD.SHL.U32 R0, R0, 0x100000, RZ ;  /* 0x0010000000007824 */ /* 0x000fe200078e00ff */
[----:B------:R-:W-:-:S04]  /*8170*/  LEA R3, R3, 0x3b800000, 0x17 ;  /* 0x3b80000003037811 */ /* 0x000fc800078eb8ff */
[----:B------:R-:W-:-:S07]  /*8180*/  LOP3.LUT R0, R3, R0, R7, 0xfe, !PT ;  /* 0x0000000003007212 */ /* 0x000fce00078efe07 */
.L_x_2866:
[----:B------:R-:W-:Y:S05]  /*8190*/  BSYNC.RECONVERGENT B0 ;  /* 0x0000000000007941 */ /* 0x000fea0003800200 */
.L_x_2865:
[----:B------:R-:W-:-:S04]  /*81a0*/  F2FP.F16.F32.PACK_AB R0, RZ, R0 ;  /* 0x00000000ff00723e */ /* 0x000fc800000000ff */
[----:B------:R-:W-:Y:S01]  /*81b0*/  PRMT R18, R0, 0x7610, R18 ;  /* 0x0000761000127816 */ /* 0x000fe20000000012 */
[----:B------:R-:W-:Y:S06]  /*81c0*/  BRA `(.L_x_2812) ;  /* 0x0000000400287947 */ /* 0x000fec0003800000 */
.L_x_2863:
        /* <DEDUP_REMOVED lines=21> */
.L_x_2872:
[----:B------:R-:W-:Y:S05]  /*8320*/  BSYNC.RECONVERGENT B1 ;  /* 0x0000000000017941 */ /* 0x000fea0003800200 */
.L_x_2871:
[----:B------:R-:W-:Y:S01]  /*8330*/  IMAD.SHL.U32 R0, R0, 0x200000, RZ ;  /* 0x0020000000007824 */ /* 0x000fe200078e00ff */
[----:B------:R-:W-:-:S04]  /*8340*/  LEA R3, R3, 0x37800000, 0x17 ;  /* 0x3780000003037811 */ /* 0x000fc800078eb8ff */
[----:B------:R-:W-:-:S07]  /*8350*/  LOP3.LUT R0, R3, R0, R7, 0xfe, !PT ;  /* 0x0000000003007212 */ /* 0x000fce00078efe07 */
.L_x_2870:
[----:B------:R-:W-:Y:S05]  /*8360*/  BSYNC.RECONVERGENT B0 ;  /* 0x0000000000007941 */ /* 0x000fea0003800200 */
.L_x_2869:
[----:B------:R-:W-:-:S04]  /*8370*/  F2FP.F16.F32.PACK_AB R0, RZ, R0 ;  /* 0x00000000ff00723e */ /* 0x000fc800000000ff */
[----:B------:R-:W-:Y:S01]  /*8380*/  PRMT R18, R0, 0x7610, R18 ;  /* 0x0000761000127816 */ /* 0x000fe20000000012 */
[----:B------:R-:W-:Y:S06]  /*8390*/  BRA `(.L_x_2812) ;  /* 0x0000000000b47947 */ /* 0x000fec0003800000 */
.L_x_2862:
        /* <DEDUP_REMOVED lines=14> */
.L_x_2876:
[----:B------:R-:W-:Y:S05]  /*8480*/  BSYNC.RECONVERGENT B0 ;  /* 0x0000000000007941 */ /* 0x000fea0003800200 */
.L_x_2875:
[----:B------:R-:W-:-:S04]  /*8490*/  F2FP.F16.F32.PACK_AB R0, RZ, R0 ;  /* 0x00000000ff00723e */ /* 0x000fc800000000ff */
[----:B------:R-:W-:Y:S01]  /*84a0*/  PRMT R18, R0, 0x7610, R18 ;  /* 0x0000761000127816 */ /* 0x000fe20000000012 */
[----:B------:R-:W-:Y:S06]  /*84b0*/  BRA `(.L_x_2812) ;  /* 0x00000000006c7947 */ /* 0x000fec0003800000 */
.L_x_2850:
        /* <DEDUP_REMOVED lines=16> */
.L_x_2877:
[----:B------:R-:W-:Y:S01]  /*85c0*/  PRMT R18, RZ, 0x7610, R18 ;  /* 0x00007610ff127816 */ /* 0x000fe20000000012 */
[----:B------:R-:W-:Y:S06]  /*85d0*/  BRA `(.L_x_2812) ;  /* 0x0000000000247947 */ /* 0x000fec0003800000 */
.L_x_2874:
[----:B------:R-:W2:Y:S02]  /*85e0*/  LDG.E.64 R4, desc[UR36][R4.64] ;  /* 0x0000002404047981 */ /* 0x000ea4000c1e1b00 */
[----:B--2---:R-:W0:Y:S02]  /*85f0*/  I2F.U64 R0, R4 ;  /* 0x0000000400007312 */ /* 0x004e240000301000 */
[----:B0-----:R-:W-:-:S04]  /*8600*/  F2FP.F16.F32.PACK_AB R0, RZ, R0 ;  /* 0x00000000ff00723e */ /* 0x001fc800000000ff */
[----:B------:R-:W-:Y:S01]  /*8610*/  PRMT R18, R0, 0x7610, R18 ;  /* 0x0000761000127816 */ /* 0x000fe20000000012 */
[----:B------:R-:W-:Y:S06]  /*8620*/  BRA `(.L_x_2812) ;  /* 0x0000000000107947 */ /* 0x000fec0003800000 */
.L_x_2873:
[----:B------:R-:W2:Y:S02]  /*8630*/  LDG.E R4, desc[UR36][R4.64] ;  /* 0x0000002404047981 */ /* 0x000ea4000c1e1900 */
[----:B--2---:R-:W-:-:S04]  /*8640*/  I2FP.F32.U32 R0, R4 ;  /* 0x0000000400007245 */ /* 0x004fc80000201000 */
[----:B------:R-:W-:-:S04]  /*8650*/  F2FP.F16.F32.PACK_AB R0, RZ, R0 ;  /* 0x00000000ff00723e */ /* 0x000fc800000000ff */
[----:B------:R-:W-:-:S07]  /*8660*/  PRMT R18, R0, 0x7610, R18 ;  /* 0x0000761000127816 */ /* 0x000fce0000000012 */
.L_x_2812:
[----:B------:R-:W-:Y:S05]  /*8670*/  BSYNC.RECONVERGENT B6 ;  /* 0x0000000000067941 */ /* 0x000fea0003800200 */
.L_x_2811:
[----:B------:R-:W4:Y:S01]  /*8680*/  LDC.U8 R19, c[0x0][0x3b0] ;  /* 0x0000ec00ff137b82 */ /* 0x000f220000000000 */
[----:B------:R-:W-:Y:S01]  /*8690*/  ISETP.GE.AND P0, PT, R25, R22, PT ;  /* 0x000000161900720c */ /* 0x000fe20003f06270 */
[----:B------:R-:W-:Y:S04]  /*86a0*/  BSSY.RECONVERGENT B7, `(.L_x_2878) ;  /* 0x00002f3000077945 */ /* 0x000fe80003800200 */
[----:B------:R-:W-:Y:S08]  /*86b0*/  BSSY.RELIABLE B6, `(.L_x_2879) ;  /* 0x00001f9000067945 */ /* 0x000ff00003800100 */
[----:B------:R-:W-:Y:S05]  /*86c0*/  @P0 BRA `(.L_x_2880) ;  /* 0x0000001c00d00947 */ /* 0x000fea0003800000 */
[----:B------:R-:W0:Y:S01]  /*86d0*/  LDCU UR4, c[0x0][0x3b4] ;  /* 0x00007680ff0477ac */ /* 0x000e220008000800 */
[----:B------:R-:W0:Y:S01]  /*86e0*/  LDC.64 R8, c[0x0][0x388] ;  /* 0x0000e200ff087b82 */ /* 0x000e220000000a00 */
[----:B------:R-:W-:Y:S01]  /*86f0*/  IMAD R0, R2, 0x200, R25 ;  /* 0x0000020002007824 */ /* 0x000fe200078e0219 */
[----:B01234-:R-:W-:Y:S01]  /*8700*/  PRMT R4, R19, 0x9910, RZ ;  /* 0x0000991013047816 */ /* 0x01ffe200000000ff */
[----:B------:R-:W-:Y:S02]  /*8710*/  VIADD R25, R25, 0x80 ;  /* 0x0000008019197836 */ /* 0x000fe40000000000 */
[----:B------:R-:W-:Y:S02]  /*8720*/  IMAD R3, R0, UR4, RZ ;  /* 0x0000000400037c24 */ /* 0x000fe4000f8e02ff */
[----:B------:R-:W-:-:S05]  /*8730*/  IMAD.MOV.U32 R0, RZ, RZ, R4 ;  /* 0x000000ffff007224 */ /* 0x000fca00078e0004 */
[----:B------:R-:W-:Y:S02]  /*8740*/  ISETP.GT.AND P0, PT, R0, 0x9, PT ;  /* 0x000000090000780c */ /* 0x000fe40003f04270 */
[----:B------:R-:W-:-:S05]  /*8750*/  IADD3 R8, P1, PT, R3, R8, RZ ;  /* 0x0000000803087210 */ /* 0x000fca0007f3e0ff */
        /* <DEDUP_REMOVED lines=10> */
[----:B-----5:R-:W-:-:S06]  /*8800*/  HADD2.F32 R29, -RZ, R29.H0_H0 ;  /* 0x2000001dff1d7230 */ /* 0x020fcc0000004100 */
[----:B------:R-:W0:Y:S02]  /*8810*/  F2I.FTZ.TRUNC.NTZ R29, R29 ;  /* 0x0000001d001d7305 */ /* 0x000e24000021f100 */
[----:B0-----:R0:W-:Y:S01]  /*8820*/  STG.E.U8 desc[UR36][R8.64], R29 ;  /* 0x0000001d08007986 */ /* 0x0011e2000c101124 */
[----:B------:R-:W-:Y:S05]  /*8830*/  BRA `(.L_x_2886) ;  /* 0x0000000c00887947 */ /* 0x000fea0003800000 */
.L_x_2884:
[----:B-----5:R-:W-:-:S06]  /*8840*/  HADD2.F32 R5, -RZ, R29.H0_H0 ;  /* 0x2000001dff057230 */ /* 0x020fcc0000004100 */
[----:B------:R-:W0:Y:S02]  /*8850*/  F2I.S64.TRUNC R4, R5 ;  /* 0x0000000500047311 */ /* 0x000e24000020d900 */
[----:B0-----:R0:W-:Y:S01]  /*8860*/  STG.E.U8 desc[UR36][R8.64], R4 ;  /* 0x0000000408007986 */ /* 0x0011e2000c101124 */
[----:B------:R-:W-:Y:S05]  /*8870*/  BRA `(.L_x_2886) ;  /* 0x0000000c00787947 */ /* 0x000fea0003800000 */
.L_x_2883:
[----:B------:R-:W-:-:S13]  /*8880*/  ISETP.NE.AND P0, PT, R0, 0x2, PT ;  /* 0x000000020000780c */ /* 0x000fda0003f05270 */
[----:B------:R-:W-:Y:S05]  /*8890*/  @!P0 BRA `(.L_x_2887) ;  /* 0x0000000000308947 */ /* 0x000fea0003800000 */
[----:B------:R-:W-:-:S13]  /*88a0*/  ISETP.NE.AND P0, PT, R0, 0x3, PT ;  /* 0x000000030000780c */ /* 0x000fda0003f05270 */
[----:B------:R-:W-:Y:S05]  /*88b0*/  @!P0 BRA `(.L_x_2888) ;  /* 0x0000000000188947 */ /* 0x000fea0003800000 */
[----:B------:R-:W-:-:S13]  /*88c0*/  ISETP.NE.AND P0, PT, R0, 0x4, PT ;  /* 0x000000040000780c */ /* 0x000fda0003f05270 */
[----:B------:R-:W-:Y:S05]  /*88d0*/  @P0 BRA `(.L_x_2885) ;  /* 0x0000000800c00947 */ /* 0x000fea0003800000 */
[----:B-----5:R-:W-:-:S06]  /*88e0*/  HADD2.F32 R4, -RZ, R29.H0_H0 ;  /* 0x2000001dff047230 */ /* 0x020fcc0000004100 */
[----:B------:R-:W0:Y:S02]  /*88f0*/  F2I.S64.TRUNC R4, R4 ;  /* 0x0000000400047311 */ /* 0x000e24000020d900 */
[----:B0-----:R0:W-:Y:S01]  /*8900*/  STG.E.64 desc[UR36][R8.64], R4 ;  /* 0x0000000408007986 */ /* 0x0011e2000c101b24 */
[----:B------:R-:W-:Y:S05]  /*8910*/  BRA `(.L_x_2886) ;  /* 0x0000000c00507947 */ /* 0x000fea0003800000 */
.L_x_2888:
[----:B-----5:R-:W-:-:S06]  /*8920*/  HADD2.F32 R29, -RZ, R29.H0_H0 ;  /* 0x2000001dff1d7230 */ /* 0x020fcc0000004100 */
[----:B------:R-:W0:Y:S02]  /*8930*/  F2I.FTZ.TRUNC.NTZ R29, R29 ;  /* 0x0000001d001d7305 */ /* 0x000e24000021f100 */
[----:B0-----:R0:W-:Y:S01]  /*8940*/  STG.E desc[UR36][R8.64], R29 ;  /* 0x0000001d08007986 */ /* 0x0011e2000c101924 */
[----:B------:R-:W-:Y:S05]  /*8950*/  BRA `(.L_x_2886) ;  /* 0x0000000c00407947 */ /* 0x000fea0003800000 */
.L_x_2887:
[----:B-----5:R-:W-:-:S06]  /*8960*/  HADD2.F32 R29, -RZ, R29.H0_H0 ;  /* 0x2000001dff1d7230 */ /* 0x020fcc0000004100 */
[----:B------:R-:W0:Y:S02]  /*8970*/  F2I.FTZ.TRUNC.NTZ R29, R29 ;  /* 0x0000001d001d7305 */ /* 0x000e24000021f100 */
[----:B0-----:R0:W-:Y:S01]  /*8980*/  STG.E.U16 desc[UR36][R8.64], R29 ;  /* 0x0000001d08007986 */ /* 0x0011e2000c101524 */
[----:B------:R-:W-:Y:S05]  /*8990*/  BRA `(.L_x_2886) ;  /* 0x0000000c00307947 */ /* 0x000fea0003800000 */
.L_x_2882:
[----:B------:R-:W-:-:S13]  /*89a0*/  ISETP.GT.AND P0, PT, R0, 0x6, PT ;  /* 0x000000060000780c */ /* 0x000fda0003f04270 */
[----:B------:R-:W-:Y:S05]  /*89b0*/  @P0 BRA `(.L_x_2889) ;  /* 0x0000000000240947 */ /* 0x000fea0003800000 */
[----:B------:R-:W-:-:S13]  /*89c0*/  ISETP.NE.AND P0, PT, R0, 0x5, PT ;  /* 0x000000050000780c */ /* 0x000fda0003f05270 */
[----:B------:R-:W-:Y:S05]  /*89d0*/  @!P0 BRA `(.L_x_2890) ;  /* 0x0000000000148947 */ /* 0x000fea0003800000 */
[----:B------:R-:W-:-:S13]  /*89e0*/  ISETP.NE.AND P0, PT, R0, 0x6, PT ;  /* 0x000000060000780c */ /* 0x000fda0003f05270 */
[----:B------:R-:W-:Y:S05]  /*89f0*/  @P0 BRA `(.L_x_2885) ;  /* 0x0000000800780947 */ /* 0x000fea0003800000 */
[----:B-----5:R-:W-:-:S05]  /*8a00*/  HADD2.F32 R29, -RZ, R29.H0_H0 ;  /* 0x2000001dff1d7230 */ /* 0x020fca0000004100 */
[----:B------:R1:W-:Y:S01]  /*8a10*/  STG.E desc[UR36][R8.64], R29 ;  /* 0x0000001d08007986 */ /* 0x0003e2000c101924 */
[----:B------:R-:W-:Y:S05]  /*8a20*/  BRA `(.L_x_2886) ;  /* 0x0000000c000c7947 */ /* 0x000fea0003800000 */
.L_x_2890:
[----:B-----5:R0:W-:Y:S01]  /*8a30*/  STG.E.U16 desc[UR36][R8.64], R29 ;  /* 0x0000001d08007986 */ /* 0x0201e2000c101524 */
[----:B------:R-:W-:Y:S05]  /*8a40*/  BRA `(.L_x_2886) ;  /* 0x0000000c00047947 */ /* 0x000fea0003800000 */
.L_x_2889:
[----:B------:R-:W-:-:S13]  /*8a50*/  ISETP.NE.AND P0, PT, R0, 0x7, PT ;  /* 0x000000070000780c */ /* 0x000fda0003f05270 */
[----:B------:R-:W-:Y:S05]  /*8a60*/  @!P0 BRA `(.L_x_2891) ;  /* 0x00000000002c8947 */ /* 0x000fea0003800000 */
[----:B------:R-:W-:-:S13]  /*8a70*/  ISETP.NE.AND P0, PT, R0, 0x8, PT ;  /* 0x000000080000780c */ /* 0x000fda0003f05270 */
[----:B------:R-:W-:Y:S05]  /*8a80*/  @!P0 BRA `(.L_x_2892) ;  /* 0x0000000000188947 */ /* 0x000fea0003800000 */
[----:B------:R-:W-:-:S13]  /*8a90*/  ISETP.NE.AND P0, PT, R0, 0x9, PT ;  /* 0x000000090000780c */ /* 0x000fda0003f05270 */
[----:B------:R-:W-:Y:S05]  /*8aa0*/  @P0 BRA `(.L_x_2885) ;  /* 0x00000008004c0947 */ /* 0x000fea0003800000 */
[----:B-----5:R-:W-:Y:S02]  /*8ab0*/  HADD2.F32 R4, -RZ, R29.H0_H0 ;  /* 0x2000001dff047230 */ /* 0x020fe40000004100 */
[----:B------:R-:W-:-:S05]  /*8ac0*/  HADD2.F32 R5, -RZ, R26.H0_H0 ;  /* 0x2000001aff057230 */ /* 0x000fca0000004100 */
[----:B------:R2:W-:Y:S01]  /*8ad0*/  STG.E.64 desc[UR36][R8.64], R4 ;  /* 0x0000000408007986 */ /* 0x0005e2000c101b24 */
[----:B------:R-:W-:Y:S05]  /*8ae0*/  BRA `(.L_x_2886) ;  /* 0x0000000800dc7947 */ /* 0x000fea0003800000 */
.L_x_2892:
[----:B-----5:R-:W-:-:S05]  /*8af0*/  PRMT R29, R29, 0x5410, R26 ;  /* 0x000054101d1d7816 */ /* 0x020fca000000001a */
[----:B------:R3:W-:Y:S01]  /*8b00*/  STG.E desc[UR36][R8.64], R29 ;  /* 0x0000001d08007986 */ /* 0x0007e2000c101924 */
[----:B------:R-:W-:Y:S05]  /*8b10*/  BRA `(.L_x_2886) ;  /* 0x0000000800d07947 */ /* 0x000fea0003800000 */
.L_x_2891:
[----:B-----5:R-:W-:-:S05]  /*8b20*/  HADD2.F32 R4, -RZ, R29.H0_H0 ;  /* 0x2000001dff047230 */ /* 0x020fca0000004100 */
[----:B------:R-:W-:-:S06]  /*8b30*/  FMUL.FTZ R4, R4, 1 ;  /* 0x3f80000004047820 */ /* 0x000fcc0000410000 */
[----:B------:R-:W0:Y:S02]  /*8b40*/  F2F.F64.F32 R4, R4 ;  /* 0x0000000400047310 */ /* 0x000e240000201800 */
[----:B0-----:R4:W-:Y:S01]  /*8b50*/  STG.E.64 desc[UR36][R8.64], R4 ;  /* 0x0000000408007986 */ /* 0x0019e2000c101b24 */
[----:B------:R-:W-:Y:S05]  /*8b60*/  BRA `(.L_x_2886) ;  /* 0x0000000800bc7947 */ /* 0x000fea0003800000 */
.L_x_2881:
        /* <DEDUP_REMOVED lines=8> */
[----:B-----5:R-:W-:-:S05]  /*8bf0*/  HADD2.F32 R29, -RZ, R29.H0_H0 ;  /* 0x2000001dff1d7230 */ /* 0x020fca0000004100 */
[----:B------:R-:W-:-:S13]  /*8c00*/  FSETP.NEU.FTZ.AND P0, PT, R29, RZ, PT ;  /* 0x000000ff1d00720b */ /* 0x000fda0003f1d000 */
[----:B------:R-:W-:-:S05]  /*8c10*/  @!P0 HADD2.F32 R26, -RZ, R26.H0_H0 ;  /* 0x2000001aff1a8230 */ /* 0x000fca0000004100 */
[----:B------:R-:W-:-:S04]  /*8c20*/  FSETP.NEU.OR P0, PT, R26, RZ, P0 ;  /* 0x000000ff1a00720b */ /* 0x000fc8000070d400 */
[----:B------:R-:W-:-:S05]  /*8c30*/  SEL R3, RZ, 0x1, !P0 ;  /* 0x00000001ff037807 */ /* 0x000fca0004000000 */
[----:B------:R0:W-:Y:S01]  /*8c40*/  STG.E.U8 desc[UR36][R8.64], R3 ;  /* 0x0000000308007986 */ /* 0x0001e2000c101124 */
[----:B------:R-:W-:Y:S05]  /*8c50*/  BRA `(.L_x_2886) ;  /* 0x0000000800807947 */ /* 0x000fea0003800000 */
.L_x_2895:
        /* <DEDUP_REMOVED lines=8> */
.L_x_2894:
[----:B------:R-:W-:-:S13]  /*8ce0*/  ISETP.NE.AND P0, PT, R0, 0xf, PT ;  /* 0x0000000f0000780c */ /* 0x000fda0003f05270 */
[----:B------:R-:W-:Y:S05]  /*8cf0*/  @!P0 BRA `(.L_x_2896) ;  /* 0x0000000000a08947 */ /* 0x000fea0003800000 */
[----:B------:R-:W-:-:S13]  /*8d00*/  ISETP.NE.AND P0, PT, R0, 0x17, PT ;  /* 0x000000170000780c */ /* 0x000fda0003f05270 */
[----:B------:R-:W-:Y:S05]  /*8d10*/  @!P0 BRA `(.L_x_2897) ;  /* 0x00000000004c8947 */ /* 0x000fea0003800000 */
[----:B------:R-:W-:-:S13]  /*8d20*/  ISETP.NE.AND P0, PT, R0, 0x18, PT ;  /* 0x000000180000780c */ /* 0x000fda0003f05270 */
[----:B------:R-:W-:Y:S05]  /*8d30*/  @P0 BRA `(.L_x_2885) ;  /* 0x0000000400a80947 */ /* 0x000fea0003800000 */
        /* <DEDUP_REMOVED lines=13> */
.L_x_2899:
[----:B------:R-:W-:Y:S05]  /*8e10*/  BSYNC.RECONVERGENT B0 ;  /* 0x0000000000007941 */ /* 0x000fea0003800200 */
.L_x_2898:
[----:B------:R-:W-:-:S05]  /*8e20*/  LOP3.LUT R5, R0, 0x80, R5, 0xf8, !PT ;  /* 0x0000008000057812 */ /* 0x000fca00078ef805 */
[----:B------:R0:W-:Y:S01]  /*8e30*/  STG.E.U8 desc[UR36][R8.64], R5 ;  /* 0x0000000508007986 */ /* 0x0001e2000c101124 */
[----:B------:R-:W-:Y:S05]  /*8e40*/  BRA `(.L_x_2886) ;  /* 0x0000000800047947 */ /* 0x000fea0003800000 */
.L_x_2897:
[----:B-----5:R-:W-:Y:S01]  /*8e50*/  HADD2.F32 R6, -RZ, R29.H0_H0 ;  /* 0x2000001dff067230 */ /* 0x020fe20000004100 */
[----:B------:R-:W-:Y:S04]  /*8e60*/  BSSY.RECONVERGENT B0, `(.L_x_2900) ;  /* 0x000000e000007945 */ /* 0x000fe80003800200 */
        /* <DEDUP_REMOVED lines=13> */
.L_x_2901:
[----:B------:R-:W-:Y:S05]  /*8f40*/  BSYNC.RECONVERGENT B0 ;  /* 0x0000000000007941 */ /* 0x000fea0003800200 */
.L_x_2900:
[----:B------:R-:W-:-:S05]  /*8f50*/  LOP3.LUT R5, R0, 0x80, R5, 0xf8, !PT ;  /* 0x0000008000057812 */ /* 0x000fca00078ef805 */
[----:B------:R0:W-:Y:S01]  /*8f60*/  STG.E.U8 desc[UR36][R8.64], R5 ;  /* 0x0000000508007986 */ /* 0x0001e2000c101124 */
[----:B------:R-:W-:Y:S05]  /*8f70*/  BRA `(.L_x_2886) ;  /* 0x0000000400b87947 */ /* 0x000fea0003800000 */
.L_x_2896:
[----:B-----5:R-:W-:-:S05]  /*8f80*/  HADD2.F32 R0, -RZ, R29.H0_H0 ;  /* 0x2000001dff007230 */ /* 0x020fca0000004100 */
[----:B------:R-:W-:-:S05]  /*8f90*/  F2FP.BF16.F32.PACK_AB R0, RZ, R0 ;  /* 0x00000000ff00723e */ /* 0x000fca00000010ff */
[----:B------:R0:W-:Y:S01]  /*8fa0*/  STG.E.U16 desc[UR36][R8.64], R0 ;  /* 0x0000000008007986 */ /* 0x0001e2000c101524 */
[----:B------:R-:W-:Y:S05]  /*8fb0*/  BRA `(.L_x_2886) ;  /* 0x0000000400a87947 */ /* 0x000fea0003800000 */
.L_x_2893:
        /* <DEDUP_REMOVED lines=8> */
[----:B-----5:R-:W-:-:S06]  /*9040*/  HADD2.F32 R3, -RZ, R29.H0_H0 ;  /* 0x2000001dff037230 */ /* 0x020fcc0000004100 */
[----:B------:R-:W0:Y:S02]  /*9050*/  F2I.FTZ.U32.TRUNC.NTZ R3, R3 ;  /* 0x0000000300037305 */ /* 0x000e24000021f000 */
[----:B0-----:R0:W-:Y:S01]  /*9060*/  STG.E.U16 desc[UR36][R8.64], R3 ;  /* 0x0000000308007986 */ /* 0x0011e2000c101524 */
[----:B------:R-:W-:Y:S05]  /*9070*/  BRA `(.L_x_2886) ;  /* 0x0000000400787947 */ /* 0x000fea0003800000 */
.L_x_2904:
        /* <DEDUP_REMOVED lines=13> */
.L_x_2907:
[----:B------:R-:W-:-:S04]  /*9150*/  SHF.R.U32.HI R0, RZ, 0x14, R3 ;  /* 0x00000014ff007819 */ /* 0x000fc80000011603 */
[----:B------:R-:W-:-:S04]  /*9160*/  LOP3.LUT R0, R0, 0x1, RZ, 0xc0, !PT ;  /* 0x0000000100007812 */ /* 0x000fc800078ec0ff */
[----:B------:R-:W-:-:S04]  /*9170*/  IADD3 R0, PT, PT, R3, 0x487ffff, R0 ;  /* 0x0487ffff03007810 */ /* 0x000fc80007ffe000 */
[----:B------:R-:W-:-:S04]  /*9180*/  SHF.R.U32.HI R0, RZ, 0x14, R0 ;  /* 0x00000014ff007819 */ /* 0x000fc80000011600 */
[----:B------:R-:W-:-:S07]  /*9190*/  LOP3.LUT R0, R0, 0xff, RZ, 0xc0, !PT ;  /* 0x000000ff00007812 */ /* 0x000fce00078ec0ff */
.L_x_2908:
[----:B------:R-:W-:-:S04]  /*91a0*/  SHF.R.U32.HI R3, RZ, 0x18, R3 ;  /* 0x00000018ff037819 */ /* 0x000fc80000011603 */
[----:B------:R-:W-:-:S04]  /*91b0*/  LOP3.LUT R0, R0, 0x80, R3, 0xf8, !PT ;  /* 0x0000008000007812 */ /* 0x000fc800078ef803 */
[----:B------:R-:W-:-:S07]  /*91c0*/  PRMT R4, R0, 0x7610, R4 ;  /* 0x0000761000047816 */ /* 0x000fce0000000004 */
.L_x_2906:
[----:B------:R-:W-:Y:S05]  /*91d0*/  BSYNC.RECONVERGENT B0 ;  /* 0x0000000000007941 */ /* 0x000fea0003800200 */
.L_x_2905:
[----:B------:R0:W-:Y:S01]  /*91e0*/  STG.E.U8 desc[UR36][R8.64], R4 ;  /* 0x0000000408007986 */ /* 0x0001e2000c101124 */
[----:B------:R-:W-:Y:S05]  /*91f0*/  BRA `(.L_x_2886) ;  /* 0x0000000400187947 */ /* 0x000fea0003800000 */
.L_x_2903:
        /* <DEDUP_REMOVED lines=13> */
.L_x_2911:
[----:B------:R-:W-:-:S04]  /*92d0*/  SHF.R.U32.HI R0, RZ, 0x15, R3 ;  /* 0x00000015ff007819 */ /* 0x000fc80000011603 */
[----:B------:R-:W-:-:S04]  /*92e0*/  LOP3.LUT R0, R0, 0x1, RZ, 0xc0, !PT ;  /* 0x0000000100007812 */ /* 0x000fc800078ec0ff */
[----:B------:R-:W-:-:S04]  /*92f0*/  IADD3 R0, PT, PT, R3, 0x88fffff, R0 ;  /* 0x088fffff03007810 */ /* 0x000fc80007ffe000 */
[----:B------:R-:W-:-:S04]  /*9300*/  SHF.R.U32.HI R0, RZ, 0x15, R0 ;  /* 0x00000015ff007819 */ /* 0x000fc80000011600 */
[----:B------:R-:W-:-:S07]  /*9310*/  LOP3.LUT R0, R0, 0xff, RZ, 0xc0, !PT ;  /* 0x000000ff00007812 */ /* 0x000fce00078ec0ff */
.L_x_2912:
[----:B------:R-:W-:-:S04]  /*9320*/  SHF.R.U32.HI R3, RZ, 0x18, R3 ;  /* 0x00000018ff037819 */ /* 0x000fc80000011603 */
[----:B------:R-:W-:-:S04]  /*9330*/  LOP3.LUT R0, R0, 0x80, R3, 0xf8, !PT ;  /* 0x0000008000007812 */ /* 0x000fc800078ef803 */
[----:B------:R-:W-:-:S07]  /*9340*/  PRMT R4, R0, 0x7610, R4 ;  /* 0x0000761000047816 */ /* 0x000fce0000000004 */
.L_x_2910:
[----:B------:R-:W-:Y:S05]  /*9350*/  BSYNC.RECONVERGENT B0 ;  /* 0x0000000000007941 */ /* 0x000fea0003800200 */
.L_x_2909:
[----:B------:R0:W-:Y:S01]  /*9360*/  STG.E.U8 desc[UR36][R8.64], R4 ;  /* 0x0000000408007986 */ /* 0x0001e2000c101124 */
[----:B------:R-:W-:Y:S05]  /*9370*/  BRA `(.L_x_2886) ;  /* 0x0000000000b87947 */ /* 0x000fea0003800000 */
.L_x_2902:
[----:B------:R-:W-:-:S13]  /*9380*/  ISETP.NE.AND P0, PT, R0, 0x1c, PT ;  /* 0x0000001c0000780c */ /* 0x000fda0003f05270 */
[----:B------:R-:W-:Y:S05]  /*9390*/  @!P0 BRA `(.L_x_2913) ;  /* 0x0000000000a48947 */ /* 0x000fea0003800000 */
[----:B------:R-:W-:-:S13]  /*93a0*/  ISETP.NE.AND P0, PT, R0, 0x1d, PT ;  /* 0x0000001d0000780c */ /* 0x000fda0003f05270 */
[----:B------:R-:W-:Y:S05]  /*93b0*/  @!P0 BRA `(.L_x_2914) ;  /* 0x00000000008c8947 */ /* 0x000fea0003800000 */
[----:B------:R-:W-:-:S13]  /*93c0*/  ISETP.NE.AND P0, PT, R0, 0x2c, PT ;  /* 0x0000002c0000780c */ /* 0x000fda0003f05270 */
[----:B------:R-:W-:Y:S05]  /*93d0*/  @!P0 BRA `(.L_x_2915) ;  /* 0x0000000000448947 */ /* 0x000fea0003800000 */
.L_x_2885:
        /* <DEDUP_REMOVED lines=16> */
.L_x_2916:
[----:B------:R-:W-:Y:S05]  /*94e0*/  BRA `(.L_x_2886) ;  /* 0x00000000005c7947 */ /* 0x000fea0003800000 */
.L_x_2915:
[----:B-----5:R-:W-:-:S05]  /*94f0*/  HADD2.F32 R4, -RZ, R29.H0_H0 ;  /* 0x2000001dff047230 */ /* 0x020fca0000004100 */
        /* <DEDUP_REMOVED lines=15> */
.L_x_2914:
[----:B-----5:R-:W-:-:S06]  /*95f0*/  HADD2.F32 R4, -RZ, R29.H0_H0 ;  /* 0x2000001dff047230 */ /* 0x020fcc0000004100 */
[----:B------:R-:W0:Y:S02]  /*9600*/  F2I.U64.TRUNC R4, R4 ;  /* 0x0000000400047311 */ /* 0x000e24000020d800 */
[----:B0-----:R0:W-:Y:S01]  /*9610*/  STG.E.64 desc[UR36][R8.64], R4 ;  /* 0x0000000408007986 */ /* 0x0011e2000c101b24 */
[----:B------:R-:W-:Y:S05]  /*9620*/  BRA `(.L_x_2886) ;  /* 0x00000000000c7947 */ /* 0x000fea0003800000 */
.L_x_2913:
[----:B-----5:R-:W-:-:S06]  /*9630*/  HADD2.F32 R29, -RZ, R29.H0_H0 ;  /* 0x2000001dff1d7230 */ /* 0x020fcc0000004100 */
[----:B------:R-:W0:Y:S02]  /*9640*/  F2I.FTZ.U32.TRUNC.NTZ R29, R29 ;  /* 0x0000001d001d7305 */ /* 0x000e24000021f000 */
[----:B0-----:R0:W-:Y:S02]  /*9650*/  STG.E desc[UR36][R8.64], R29 ;  /* 0x0000001d08007986 */ /* 0x0011e4000c101924 */
.L_x_2886:
[----:B------:R-:W-:-:S13]  /*9660*/  ISETP.GE.AND P0, PT, R25, R22, PT ;  /* 0x000000161900720c */ /* 0x000fda0003f06270 */
[----:B------:R-:W-:Y:S05]  /*9670*/  @P0 BREAK.RELIABLE B6 ;  /* 0x0000000000060942 */ /* 0x000fea0003800100 */
        /* <DEDUP_REMOVED lines=19> */
[----:B------:R-:W-:-:S06]  /*97b0*/  HADD2.F32 R27, -RZ, R27.H0_H0 ;  /* 0x2000001bff1b7230 */ /* 0x000fcc0000004100 */
[----:B------:R-:W0:Y:S02]  /*97c0*/  F2I.FTZ.TRUNC.NTZ R27, R27 ;  /* 0x0000001b001b7305 */ /* 0x000e24000021f100 */
[----:B0-----:R3:W-:Y:S01]  /*97d0*/  STG.E.U8 desc[UR36][R8.64], R27 ;  /* 0x0000001b08007986 */ /* 0x0017e2000c101124 */
[----:B------:R-:W-:Y:S05]  /*97e0*/  BRA `(.L_x_2923) ;  /* 0x0000000c00847947 */ /* 0x000fea0003800000 */
.L_x_2921:
[----:B------:R-:W-:-:S06]  /*97f0*/  HADD2.F32 R5, -RZ, R27.H0_H0 ;  /* 0x2000001bff057230 */ /* 0x000fcc0000004100 */
[----:B------:R-:W0:Y:S02]  /*9800*/  F2I.S64.TRUNC R4, R5 ;  /* 0x0000000500047311 */ /* 0x000e24000020d900 */
[----:B0-----:R4:W-:Y:S01]  /*9810*/  STG.E.U8 desc[UR36][R8.64], R4 ;  /* 0x0000000408007986 */ /* 0x0019e2000c101124 */
[----:B------:R-:W-:Y:S05]  /*9820*/  BRA `(.L_x_2923) ;  /* 0x0000000c00747947 */ /* 0x000fea0003800000 */
.L_x_2920:
[----:B------:R-:W-:-:S13]  /*9830*/  ISETP.NE.AND P0, PT, R0, 0x2, PT ;  /* 0x000000020000780c */ /* 0x000fda0003f05270 */
[----:B------:R-:W-:Y:S05]  /*9840*/  @!P0 BRA `(.L_x_2924) ;  /* 0x0000000000308947 */ /* 0x000fea0003800000 */
[----:B------:R-:W-:-:S13]  /*9850*/  ISETP.NE.AND P0, PT, R0, 0x3, PT ;  /* 0x000000030000780c */ /* 0x000fda0003f05270 */
[----:B------:R-:W-:Y:S05]  /*9860*/  @!P0 BRA `(.L_x_2925) ;  /* 0x0000000000188947 */ /* 0x000fea0003800000 */
[----:B------:R-:W-:-:S13]  /*9870*/  ISETP.NE.AND P0, PT, R0, 0x4, PT ;  /* 0x000000040000780c */ /* 0x000fda0003f05270 */
[----:B------:R-:W-:Y:S05]  /*9880*/  @P0 BRA `(.L_x_2922) ;  /* 0x0000000800780947 */ /* 0x000fea0003800000 */
[----:B------:R-:W-:-:S06]  /*9890*/  HADD2.F32 R4, -RZ, R27.H0_H0 ;  /* 0x2000001bff047230 */ /* 0x000fcc0000004100 */
[----:B------:R-:W0:Y:S02]  /*98a0*/  F2I.S64.TRUNC R4, R4 ;  /* 0x0000000400047311 */ /* 0x000e24000020d900 */
[----:B0-----:R1:W-:Y:S01]  /*98b0*/  STG.E.64 desc[UR36][R8.64], R4 ;  /* 0x0000000408007986 */ /* 0x0013e2000c101b24 */
[----:B------:R-:W-:Y:S05]  /*98c0*/  BRA `(.L_x_2923) ;  /* 0x0000000c004c7947 */ /* 0x000fea0003800000 */
.L_x_2925:
[----:B------:R-:W-:-:S06]  /*98d0*/  HADD2.F32 R27, -RZ, R27.H0_H0 ;  /* 0x2000001bff1b7230 */ /* 0x000fcc0000004100 */
[----:B------:R-:W0:Y:S02]  /*98e0*/  F2I.FTZ.TRUNC.NTZ R27, R27 ;  /* 0x0000001b001b7305 */ /* 0x000e24000021f100 */
[----:B0-----:R2:W-:Y:S01]  /*98f0*/  STG.E desc[UR36][R8.64], R27 ;  /* 0x0000001b08007986 */ /* 0x0015e2000c101924 */
[----:B------:R-:W-:Y:S05]  /*9900*/  BRA `(.L_x_2923) ;  /* 0x0000000c003c7947 */ /* 0x000fea0003800000 */
.L_x_2924:
[----:B------:R-:W-:-:S06]  /*9910*/  HADD2.F32 R27, -RZ, R27.H0_H0 ;  /* 0x2000001bff1b7230 */ /* 0x000fcc0000004100 */
[----:B------:R-:W0:Y:S02]  /*9920*/  F2I.FTZ.TRUNC.NTZ R27, R27 ;  /* 0x0000001b001b7305 */ /* 0x000e24000021f100 */
[----:B0-----:R0:W-:Y:S01]  /*9930*/  STG.E.U16 desc[UR36][R8.64], R27 ;  /* 0x0000001b08007986 */ /* 0x0011e2000c101524 */
[----:B------:R-:W-:Y:S05]  /*9940*/  BRA `(.L_x_2923) ;  /* 0x0000000c002c7947 */ /* 0x000fea0003800000 */
.L_x_2919:
[----:B------:R-:W-:-:S13]  /*9950*/  ISETP.GT.AND P0, PT, R0, 0x6, PT ;  /* 0x000000060000780c */ /* 0x000fda0003f04270 */
[----:B------:R-:W-:Y:S05]  /*9960*/  @P0 BRA `(.L_x_2926) ;  /* 0x0000000000240947 */ /* 0x000fea0003800000 */
[----:B------:R-:W-:-:S13]  /*9970*/  ISETP.NE.AND P0, PT, R0, 0x5, PT ;  /* 0x000000050000780c */ /* 0x000fda0003f05270 */
[----:B------:R-:W-:Y:S05]  /*9980*/  @!P0 BRA `(.L_x_2927) ;  /* 0x0000000000148947 */ /* 0x000fea0003800000 */
[----:B------:R-:W-:-:S13]  /*9990*/  ISETP.NE.AND P0, PT, R0, 0x6, PT ;  /* 0x000000060000780c */ /* 0x000fda0003f05270 */
[----:B------:R-:W-:Y:S05]  /*99a0*/  @P0 BRA `(.L_x_2922) ;  /* 0x0000000800300947 */ /* 0x000fea0003800000 */
[----:B------:R-:W-:-:S05]  /*99b0*/  HADD2.F32 R27, -RZ, R27.H0_H0 ;  /* 0x2000001bff1b7230 */ /* 0x000fca0000004100 */
[----:B------:R0:W-:Y:S01]  /*99c0*/  STG.E desc[UR36][R8.64], R27 ;  /* 0x0000001b08007986 */ /* 0x0001e2000c101924 */
[----:B------:R-:W-:Y:S05]  /*99d0*/  BRA `(.L_x_2923) ;  /* 0x0000000c00087947 */ /* 0x000fea0003800000 */
.L_x_2927:
[----:B------:R0:W-:Y:S01]  /*99e0*/  STG.E.U16 desc[UR36][R8.64], R27 ;  /* 0x0000001b08007986 */ /* 0x0001e2000c101524 */
[----:B------:R-:W-:Y:S05]  /*99f0*/  BRA `(.L_x_2923) ;  /* 0x0000000c00007947 */ /* 0x000fea0003800000 */
.L_x_2926:
[----:B------:R-:W-:-:S13]  /*9a00*/  ISETP.NE.AND P0, PT, R0, 0x7, PT ;  /* 0x000000070000780c */ /* 0x000fda0003f05270 */
[----:B------:R-:W-:Y:S05]  /*9a10*/  @!P0 BRA `(.L_x_2928) ;  /* 0x00000000002c8947 */ /* 0x000fea0003800000 */
[----:B------:R-:W-:-:S13]  /*9a20*/  ISETP.NE.AND P0, PT, R0, 0x8, PT ;  /* 0x000000080000780c */ /* 0x000fda0003f05270 */
[----:B------:R-:W-:Y:S05]  /*9a30*/  @!P0 BRA `(.L_x_2929) ;  /* 0x0000000000188947 */ /* 0x000fea0003800000 */
[----:B------:R-:W-:-:S13]  /*9a40*/  ISETP.NE.AND P0, PT, R0, 0x9, PT ;  /* 0x000000090000780c */ /* 0x000fda0003f05270 */
[----:B------:R-:W-:Y:S05]  /*9a50*/  @P0 BRA `(.L_x_2922) ;  /* 0x0000000800040947 */ /* 0x000fea0003800000 */
[----:B------:R-:W-:Y:S02]  /*9a60*/  HADD2.F32 R4, -RZ, R27.H0_H0 ;  /* 0x2000001bff047230 */ /* 0x000fe40000004100 */
[----:B------:R-:W-:-:S05]  /*9a70*/  HADD2.F32 R5, -RZ, R24.H0_H0 ;  /* 0x20000018ff057230 */ /* 0x000fca0000004100 */
[----:B------:R0:W-:Y:S01]  /*9a80*/  STG.E.64 desc[UR36][R8.64], R4 ;  /* 0x0000000408007986 */ /* 0x0001e2000c101b24 */
[----:B------:R-:W-:Y:S05]  /*9a90*/  BRA `(.L_x_2923) ;  /* 0x0000000800d87947 */ /* 0x000fea0003800000 */
.L_x_2929:
[----:B------:R-:W-:-:S05]  /*9aa0*/  PRMT R27, R27, 0x5410, R24 ;  /* 0x000054101b1b7816 */ /* 0x000fca0000000018 */
[----:B------:R0:W-:Y:S01]  /*9ab0*/  STG.E desc[UR36][R8.64], R27 ;  /* 0x0000001b08007986 */ /* 0x0001e2000c101924 */
[----:B------:R-:W-:Y:S05]  /*9ac0*/  BRA `(.L_x_2923) ;  /* 0x0000000800cc7947 */ /* 0x000fea0003800000 */
.L_x_2928:
[----:B------:R-:W-:-:S05]  /*9ad0*/  HADD2.F32 R4, -RZ, R27.H0_H0 ;  /* 0x2000001bff047230 */ /* 0x000fca0000004100 */
[----:B------:R-:W-:-:S06]  /*9ae0*/  FMUL.FTZ R4, R4, 1 ;  /* 0x3f80000004047820 */ /* 0x000fcc0000410000 */
[----:B------:R-:W0:Y:S02]  /*9af0*/  F2F.F64.F32 R4, R4 ;  /* 0x0000000400047310 */ /* 0x000e240000201800 */
[----:B0-----:R0:W-:Y:S01]  /*9b00*/  STG.E.64 desc[UR36][R8.64], R4 ;  /* 0x0000000408007986 */ /* 0x0011e2000c101b24 */
[----:B------:R-:W-:Y:S05]  /*9b10*/  BRA `(.L_x_2923) ;  /* 0x0000000800b87947 */ /* 0x000fea0003800000 */
.L_x_2918:
        /* <DEDUP_REMOVED lines=10> */
[----:B------:R-:W-:-:S06]  /*9bc0*/  HADD2.F32 R3, -RZ, R27.H0_H0 ;  /* 0x2000001bff037230 */ /* 0x000fcc0000004100 */
[----:B------:R-:W0:Y:S02]  /*9bd0*/  F2I.FTZ.U32.TRUNC.NTZ R3, R3 ;  /* 0x0000000300037305 */ /* 0x000e24000021f000 */
[----:B0-----:R0:W-:Y:S01]  /*9be0*/  STG.E.U16 desc[UR36][R8.64], R3 ;  /* 0x0000000308007986 */ /* 0x0011e2000c101524 */
[----:B------:R-:W-:Y:S05]  /*9bf0*/  BRA `(.L_x_2923) ;  /* 0x0000000800807947 */ /* 0x000fea0003800000 */
.L_x_2933:
[----:B------:R-:W-:Y:S01]  /*9c00*/  HADD2.F32 R27, -RZ, R27.H0_H0 ;  /* 0x2000001bff1b7230 */ /* 0x000fe20000004100 */
        /* <DEDUP_REMOVED lines=16> */
.L_x_2936:
[----:B------:R-:W-:-:S04]  /*9d10*/  SHF.R.U32.HI R3, RZ, 0x18, R27 ;  /* 0x00000018ff037819 */ /* 0x000fc8000001161b */
[----:B------:R-:W-:-:S04]  /*9d20*/  LOP3.LUT R0, R0, 0x80, R3, 0xf8, !PT ;  /* 0x0000008000007812 */ /* 0x000fc800078ef803 */
[----:B------:R-:W-:-:S07]  /*9d30*/  PRMT R4, R0, 0x7610, R4 ;  /* 0x0000761000047816 */ /* 0x000fce0000000004 */
.L_x_2935:
[----:B------:R-:W-:Y:S05]  /*9d40*/  BSYNC.RECONVERGENT B0 ;  /* 0x0000000000007941 */ /* 0x000fea0003800200 */
.L_x_2934:
[----:B------:R0:W-:Y:S01]  /*9d50*/  STG.E.U8 desc[UR36][R8.64], R4 ;  /* 0x0000000408007986 */ /* 0x0001e2000c101124 */
[----:B------:R-:W-:Y:S05]  /*9d60*/  BRA `(.L_x_2923) ;  /* 0x0000000800247947 */ /* 0x000fea0003800000 */
.L_x_2932:
        /* <DEDUP_REMOVED lines=17> */
.L_x_2939:
[----:B------:R-:W-:-:S04]  /*9e80*/  SHF.R.U32.HI R3, RZ, 0x18, R27 ;  /* 0x00000018ff037819 */ /* 0x000fc8000001161b */
[----:B------:R-:W-:-:S04]  /*9e90*/  LOP3.LUT R0, R0, 0x80, R3, 0xf8, !PT ;  /* 0x0000008000007812 */ /* 0x000fc800078ef803 */
[----:B------:R-:W-:-:S07]  /*9ea0*/  PRMT R4, R0, 0x7610, R4 ;  /* 0x0000761000047816 */ /* 0x000fce0000000004 */
.L_x_2938:
[----:B------:R-:W-:Y:S05]  /*9eb0*/  BSYNC.RECONVERGENT B0 ;  /* 0x0000000000007941 */ /* 0x000fea0003800200 */
.L_x_2937:
[----:B------:R0:W-:Y:S01]  /*9ec0*/  STG.E.U8 desc[UR36][R8.64], R4 ;  /* 0x0000000408007986 */ /* 0x0001e2000c101124 */
[----:B------:R-:W-:Y:S05]  /*9ed0*/  BRA `(.L_x_2923) ;  /* 0x0000000400c87947 */ /* 0x000fea0003800000 */
.L_x_2931:
[----:B------:R-:W-:-:S13]  /*9ee0*/  ISETP.NE.AND P0, PT, R0, 0x1c, PT ;  /* 0x0000001c0000780c */ /* 0x000fda0003f05270 */
[----:B------:R-:W-:Y:S05]  /*9ef0*/  @!P0 BRA `(.L_x_2940) ;  /* 0x0000000000608947 */ /* 0x000fea0003800000 */
[----:B------:R-:W-:-:S13]  /*9f00*/  ISETP.NE.AND P0, PT, R0, 0x1d, PT ;  /* 0x0000001d0000780c */ /* 0x000fda0003f05270 */
[----:B------:R-:W-:Y:S05]  /*9f10*/  @!P0 BRA `(.L_x_2941) ;  /* 0x0000000000488947 */ /* 0x000fea0003800000 */
[----:B------:R-:W-:-:S13]  /*9f20*/  ISETP.NE.AND P0, PT, R0, 0x2c, PT ;  /* 0x0000002c0000780c */ /* 0x000fda0003f05270 */
[----:B------:R-:W-:Y:S05]  /*9f30*/  @P0 BRA `(.L_x_2922) ;  /* 0x0000000000cc0947 */ /* 0x000fea0003800000 */
[----:B------:R-:W-:-:S05]  /*9f40*/  HADD2.F32 R4, -RZ, R27.H0_H0 ;  /* 0x2000001bff047230 */ /* 0x000fca0000004100 */
        /* <DEDUP_REMOVED lines=15> */
.L_x_2941:
[----:B------:R-:W-:-:S06]  /*a040*/  HADD2.F32 R4, -RZ, R27.H0_H0 ;  /* 0x2000001bff047230 */ /* 0x000fcc0000004100 */
[----:B------:R-:W0:Y:S02]  /*a050*/  F2I.U64.TRUNC R4, R4 ;  /* 0x0000000400047311 */ /* 0x000e24000020d800 */
[----:B0-----:R0:W-:Y:S01]  /*a060*/  STG.E.64 desc[UR36][R8.64], R4 ;  /* 0x0000000408007986 */ /* 0x0011e2000c101b24 */
[----:B------:R-:W-:Y:S05]  /*a070*/  BRA `(.L_x_2923) ;  /* 0x0000000400607947 */ /* 0x000fea0003800000 */
.L_x_2940:
[----:B------:R-:W-:-:S06]  /*a080*/  HADD2.F32 R27, -RZ, R27.H0_H0 ;  /* 0x2000001bff1b7230 */ /* 0x000fcc0000004100 */
[----:B------:R-:W0:Y:S02]  /*a090*/  F2I.FTZ.U32.TRUNC.NTZ R27, R27 ;  /* 0x0000001b001b7305 */ /* 0x000e24000021f000 */
[----:B0-----:R0:W-:Y:S01]  /*a0a0*/  STG.E desc[UR36][R8.64], R27 ;  /* 0x0000001b08007986 */ /* 0x0011e2000c101924 */
[----:B------:R-:W-:Y:S05]  /*a0b0*/  BRA `(.L_x_2923) ;  /* 0x0000000400507947 */ /* 0x000fea0003800000 */
.L_x_2930:
[----:B------:R-:W-:-:S13]  /*a0c0*/  ISETP.GT.AND P0, PT, R0, 0xe, PT ;  /* 0x0000000e0000780c */ /* 0x000fda0003f04270 */
[----:B------:R-:W-:Y:S05]  /*a0d0*/  @P0 BRA `(.L_x_2942) ;  /* 0x00000000004c0947 */ /* 0x000fea0003800000 */
[----:B------:R-:W-:-:S13]  /*a0e0*/  ISETP.NE.AND P0, PT, R0, 0xa, PT ;  /* 0x0000000a0000780c */ /* 0x000fda0003f05270 */
[----:B------:R-:W-:Y:S05]  /*a0f0*/  @!P0 BRA `(.L_x_2943) ;  /* 0x0000000000248947 */ /* 0x000fea0003800000 */
[----:B------:R-:W-:-:S13]  /*a100*/  ISETP.NE.AND P0, PT, R0, 0xb, PT ;  /* 0x0000000b0000780c */ /* 0x000fda0003f05270 */
[----:B------:R-:W-:Y:S05]  /*a110*/  @P0 BRA `(.L_x_2922) ;  /* 0x0000000000540947 */ /* 0x000fea0003800000 */
[----:B------:R-:W-:-:S05]  /*a120*/  HADD2.F32 R27, -RZ, R27.H0_H0 ;  /* 0x2000001bff1b7230 */ /* 0x000fca0000004100 */
[----:B------:R-:W-:-:S13]  /*a130*/  FSETP.NEU.FTZ.AND P0, PT, R27, RZ, PT ;  /* 0x000000ff1b00720b */ /* 0x000fda0003f1d000 */
[----:B------:R-:W-:-:S05]  /*a140*/  @!P0 HADD2.F32 R24, -RZ, R24.H0_H0 ;  /* 0x20000018ff188230 */ /* 0x000fca0000004100 */
[----:B------:R-:W-:-:S04]  /*a150*/  FSETP.NEU.OR P0, PT, R24, RZ, P0 ;  /* 0x000000ff1800720b */ /* 0x000fc8000070d400 */
[----:B------:R-:W-:-:S05]  /*a160*/  SEL R3, RZ, 0x1, !P0 ;  /* 0x00000001ff037807 */ /* 0x000fca0004000000 */
[----:B------:R0:W-:Y:S01]  /*a170*/  STG.E.U8 desc[UR36][R8.64], R3 ;  /* 0x0000000308007986 */ /* 0x0001e2000c101124 */
[----:B------:R-:W-:Y:S05]  /*a180*/  BRA `(.L_x_2923) ;  /* 0x00000004001c7947 */ /* 0x000fea0003800000 */
.L_x_2943:
[----:B------:R-:W-:Y:S02]  /*a190*/  HADD2.F32 R27, -RZ, R27.H0_H0 ;  /* 0x2000001bff1b7230 */ /* 0x000fe40000004100 */
[----:B------:R-:W-:-:S03]  /*a1a0*/  HADD2.F32 R6, -RZ, R24.H0_H0 ;  /* 0x20000018ff067230 */ /* 0x000fc60000004100 */
[----:B------:R-:W-:Y:S02]  /*a1b0*/  FMUL.FTZ R4, R27, 1 ;  /* 0x3f8000001b047820 */ /* 0x000fe40000410000 */
[----:B------:R-:W-:-:S04]  /*a1c0*/  FMUL.FTZ R6, R6, 1 ;  /* 0x3f80000006067820 */ /* 0x000fc80000410000 */
[----:B------:R-:W-:Y:S08]  /*a1d0*/  F2F.F64.F32 R4, R4 ;  /* 0x0000000400047310 */ /* 0x000ff00000201800 */
[----:B------:R-:W0:Y:S02]  /*a1e0*/  F2F.F64.F32 R6, R6 ;  /* 0x0000000600067310 */ /* 0x000e240000201800 */
[----:B0-----:R0:W-:Y:S01]  /*a1f0*/  STG.E.128 desc[UR36][R8.64], R4 ;  /* 0x0000000408007986 */ /* 0x0011e2000c101d24 */
[----:B------:R-:W-:Y:S05]  /*a200*/  BRA `(.L_x_2923) ;  /* 0x0000000000fc7947 */ /* 0x000fea0003800000 */
.L_x_2942:
[----:B------:R-:W-:-:S13]  /*a210*/  ISETP.NE.AND P0, PT, R0, 0xf, PT ;  /* 0x0000000f0000780c */ /* 0x000fda0003f05270 */
[----:B------:R-:W-:Y:S05]  /*a220*/  @!P0 BRA `(.L_x_2944) ;  /* 0x0000000000e88947 */ /* 0x000fea0003800000 */
[----:B------:R-:W-:-:S13]  /*a230*/  ISETP.NE.AND P0, PT, R0, 0x17, PT ;  /* 0x000000170000780c */ /* 0x000fda0003f05270 */
[----:B------:R-:W-:Y:S05]  /*a240*/  @!P0 BRA `(.L_x_2945) ;  /* 0x0000000000908947 */ /* 0x000fea0003800000 */
[----:B------:R-:W-:-:S13]  /*a250*/  ISETP.NE.AND P0, PT, R0, 0x18, PT ;  /* 0x000000180000780c */ /* 0x000fda0003f05270 */
[----:B------:R-:W-:Y:S05]  /*a260*/  @!P0 BRA `(.L_x_2946) ;  /* 0x0000000000448947 */ /* 0x000fea0003800000 */
.L_x_2922:
        /* <DEDUP_REMOVED lines=16> */
.L_x_2947:
[----:B------:R-:W-:Y:S05]  /*a370*/  BRA `(.L_x_2923) ;  /* 0x0000000000a07947 */ /* 0x000fea0003800000 */
.L_x_2946:
[----:B------:R-:W-:Y:S01]  /*a380*/  HADD2.F32 R27, -RZ, R27.H0_H0 ;  /* 0x2000001bff1b7230 */ /* 0x000fe20000004100 */
        /* <DEDUP_REMOVED lines=12> */
.L_x_2949:
[----:B------:R-:W-:Y:S05]  /*a450*/  BSYNC.RECONVERGENT B0 ;  /* 0x0000000000007941 */ /* 0x000fea0003800200 */
.L_x_2948:
[----:B------:R-:W-:-:S05]  /*a460*/  LOP3.LUT R3, R0, 0x80, R3, 0xf8, !PT ;  /* 0x0000008000037812 */ /* 0x000fca00078ef803 */
[----:B------:R0:W-:Y:S01]  /*a470*/  STG.E.U8 desc[UR36][R8.64], R3 ;  /* 0x0000000308007986 */ /* 0x0001e2000c101124 */
[----:B------:R-:W-:Y:S05]  /*a480*/  BRA `(.L_x_2923) ;  /* 0x00000000005c7947 */ /* 0x000fea0003800000 */
.L_x_2945:
[----:B------:R-:W-:Y:S01]  /*a490*/  HADD2.F32 R3, -RZ, R27.H0_H0 ;  /* 0x2000001bff037230 */ /* 0x000fe20000004100 */
        /* <DEDUP_REMOVED lines=11> */
.L_x_2951:
[----:B------:R-:W-:Y:S01]  /*a550*/  IMAD.MOV.U32 R0, RZ, RZ, 0x7f ;  /* 0x0000007fff007424 */ /* 0x000fe200078e00ff */
[----:B------:R-:W-:-:S04]  /*a560*/  ISETP.GT.U32.AND P0, PT, R4, 0x7f800000, PT ;  /* 0x7f8000000400780c */ /* 0x000fc80003f04070 */
[----:B------:R-:W-:-:S09]  /*a570*/  SEL R0, R0, 0x7c, P0 ;  /* 0x0000007c00007807 */ /* 0x000fd20000000000 */
.L_x_2952:
[----:B------:R-:W-:Y:S05]  /*a580*/  BSYNC.RECONVERGENT B0 ;  /* 0x0000000000007941 */ /* 0x000fea0003800200 */
.L_x_2950:
[----:B------:R-:W-:-:S04]  /*a590*/  SHF.R.U32.HI R3, RZ, 0x18, R3 ;  /* 0x00000018ff037819 */ /* 0x000fc80000011603 */
[----:B------:R-:W-:-:S05]  /*a5a0*/  LOP3.LUT R3, R0, 0x80, R3, 0xf8, !PT ;  /* 0x0000008000037812 */ /* 0x000fca00078ef803 */
[----:B------:R0:W-:Y:S01]  /*a5b0*/  STG.E.U8 desc[UR36][R8.64], R3 ;  /* 0x0000000308007986 */ /* 0x0001e2000c101124 */
[----:B------:R-:W-:Y:S05]  /*a5c0*/  BRA `(.L_x_2923) ;  /* 0x00000000000c7947 */ /* 0x000fea0003800000 */
.L_x_2944:
[----:B------:R-:W-:-:S05]  /*a5d0*/  HADD2.F32 R0, -RZ, R27.H0_H0 ;  /* 0x2000001bff007230 */ /* 0x000fca0000004100 */
[----:B------:R-:W-:-:S05]  /*a5e0*/  F2FP.BF16.F32.PACK_AB R0, RZ, R0 ;  /* 0x00000000ff00723e */ /* 0x000fca00000010ff */
[----:B------:R0:W-:Y:S02]  /*a5f0*/  STG.E.U16 desc[UR36][R8.64], R0 ;  /* 0x0000000008007986 */ /* 0x0001e4000c101524 */
.L_x_2923:
[----:B------:R-:W-:-:S07]  /*a600*/  VIADD R25, R25, 0x80 ;  /* 0x0000008019197836 */ /* 0x000fce0000000000 */
.L_x_2880:
[----:B------:R-:W-:-:S13]  /*a610*/  ISETP.GE.AND P0, PT, R25, R22, PT ;  /* 0x000000161900720c */ /* 0x000fda0003f06270 */
[----:B------:R-:W-:Y:S05]  /*a620*/  @P0 BREAK.RELIABLE B6 ;  /* 0x0000000000060942 */ /* 0x000fea0003800100 */
[----:B------:R-:W-:Y:S05]  /*a630*/  @P0 BRA `(.L_x_2917) ;  /* 0x0000000c00e40947 */ /* 0x000fea0003800000 */
[----:B------:R-:W-:Y:S05]  /*a640*/  BSYNC.RELIABLE B6 ;  /* 0x0000000000067941 */ /* 0x000fea0003800100 */
.L_x_2879:
[----:B------:R-:W0:Y:S02]  /*a650*/  LDCU UR4, c[0x0][0x3b4] ;  /* 0x00007680ff0477ac */ /* 0x000e240008000800 */
[----:B01234-:R-:W0:Y:S01]  /*a660*/  LDC.64 R8, c[0x0][0x388] ;  /* 0x0000e200ff087b82 */ /* 0x01fe220000000a00 */
[----:B------:R-:W-:Y:S01]  /*a670*/  IMAD R0, R2, 0x200, R25 ;  /* 0x0000020002007824 */ /* 0x000fe200078e0219 */
[----:B------:R-:W-:-:S03]  /*a680*/  PRMT R4, R19, 0x9910, RZ ;  /* 0x0000991013047816 */ /* 0x000fc600000000ff */
[----:B------:R-:W-:Y:S02]  /*a690*/  IMAD R3, R0, UR4, RZ ;  /* 0x0000000400037c24 */ /* 0x000fe4000f8e02ff */
        /* <DEDUP_REMOVED lines=17> */
.L_x_2956:
[----:B-----5:R-:W-:-:S06]  /*a7b0*/  HADD2.F32 R5, -RZ, R23.H0_H0 ;  /* 0x20000017ff057230 */ /* 0x020fcc0000004100 */
[----:B------:R-:W0:Y:S02]  /*a7c0*/  F2I.S64.TRUNC R4, R5 ;  /* 0x0000000500047311 */ /* 0x000e24000020d900 */
[----:B0-----:R0:W-:Y:S01]  /*a7d0*/  STG.E.U8 desc[UR36][R8.64], R4 ;  /* 0x0000000408007986 */ /* 0x0011e2000c101124 */
[----:B------:R-:W-:Y:S05]  /*a7e0*/  BRA `(.L_x_2958) ;  /* 0x0000000c00747947 */ /* 0x000fea0003800000 */
.L_x_2955:
        /* <DEDUP_REMOVED lines=10> */
.L_x_2960:
[----:B-----5:R-:W-:-:S06]  /*a890*/  HADD2.F32 R23, -RZ, R23.H0_H0 ;  /* 0x20000017ff177230 */ /* 0x020fcc0000004100 */
[----:B------:R-:W0:Y:S02]  /*a8a0*/  F2I.FTZ.TRUNC.NTZ R23, R23 ;  /* 0x0000001700177305 */ /* 0x000e24000021f100 */
[----:B0-----:R0:W-:Y:S01]  /*a8b0*/  STG.E desc[UR36][R8.64], R23 ;  /* 0x0000001708007986 */ /* 0x0011e2000c101924 */
[----:B------:R-:W-:Y:S05]  /*a8c0*/  BRA `(.L_x_2958) ;  /* 0x0000000c003c7947 */ /* 0x000fea0003800000 */
.L_x_2959:
[----:B-----5:R-:W-:-:S06]  /*a8d0*/  HADD2.F32 R23, -RZ, R23.H0_H0 ;  /* 0x20000017ff177230 */ /* 0x020fcc0000004100 */
[----:B------:R-:W0:Y:S02]  /*a8e0*/  F2I.FTZ.TRUNC.NTZ R23, R23 ;  /* 0x0000001700177305 */ /* 0x000e24000021f100 */
[----:B0-----:R0:W-:Y:S01]  /*a8f0*/  STG.E.U16 desc[UR36][R8.64], R23 ;  /* 0x0000001708007986 */ /* 0x0011e2000c101524 */
[----:B------:R-:W-:Y:S05]  /*a900*/  BRA `(.L_x_2958) ;  /* 0x0000000c002c7947 */ /* 0x000fea0003800000 */
.L_x_2954:
        /* <DEDUP_REMOVED lines=9> */
.L_x_2962:
[----:B-----5:R0:W-:Y:S01]  /*a9a0*/  STG.E.U16 desc[UR36][R8.64], R23 ;  /* 0x0000001708007986 */ /* 0x0201e2000c101524 */
[----:B------:R-:W-:Y:S05]  /*a9b0*/  BRA `(.L_x_2958) ;  /* 0x0000000c00007947 */ /* 0x000fea0003800000 */
.L_x_2961:
        /* <DEDUP_REMOVED lines=10> */
.L_x_2964:
[----:B-----5:R-:W-:-:S05]  /*aa60*/  PRMT R23, R23, 0x5410, R16 ;  /* 0x0000541017177816 */ /* 0x020fca0000000010 */
[----:B------:R2:W-:Y:S01]  /*aa70*/  STG.E desc[UR36][R8.64], R23 ;  /* 0x0000001708007986 */ /* 0x0005e2000c101924 */
[----:B------:R-:W-:Y:S05]  /*aa80*/  BRA `(.L_x_2958) ;  /* 0x0000000800cc7947 */ /* 0x000fea0003800000 */
.L_x_2963:
[----:B-----5:R-:W-:-:S05]  /*aa90*/  HADD2.F32 R4, -RZ, R23.H0_H0 ;  /* 0x20000017ff047230 */ /* 0x020fca0000004100 */
[----:B------:R-:W-:-:S06]  /*aaa0*/  FMUL.FTZ R4, R4, 1 ;  /* 0x3f80000004047820 */ /* 0x000fcc0000410000 */
[----:B------:R-:W0:Y:S02]  /*aab0*/  F2F.F64.F32 R4, R4 ;  /* 0x0000000400047310 */ /* 0x000e240000201800 */
[----:B0-----:R4:W-:Y:S01]  /*aac0*/  STG.E.64 desc[UR36][R8.64], R4 ;  /* 0x0000000408007986 */ /* 0x0019e2000c101b24 */
[----:B------:R-:W-:Y:S05]  /*aad0*/  BRA `(.L_x_2958) ;  /* 0x0000000800b87947 */ /* 0x000fea0003800000 */
.L_x_2953:
        /* <DEDUP_REMOVED lines=14> */
.L_x_2968:
        /* <DEDUP_REMOVED lines=17> */
.L_x_2971:
[----:B------:R-:W-:-:S04]  /*acd0*/  SHF.R.U32.HI R3, RZ, 0x18, R23 ;  /* 0x00000018ff037819 */ /* 0x000fc80000011617 */
[----:B------:R-:W-:-:S04]  /*ace0*/  LOP3.LUT R0, R0, 0x80, R3, 0xf8, !PT ;  /* 0x0000008000007812 */ /* 0x000fc800078ef803 */
[----:B------:R-:W-:-:S07]  /*acf0*/  PRMT R4, R0, 0x7610, R4 ;  /* 0x0000761000047816 */ /* 0x000fce0000000004 */
.L_x_2970:
[----:B------:R-:W-:Y:S05]  /*ad00*/  BSYNC.RECONVERGENT B0 ;  /* 0x0000000000007941 */ /* 0x000fea0003800200 */
.L_x_2969:
[----:B------:R0:W-:Y:S01]  /*ad10*/  STG.E.U8 desc[UR36][R8.64], R4 ;  /* 0x0000000408007986 */ /* 0x0001e2000c101124 */
[----:B------:R-:W-:Y:S05]  /*ad20*/  BRA `(.L_x_2958) ;  /* 0x0000000800247947 */ /* 0x000fea0003800000 */
.L_x_2967:
        /* <DEDUP_REMOVED lines=17> */
.L_x_2974:
[----:B------:R-:W-:-:S04]  /*ae40*/  SHF.R.U32.HI R3, RZ, 0x18, R23 ;  /* 0x00000018ff037819 */ /* 0x000fc80000011617 */
[----:B------:R-:W-:-:S04]  /*ae50*/  LOP3.LUT R0, R0, 0x80, R3, 0xf8, !PT ;  /* 0x0000008000007812 */ /* 0x000fc800078ef803 */
[----:B------:R-:W-:-:S07]  /*ae60*/  PRMT R4, R0, 0x7610, R4 ;  /* 0x0000761000047816 */ /* 0x000fce0000000004 */
.L_x_2973:
[----:B------:R-:W-:Y:S05]  /*ae70*/  BSYNC.RECONVERGENT B0 ;  /* 0x0000000000007941 */ /* 0x000fea0003800200 */
.L_x_2972:
[----:B------:R0:W-:Y:S01]  /*ae80*/  STG.E.U8 desc[UR36][R8.64], R4 ;  /* 0x0000000408007986 */ /* 0x0001e2000c101124 */
[----:B------:R-:W-:Y:S05]  /*ae90*/  BRA `(.L_x_2958) ;  /* 0x0000000400c87947 */ /* 0x000fea0003800000 */
.L_x_2966:
[----:B------:R-:W-:-:S13]  /*aea0*/  ISETP.NE.AND P0, PT, R0, 0x1c, PT ;  /* 0x0000001c0000780c */ /* 0x000fda0003f05270 */
[----:B------:R-:W-:Y:S05]  /*aeb0*/  @!P0 BRA `(.L_x_2975) ;  /* 0x0000000000608947 */ /* 0x000fea0003800000 */
[----:B------:R-:W-:-:S13]  /*aec0*/  ISETP.NE.AND P0, PT, R0, 0x1d, PT ;  /* 0x0000001d0000780c */ /* 0x000fda0003f05270 */
[----:B------:R-:W-:Y:S05]  /*aed0*/  @!P0 BRA `(.L_x_2976) ;  /* 0x0000000000488947 */ /* 0x000fea0003800000 */
[----:B------:R-:W-:-:S13]  /*aee0*/  ISETP.NE.AND P0, PT, R0, 0x2c, PT ;  /* 0x0000002c0000780c */ /* 0x000fda0003f05270 */
[----:B------:R-:W-:Y:S05]  /*aef0*/  @P0 BRA `(.L_x_2957) ;  /* 0x0000000000cc0947 */ /* 0x000fea0003800000 */
        /* <DEDUP_REMOVED lines=16> */
.L_x_2976:
[----:B-----5:R-:W-:-:S06]  /*b000*/  HADD2.F32 R4, -RZ, R23.H0_H0 ;  /* 0x20000017ff047230 */ /* 0x020fcc0000004100 */
[----:B------:R-:W0:Y:S02]  /*b010*/  F2I.U64.TRUNC R4, R4 ;  /* 0x0000000400047311 */ /* 0x000e24000020d800 */
[----:B0-----:R0:W-:Y:S01]  /*b020*/  STG.E.64 desc[UR36][R8.64], R4 ;  /* 0x0000000408007986 */ /* 0x0011e2000c101b24 */
[----:B------:R-:W-:Y:S05]  /*b030*/  BRA `(.L_x_2958) ;  /* 0x0000000400607947 */ /* 0x000fea0003800000 */
.L_x_2975:
[----:B-----5:R-:W-:-:S06]  /*b040*/  HADD2.F32 R23, -RZ, R23.H0_H0 ;  /* 0x20000017ff177230 */ /* 0x020fcc0000004100 */
[----:B------:R-:W0:Y:S02]  /*b050*/  F2I.FTZ.U32.TRUNC.NTZ R23, R23 ;  /* 0x0000001700177305 */ /* 0x000e24000021f000 */
[----:B0-----:R0:W-:Y:S01]  /*b060*/  STG.E desc[UR36][R8.64], R23 ;  /* 0x0000001708007986 */ /* 0x0011e2000c101924 */
[----:B------:R-:W-:Y:S05]  /*b070*/  BRA `(.L_x_2958) ;  /* 0x0000000400507947 */ /* 0x000fea0003800000 */
.L_x_2965:
        /* <DEDUP_REMOVED lines=13> */
.L_x_2978:
        /* <DEDUP_REMOVED lines=8> */
.L_x_2977:
[----:B------:R-:W-:-:S13]  /*b1d0*/  ISETP.NE.AND P0, PT, R0, 0xf, PT ;  /* 0x0000000f0000780c */ /* 0x000fda0003f05270 */
[----:B------:R-:W-:Y:S05]  /*b1e0*/  @!P0 BRA `(.L_x_2979) ;  /* 0x0000000000e88947 */ /* 0x000fea0003800000 */
[----:B------:R-:W-:-:S13]  /*b1f0*/  ISETP.NE.AND P0, PT, R0, 0x17, PT ;  /* 0x000000170000780c */ /* 0x000fda0003f05270 */
[----:B------:R-:W-:Y:S05]  /*b200*/  @!P0 BRA `(.L_x_2980) ;  /* 0x0000000000908947 */ /* 0x000fea0003800000 */
[----:B------:R-:W-:-:S13]  /*b210*/  ISETP.NE.AND P0, PT, R0, 0x18, PT ;  /* 0x000000180000780c */ /* 0x000fda0003f05270 */
[----:B------:R-:W-:Y:S05]  /*b220*/  @!P0 BRA `(.L_x_2981) ;  /* 0x0000000000448947 */ /* 0x000fea0003800000 */
.L_x_2957:
        /* <DEDUP_REMOVED lines=16> */
.L_x_2982:
[----:B------:R-:W-:Y:S05]  /*b330*/  BRA `(.L_x_2958) ;  /* 0x0000000000a07947 */ /* 0x000fea0003800000 */
.L_x_2981:
        /* <DEDUP_REMOVED lines=13> */
.L_x_2984:
[----:B------:R-:W-:Y:S05]  /*b410*/  BSYNC.RECONVERGENT B0 ;  /* 0x0000000000007941 */ /* 0x000fea0003800200 */
.L_x_2983:
[----:B------:R-:W-:-:S05]  /*b420*/  LOP3.LUT R3, R0, 0x80, R3, 0xf8, !PT ;  /* 0x0000008000037812 */ /* 0x000fca00078ef803 */
[----:B------:R0:W-:Y:S01]  /*b430*/  STG.E.U8 desc[UR36][R8.64], R3 ;  /* 0x0000000308007986 */ /* 0x0001e2000c101124 */
[----:B------:R-:W-:Y:S05]  /*b440*/  BRA `(.L_x_2958) ;  /* 0x00000000005c7947 */ /* 0x000fea0003800000 */
.L_x_2980:
        /* <DEDUP_REMOVED lines=12> */
.L_x_2986:
[----:B------:R-:W-:Y:S01]  /*b510*/  IMAD.MOV.U32 R0, RZ, RZ, 0x7f ;  /* 0x0000007fff007424 */ /* 0x000fe200078e00ff */
[----:B------:R-:W-:-:S04]  /*b520*/  ISETP.GT.U32.AND P0, PT, R4, 0x7f800000, PT ;  /* 0x7f8000000400780c */ /* 0x000fc80003f04070 */
[----:B------:R-:W-:-:S09]  /*b530*/  SEL R0, R0, 0x7c, P0 ;  /* 0x0000007c00007807 */ /* 0x000fd20000000000 */
.L_x_2987:
[----:B------:R-:W-:Y:S05]  /*b540*/  BSYNC.RECONVERGENT B0 ;  /* 0x0000000000007941 */ /* 0x000fea0003800200 */
.L_x_2985:
[----:B------:R-:W-:-:S04]  /*b550*/  SHF.R.U32.HI R3, RZ, 0x18, R3 ;  /* 0x00000018ff037819 */ /* 0x000fc80000011603 */
[----:B------:R-:W-:-:S05]  /*b560*/  LOP3.LUT R3, R0, 0x80, R3, 0xf8, !PT ;  /* 0x0000008000037812 */ /* 0x000fca00078ef803 */
[----:B------:R0:W-:Y:S01]  /*b570*/  STG.E.U8 desc[UR36][R8.64], R3 ;  /* 0x0000000308007986 */ /* 0x0001e2000c101124 */
[----:B------:R-:W-:Y:S05]  /*b580*/  BRA `(.L_x_2958) ;  /* 0x00000000000c7947 */ /* 0x000fea0003800000 */
.L_x_2979:
[----:B-----5:R-:W-:-:S05]  /*b590*/  HADD2.F32 R0, -RZ, R23.H0_H0 ;  /* 0x20000017ff007230 */ /* 0x020fca0000004100 */
[----:B------:R-:W-:-:S05]  /*b5a0*/  F2FP.BF16.F32.PACK_AB R0, RZ, R0 ;  /* 0x00000000ff00723e */ /* 0x000fca00000010ff */
[----:B------:R0:W-:Y:S02]  /*b5b0*/  STG.E.U16 desc[UR36][R8.64], R0 ;  /* 0x0000000008007986 */ /* 0x0001e4000c101524 */
.L_x_2958:
[----:B------:R-:W-:-:S07]  /*b5c0*/  VIADD R25, R25, 0x80 ;  /* 0x0000008019197836 */ /* 0x000fce0000000000 */
.L_x_2917:
[----:B------:R-:W-:Y:S05]  /*b5d0*/  BSYNC.RECONVERGENT B7 ;  /* 0x0000000000077941 */ /* 0x000fea0003800200 */
.L_x_2878:
[----:B------:R-:W-:-:S13]  /*b5e0*/  ISETP.GE.AND P0, PT, R25, R22, PT ;  /* 0x000000161900720c */ /* 0x000fda0003f06270 */
[----:B------:R-:W-:Y:S05]  /*b5f0*/  @P0 EXIT ;  /* 0x000000000000094d */ /* 0x000fea0003800000 */
[----:B01234-:R-:W0:Y:S01]  /*b600*/  LDC.64 R4, c[0x0][0x388] ;  /* 0x0000e200ff047b82 */ /* 0x01fe220000000a00 */
[----:B------:R-:W1:Y:S01]  /*b610*/  LDCU UR4, c[0x0][0x3b4] ;  /* 0x00007680ff0477ac */ /* 0x000e620008000800 */
[----:B------:R-:W-:Y:S01]  /*b620*/  PRMT R0, R19, 0x9910, RZ ;  /* 0x0000991013007816 */ /* 0x000fe200000000ff */
        /* <DEDUP_REMOVED lines=16> */
[----:B0-----:R-:W-:Y:S01]  /*b730*/  STG.E.U8 desc[UR36][R2.64], R17 ;  /* 0x0000001102007986 */ /* 0x001fe2000c101124 */
[----:B------:R-:W-:Y:S05]  /*b740*/  EXIT ;  /* 0x000000000000794d */ /* 0x000fea0003800000 */
.L_x_2991:
[----:B-----5:R-:W-:-:S06]  /*b750*/  HADD2.F32 R5, -RZ, R17.H0_H0 ;  /* 0x20000011ff057230 */ /* 0x020fcc0000004100 */
[----:B------:R-:W0:Y:S02]  /*b760*/  F2I.S64.TRUNC R4, R5 ;  /* 0x0000000500047311 */ /* 0x000e24000020d900 */
[----:B0-----:R-:W-:Y:S01]  /*b770*/  STG.E.U8 desc[UR36][R2.64], R4 ;  /* 0x0000000402007986 */ /* 0x001fe2000c101124 */
[----:B------:R-:W-:Y:S05]  /*b780*/  EXIT ;  /* 0x000000000000794d */ /* 0x000fea0003800000 */
.L_x_2990:
        /* <DEDUP_REMOVED lines=8> */
[----:B0-----:R-:W-:Y:S01]  /*b810*/  STG.E.64 desc[UR36][R2.64], R4 ;  /* 0x0000000402007986 */ /* 0x001fe2000c101b24 */
[----:B------:R-:W-:Y:S05]  /*b820*/  EXIT ;  /* 0x000000000000794d */ /* 0x000fea0003800000 */
.L_x_2994:
[----:B-----5:R-:W-:-:S06]  /*b830*/  HADD2.F32 R17, -RZ, R17.H0_H0 ;  /* 0x20000011ff117230 */ /* 0x020fcc0000004100 */
[----:B------:R-:W0:Y:S02]  /*b840*/  F2I.FTZ.TRUNC.NTZ R17, R17 ;  /* 0x0000001100117305 */ /* 0x000e24000021f100 */
[----:B0-----:R-:W-:Y:S01]  /*b850*/  STG.E desc[UR36][R2.64], R17 ;  /* 0x0000001102007986 */ /* 0x001fe2000c101924 */
[----:B------:R-:W-:Y:S05]  /*b860*/  EXIT ;  /* 0x000000000000794d */ /* 0x000fea0003800000 */
.L_x_2993:
[----:B-----5:R-:W-:-:S06]  /*b870*/  HADD2.F32 R17, -RZ, R17.H0_H0 ;  /* 0x20000011ff117230 */ /* 0x020fcc0000004100 */
[----:B------:R-:W0:Y:S02]  /*b880*/  F2I.FTZ.TRUNC.NTZ R17, R17 ;  /* 0x0000001100117305 */ /* 0x000e24000021f100 */
[----:B0-----:R-:W-:Y:S01]  /*b890*/  STG.E.U16 desc[UR36][R2.64], R17 ;  /* 0x0000001102007986 */ /* 0x001fe2000c101524 */
[----:B------:R-:W-:Y:S05]  /*b8a0*/  EXIT ;  /* 0x000000000000794d */ /* 0x000fea0003800000 */
.L_x_2989:
[----:B------:R-:W-:-:S13]  /*b8b0*/  ISETP.GT.AND P0, PT, R0, 0x6, PT ;  /* 0x000000060000780c */ /* 0x000fda0003f04270 */
[----:B------:R-:W-:Y:S05]  /*b8c0*/  @P0 BRA `(.L_x_2995) ;  /* 0x0000000000240947 */ /* 0x000fea0003800000 */
[----:B------:R-:W-:-:S13]  /*b8d0*/  ISETP.NE.AND P0, PT, R0, 0x5, PT ;  /* 0x000000050000780c */ /* 0x000fda0003f05270 */
[----:B------:R-:W-:Y:S05]  /*b8e0*/  @!P0 BRA `(.L_x_2996) ;  /* 0x0000000000148947 */ /* 0x000fea0003800000 */
[----:B------:R-:W-:-:S13]  /*b8f0*/  ISETP.NE.AND P0, PT, R0, 0x6, PT ;  /* 0x000000060000780c */ /* 0x000fda0003f05270 */
[----:B------:R-:W-:Y:S05]  /*b900*/  @P0 BRA `(.L_x_2992) ;  /* 0x0000000800300947 */ /* 0x000fea0003800000 */
[----:B-----5:R-:W-:-:S05]  /*b910*/  HADD2.F32 R17, -RZ, R17.H0_H0 ;  /* 0x20000011ff117230 */ /* 0x020fca0000004100 */
[----:B------:R-:W-:Y:S01]  /*b920*/  STG.E desc[UR36][R2.64], R17 ;  /* 0x0000001102007986 */ /* 0x000fe2000c101924 */
[----:B------:R-:W-:Y:S05]  /*b930*/  EXIT ;  /* 0x000000000000794d */ /* 0x000fea0003800000 */
.L_x_2996:
[----:B-----5:R-:W-:Y:S01]  /*b940*/  STG.E.U16 desc[UR36][R2.64], R17 ;  /* 0x0000001102007986 */ /* 0x020fe2000c101524 */
[----:B------:R-:W-:Y:S05]  /*b950*/  EXIT ;  /* 0x000000000000794d */ /* 0x000fea0003800000 */
.L_x_2995:
        /* <DEDUP_REMOVED lines=8> */
[----:B------:R-:W-:Y:S01]  /*b9e0*/  STG.E.64 desc[UR36][R2.64], R4 ;  /* 0x0000000402007986 */ /* 0x000fe2000c101b24 */
[----:B------:R-:W-:Y:S05]  /*b9f0*/  EXIT ;  /* 0x000000000000794d */ /* 0x000fea0003800000 */
.L_x_2998:
[----:B-----5:R-:W-:-:S05]  /*ba00*/  PRMT R17, R17, 0x5410, R18 ;  /* 0x0000541011117816 */ /* 0x020fca0000000012 */
[----:B------:R-:W-:Y:S01]  /*ba10*/  STG.E desc[UR36][R2.64], R17 ;  /* 0x0000001102007986 */ /* 0x000fe2000c101924 */
[----:B------:R-:W-:Y:S05]  /*ba20*/  EXIT ;  /* 0x000000000000794d */ /* 0x000fea0003800000 */
.L_x_2997:
[----:B-----5:R-:W-:-:S05]  /*ba30*/  HADD2.F32 R4, -RZ, R17.H0_H0 ;  /* 0x20000011ff047230 */ /* 0x020fca0000004100 */
[----:B------:R-:W-:-:S06]  /*ba40*/  FMUL.FTZ R4, R4, 1 ;  /* 0x3f80000004047820 */ /* 0x000fcc0000410000 */
[----:B------:R-:W0:Y:S02]  /*ba50*/  F2F.F64.F32 R4, R4 ;  /* 0x0000000400047310 */ /* 0x000e240000201800 */
[----:B0-----:R-:W-:Y:S01]  /*ba60*/  STG.E.64 desc[UR36][R2.64], R4 ;  /* 0x0000000402007986 */ /* 0x001fe2000c101b24 */
[----:B------:R-:W-:Y:S05]  /*ba70*/  EXIT ;  /* 0x000000000000794d */ /* 0x000fea0003800000 */
.L_x_2988:
        /* <DEDUP_REMOVED lines=12> */
[----:B0-----:R-:W-:Y:S01]  /*bb40*/  STG.E.U16 desc[UR36][R2.64], R5 ;  /* 0x0000000502007986 */ /* 0x001fe2000c101524 */
[----:B------:R-:W-:Y:S05]  /*bb50*/  EXIT ;  /* 0x000000000000794d */ /* 0x000fea0003800000 */
.L_x_3002:
        /* <DEDUP_REMOVED lines=18> */
.L_x_3005:
[----:B------:R-:W-:-:S04]  /*bc80*/  SHF.R.U32.HI R5, RZ, 0x18, R5 ;  /* 0x00000018ff057819 */ /* 0x000fc80000011605 */
[----:B------:R-:W-:-:S07]  /*bc90*/  LOP3.LUT R0, R0, 0x80, R5, 0xf8, !PT ;  /* 0x0000008000007812 */ /* 0x000fce00078ef805 */
.L_x_3004:
[----:B------:R-:W-:Y:S05]  /*bca0*/  BSYNC.RECONVERGENT B0 ;  /* 0x0000000000007941 */ /* 0x000fea0003800200 */
.L_x_3003:
[----:B------:R-:W-:Y:S01]  /*bcb0*/  STG.E.U8 desc[UR36][R2.64], R0 ;  /* 0x0000000002007986 */ /* 0x000fe2000c101124 */
[----:B------:R-:W-:Y:S05]  /*bcc0*/  EXIT ;  /* 0x000000000000794d */ /* 0x000fea0003800000 */
.L_x_3001:
        /* <DEDUP_REMOVED lines=18> */
.L_x_3008:
[----:B------:R-:W-:-:S04]  /*bdf0*/  SHF.R.U32.HI R5, RZ, 0x18, R5 ;  /* 0x00000018ff057819 */ /* 0x000fc80000011605 */
[----:B------:R-:W-:-:S07]  /*be00*/  LOP3.LUT R0, R0, 0x80, R5, 0xf8, !PT ;  /* 0x0000008000007812 */ /* 0x000fce00078ef805 */
.L_x_3007:
[----:B------:R-:W-:Y:S05]  /*be10*/  BSYNC.RECONVERGENT B0 ;  /* 0x0000000000007941 */ /* 0x000fea0003800200 */
.L_x_3006:
[----:B------:R-:W-:Y:S01]  /*be20*/  STG.E.U8 desc[UR36][R2.64], R0 ;  /* 0x0000000002007986 */ /* 0x000fe2000c101124 */
[----:B------:R-:W-:Y:S05]  /*be30*/  EXIT ;  /* 0x000000000000794d */ /* 0x000fea0003800000 */
.L_x_3000:
[----:B------:R-:W-:-:S13]  /*be40*/  ISETP.NE.AND P0, PT, R0, 0x1c, PT ;  /* 0x0000001c0000780c */ /* 0x000fda0003f05270 */
[----:B------:R-:W-:Y:S05]  /*be50*/  @!P0 BRA `(.L_x_3009) ;  /* 0x0000000000608947 */ /* 0x000fea0003800000 */
[----:B------:R-:W-:-:S13]  /*be60*/  ISETP.NE.AND P0, PT, R0, 0x1d, PT ;  /* 0x0000001d0000780c */ /* 0x000fda0003f05270 */
[----:B------:R-:W-:Y:S05]  /*be70*/  @!P0 BRA `(.L_x_3010) ;  /* 0x0000000000488947 */ /* 0x000fea0003800000 */
[----:B------:R-:W-:-:S13]  /*be80*/  ISETP.NE.AND P0, PT, R0, 0x2c, PT ;  /* 0x0000002c0000780c */ /* 0x000fda0003f05270 */
[----:B------:R-:W-:Y:S05]  /*be90*/  @P0 BRA `(.L_x_2992) ;  /* 0x0000000000cc0947 */ /* 0x000fea0003800000 */
        /* <DEDUP_REMOVED lines=16> */
.L_x_3010:
[----:B-----5:R-:W-:-:S06]  /*bfa0*/  HADD2.F32 R4, -RZ, R17.H0_H0 ;  /* 0x20000011ff047230 */ /* 0x020fcc0000004100 */
[----:B------:R-:W0:Y:S02]  /*bfb0*/  F2I.U64.TRUNC R4, R4 ;  /* 0x0000000400047311 */ /* 0x000e24000020d800 */
[----:B0-----:R-:W-:Y:S01]  /*bfc0*/  STG.E.64 desc[UR36][R2.64], R4 ;  /* 0x0000000402007986 */ /* 0x001fe2000c101b24 */
[----:B------:R-:W-:Y:S05]  /*bfd0*/  EXIT ;  /* 0x000000000000794d */ /* 0x000fea0003800000 */
.L_x_3009:
[----:B-----5:R-:W-:-:S06]  /*bfe0*/  HADD2.F32 R17, -RZ, R17.H0_H0 ;  /* 0x20000011ff117230 */ /* 0x020fcc0000004100 */
[----:B------:R-:W0:Y:S02]  /*bff0*/  F2I.FTZ.U32.TRUNC.NTZ R17, R17 ;  /* 0x0000001100117305 */ /* 0x000e24000021f000 */
[----:B0-----:R-:W-:Y:S01]  /*c000*/  STG.E desc[UR36][R2.64], R17 ;  /* 0x0000001102007986 */ /* 0x001fe2000c101924 */
[----:B------:R-:W-:Y:S05]  /*c010*/  EXIT ;  /* 0x000000000000794d */ /* 0x000fea0003800000 */
.L_x_2999:
        /* <DEDUP_REMOVED lines=11> */
[----:B------:R-:W-:Y:S01]  /*c0d0*/  STG.E.U8 desc[UR36][R2.64], R5 ;  /* 0x0000000502007986 */ /* 0x000fe2000c101124 */
[----:B------:R-:W-:Y:S05]  /*c0e0*/  EXIT ;  /* 0x000000000000794d */ /* 0x000fea0003800000 */
.L_x_3012:
[----:B-----5:R-:W-:Y:S02]  /*c0f0*/  HADD2.F32 R17, -RZ, R17.H0_H0 ;  /* 0x20000011ff117230 */ /* 0x020fe40000004100 */
[----:B------:R-:W-:-:S03]  /*c100*/  HADD2.F32 R6, -RZ, R18.H0_H0 ;  /* 0x20000012ff067230 */ /* 0x000fc60000004100 */
[----:B------:R-:W-:Y:S02]  /*c110*/  FMUL.FTZ R4, R17, 1 ;  /* 0x3f80000011047820 */ /* 0x000fe40000410000 */
[----:B------:R-:W-:-:S04]  /*c120*/  FMUL.FTZ R6, R6, 1 ;  /* 0x3f80000006067820 */ /* 0x000fc80000410000 */
[----:B------:R-:W-:Y:S08]  /*c130*/  F2F.F64.F32 R4, R4 ;  /* 0x0000000400047310 */ /* 0x000ff00000201800 */
[----:B------:R-:W0:Y:S02]  /*c140*/  F2F.F64.F32 R6, R6 ;  /* 0x0000000600067310 */ /* 0x000e240000201800 */
[----:B0-----:R-:W-:Y:S01]  /*c150*/  STG.E.128 desc[UR36][R2.64], R4 ;  /* 0x0000000402007986 */ /* 0x001fe2000c101d24 */
[----:B------:R-:W-:Y:S05]  /*c160*/  EXIT ;  /* 0x000000000000794d */ /* 0x000fea0003800000 */
.L_x_3011:
[----:B------:R-:W-:-:S13]  /*c170*/  ISETP.NE.AND P0, PT, R0, 0xf, PT ;  /* 0x0000000f0000780c */ /* 0x000fda0003f05270 */
[----:B------:R-:W-:Y:S05]  /*c180*/  @!P0 BRA `(.L_x_3013) ;  /* 0x0000000000e88947 */ /* 0x000fea0003800000 */
[----:B------:R-:W-:-:S13]  /*c190*/  ISETP.NE.AND P0, PT, R0, 0x17, PT ;  /* 0x000000170000780c */ /* 0x000fda0003f05270 */
[----:B------:R-:W-:Y:S05]  /*c1a0*/  @!P0 BRA `(.L_x_3014) ;  /* 0x0000000000908947 */ /* 0x000fea0003800000 */
[----:B------:R-:W-:-:S13]  /*c1b0*/  ISETP.NE.AND P0, PT, R0, 0x18, PT ;  /* 0x000000180000780c */ /* 0x000fda0003f05270 */
[----:B------:R-:W-:Y:S05]  /*c1c0*/  @!P0 BRA `(.L_x_3015) ;  /* 0x0000000000448947 */ /* 0x000fea0003800000 */
.L_x_2992:
        /* <DEDUP_REMOVED lines=15> */
[----:B--2--5:R-:W-:Y:S05]  /*c2c0*/  CALL.ABS.NOINC R2 ;  /* 0x0000000002007343 */ /* 0x024fea0003c00000 */
.L_x_3016:
[----:B------:R-:W-:Y:S05]  /*c2d0*/  EXIT ;  /* 0x000000000000794d */ /* 0x000fea0003800000 */
.L_x_3015:
        /* <DEDUP_REMOVED lines=13> */
.L_x_3018:
[----:B------:R-:W-:Y:S05]  /*c3b0*/  BSYNC.RECONVERGENT B0 ;  /* 0x0000000000007941 */ /* 0x000fea0003800200 */
.L_x_3017:
[----:B------:R-:W-:-:S05]  /*c3c0*/  LOP3.LUT R5, R0, 0x80, R5, 0xf8, !PT ;  /* 0x0000008000057812 */ /* 0x000fca00078ef805 */
[----:B------:R-:W-:Y:S01]  /*c3d0*/  STG.E.U8 desc[UR36][R2.64], R5 ;  /* 0x0000000502007986 */ /* 0x000fe2000c101124 */
[----:B------:R-:W-:Y:S05]  /*c3e0*/  EXIT ;  /* 0x000000000000794d */ /* 0x000fea0003800000 */
.L_x_3014:
        /* <DEDUP_REMOVED lines=12> */
.L_x_3020:
[----:B------:R-:W-:Y:S01]  /*c4b0*/  IMAD.MOV.U32 R0, RZ, RZ, 0x7f ;  /* 0x0000007fff007424 */ /* 0x000fe200078e00ff */
[----:B------:R-:W-:-:S04]  /*c4c0*/  ISETP.GT.U32.AND P0, PT, R4, 0x7f800000, PT ;  /* 0x7f8000000400780c */ /* 0x000fc80003f04070 */
[----:B------:R-:W-:-:S09]  /*c4d0*/  SEL R0, R0, 0x7c, P0 ;  /* 0x0000007c00007807 */ /* 0x000fd20000000000 */
.L_x_3021:
[----:B------:R-:W-:Y:S05]  /*c4e0*/  BSYNC.RECONVERGENT B0 ;  /* 0x0000000000007941 */ /* 0x000fea0003800200 */
.L_x_3019:
[----:B------:R-:W-:-:S04]  /*c4f0*/  SHF.R.U32.HI R5, RZ, 0x18, R5 ;  /* 0x00000018ff057819 */ /* 0x000fc80000011605 */
[----:B------:R-:W-:-:S05]  /*c500*/  LOP3.LUT R5, R0, 0x80, R5, 0xf8, !PT ;  /* 0x0000008000057812 */ /* 0x000fca00078ef805 */
[----:B------:R-:W-:Y:S01]  /*c510*/  STG.E.U8 desc[UR36][R2.64], R5 ;  /* 0x0000000502007986 */ /* 0x000fe2000c101124 */
[----:B------:R-:W-:Y:S05]  /*c520*/  EXIT ;  /* 0x000000000000794d */ /* 0x000fea0003800000 */
.L_x_3013:
[----:B-----5:R-:W-:-:S05]  /*c530*/  HADD2.F32 R0, -RZ, R17.H0_H0 ;  /* 0x20000011ff007230 */ /* 0x020fca0000004100 */
[----:B------:R-:W-:-:S05]  /*c540*/  F2FP.BF16.F32.PACK_AB R0, RZ, R0 ;  /* 0x00000000ff00723e */ /* 0x000fca00000010ff */
[----:B------:R-:W-:Y:S01]  /*c550*/  STG.E.U16 desc[UR36][R2.64], R0 ;  /* 0x0000000002007986 */ /* 0x000fe2000c101524 */
[----:B------:R-:W-:Y:S05]  /*c560*/  EXIT ;  /* 0x000000000000794d */ /* 0x000fea0003800000 */
.L_x_3022:
        /* <DEDUP_REMOVED lines=9> */
.L_x_4672:


//--------------------- .text._ZN2at6native18elementwise_kernelILi128ELi2EZNS0_22gpu_kernel_impl_nocastIZZZNS0_54_GLOBAL__N__7dbc7496_16_ComplexKernel_cu_1520ed90_295119complex_kernel_cudaERNS_14TensorIteratorEENKUlvE_clEvENKUlvE1_clEvEUlN3c104HalfES9_E_EEvRNS_18TensorIteratorBaseERKT_EUliE_EEviT1_ --------------------------
	.section	.text._ZN2at6native18elementwise_kernelILi128ELi2EZNS0_22gpu_kernel_impl_nocastIZZZNS0_54_GLOBAL__N__7dbc7496_16_ComplexKernel_cu_1520ed90_295119complex_kernel_cudaERNS_14TensorIteratorEENKUlvE_clEvENKUlvE1_clEvEUlN3c104HalfES9_E_EEvRNS_18TensorIteratorBaseERKT_EUliE_EEviT1_,"ax",@progbits
	.align	128
        .global         _ZN2at6native18elementwise_kernelILi128ELi2EZNS0_22gpu_kernel_impl_nocastIZZZNS0_54_GLOBAL__N__7dbc7496_16_ComplexKernel_cu_1520ed90_295119complex_kernel_cudaERNS_14TensorIteratorEENKUlvE_clEvENKUlvE1_clEvEUlN3c104HalfES9_E_EEvRNS_18TensorIteratorBaseERKT_EUliE_EEviT1_
        .type           _ZN2at6native18elementwise_kernelILi128ELi2EZNS0_22gpu_kernel_impl_nocastIZZZNS0_54_GLOBAL__N__7dbc7496_16_ComplexKernel_cu_1520ed90_295119complex_kernel_cudaERNS_14TensorIteratorEENKUlvE_clEvENKUlvE1_clEvEUlN3c104HalfES9_E_EEvRNS_18TensorIteratorBaseERKT_EUliE_EEviT1_,@function
        .size           _ZN2at6native18elementwise_kernelILi128ELi2EZNS0_22gpu_kernel_impl_nocastIZZZNS0_54_GLOBAL__N__7dbc7496_16_ComplexKernel_cu_1520ed90_295119complex_kernel_cudaERNS_14TensorIteratorEENKUlvE_clEvENKUlvE1_clEvEUlN3c104HalfES9_E_EEvRNS_18TensorIteratorBaseERKT_EUliE_EEviT1_,(.L_x_4673 - _ZN2at6native18elementwise_kernelILi128ELi2EZNS0_22gpu_kernel_impl_nocastIZZZNS0_54_GLOBAL__N__7dbc7496_16_ComplexKernel_cu_1520ed90_295119complex_kernel_cudaERNS_14TensorIteratorEENKUlvE_clEvENKUlvE1_clEvEUlN3c104HalfES9_E_EEvRNS_18TensorIteratorBaseERKT_EUliE_EEviT1_)
        .other          _ZN2at6native18elementwise_kernelILi128ELi2EZNS0_22gpu_kernel_impl_nocastIZZZNS0_54_GLOBAL__N__7dbc7496_16_ComplexKernel_cu_1520ed90_295119complex_kernel_cudaERNS_14TensorIteratorEENKUlvE_clEvENKUlvE1_clEvEUlN3c104HalfES9_E_EEvRNS_18TensorIteratorBaseERKT_EUliE_EEviT1_,@"STO_CUDA_ENTRY STV_DEFAULT"
_ZN2at6native18elementwise_kernelILi128ELi2EZNS0_22gpu_kernel_impl_nocastIZZZNS0_54_GLOBAL__N__7dbc7496_16_ComplexKernel_cu_1520ed90_295119complex_kernel_cudaERNS_14TensorIteratorEENKUlvE_clEvENKUlvE1_clEvEUlN3c104HalfES9_E_EEvRNS_18TensorIteratorBaseERKT_EUliE_EEviT1_:
.text._ZN2at6native18elementwise_kernelILi128ELi2EZNS0_22gpu_kernel_impl_nocastIZZZNS0_54_GLOBAL__N__7dbc7496_16_ComplexKernel_cu_1520ed90_295119complex_kernel_cudaERNS_14TensorIteratorEENKUlvE_clEvENKUlvE1_clEvEUlN3c104HalfES9_E_EEvRNS_18TensorIteratorBaseERKT_EUliE_EEviT1_:
        /* <DEDUP_REMOVED lines=15> */
[----:B0-----:R-:W2:Y:S04]  /*00f0*/  LDG.E.U16 R4, desc[UR6][R4.64] ;  /* 0x0000000604047981 */ /* 0x001ea8000c1e1500 */
[----:B-1----:R-:W2:Y:S03]  /*0100*/  LDG.E.U16 R7, desc[UR6][R6.64] ;  /* 0x0000000606077981 */ /* 0x002ea6000c1e1500 */
[----:B------:R-:W0:Y:S01]  /*0110*/  LDC.64 R8, c[0x0][0x5e8] ;  /* 0x00017a00ff087b82 */ /* 0x000e220000000a00 */
[----:B------:R-:W-:-:S02]  /*0120*/  IADD3 R3, PT, PT, R3, 0x80, RZ ;  /* 0x0000008003037810 */ /* 0x000fc40007ffe0ff */
[----:B--2---:R-:W-:-:S05]  /*0130*/  PRMT R7, R4, 0x5410, R7 ;  /* 0x0000541004077816 */ /* 0x004fca0000000007 */
[----:B0-----:R0:W-:Y:S02]  /*0140*/  STG.E desc[UR6][R8.64], R7 ;  /* 0x0000000708007986 */ /* 0x0011e4000c101906 */
.L_x_3025:
[----:B------:R-:W-:Y:S05]  /*0150*/  BSYNC.RECONVERGENT B0 ;  /* 0x0000000000007941 */ /* 0x000fea0003800200 */
.L_x_3024:
[----:B------:R-:W-:-:S13]  /*0160*/  ISETP.GE.AND P0, PT, R3, UR4, PT ;  /* 0x0000000403007c0c */ /* 0x000fda000bf06270 */
[----:B------:R-:W-:Y:S05]  /*0170*/  @P0 EXIT ;  /* 0x000000000000094d */ /* 0x000fea0003800000 */
[----:B------:R-:W1:Y:S08]  /*0180*/  LDC.64 R2, c[0x0][0x5f0] ;  /* 0x00017c00ff027b82 */ /* 0x000e700000000a00 */
[----:B------:R-:W2:Y:S01]  /*0190*/  LDC.64 R4, c[0x0][0x5f8] ;  /* 0x00017e00ff047b82 */ /* 0x000ea20000000a00 */
[----:B-1----:R-:W3:Y:S04]  /*01a0*/  LDG.E.U16 R2, desc[UR6][R2.64] ;  /* 0x0000000602027981 */ /* 0x002ee8000c1e1500 */
[----:B--2---:R-:W3:Y:S03]  /*01b0*/  LDG.E.U16 R5, desc[UR6][R4.64] ;  /* 0x0000000604057981 */ /* 0x004ee6000c1e1500 */
[----:B0-----:R-:W0:Y:S01]  /*01c0*/  LDC.64 R6, c[0x0][0x5e8] ;  /* 0x00017a00ff067b82 */ /* 0x001e220000000a00 */
[----:B---3--:R-:W-:-:S05]  /*01d0*/  PRMT R5, R2, 0x5410, R5 ;  /* 0x0000541002057816 */ /* 0x008fca0000000005 */
[----:B0-----:R-:W-:Y:S01]  /*01e0*/  STG.E desc[UR6][R6.64], R5 ;  /* 0x0000000506007986 */ /* 0x001fe2000c101906 */
[----:B------:R-:W-:Y:S05]  /*01f0*/  EXIT ;  /* 0x000000000000794d */ /* 0x000fea0003800000 */
.L_x_3023:
        /* <DEDUP_REMOVED lines=355> */
.L_x_3028:
[----:B------:R-:W0:Y:S02]  /*1830*/  LDCU.128 UR8, c[0x0][0x5f0] ;  /* 0x0000be00ff0877ac */ /* 0x000e240008000c00 */
[----:B0-----:R-:W-:Y:S02]  /*1840*/  IADD3 R8, P1, PT, R4, UR10, RZ ;  /* 0x0000000a04087c10 */ /* 0x001fe4000ff3e0ff */
[----:B------:R-:W-:Y:S02]  /*1850*/  IADD3 R6, P0, PT, R6, UR8, RZ ;  /* 0x0000000806067c10 */ /* 0x000fe4000ff1e0ff */
[----:B------:R-:W-:Y:S02]  /*1860*/  IADD3.X R9, PT, PT, RZ, UR11, RZ, P1, !PT ;  /* 0x0000000bff097c10 */ /* 0x000fe40008ffe4ff */
[----:B------:R-:W-:Y:S01]  /*1870*/  IADD3.X R7, PT, PT, RZ, UR9, RZ, P0, !PT ;  /* 0x00000009ff077c10 */ /* 0x000fe200087fe4ff */
[----:B------:R-:W0:Y:S03]  /*1880*/  LDCU.64 UR8, c[0x0][0x5e8] ;  /* 0x0000bd00ff0877ac */ /* 0x000e260008000a00 */
[----:B------:R-:W2:Y:S04]  /*1890*/  LDG.E.U16 R9, desc[UR6][R8.64] ;  /* 0x0000000608097981 */ /* 0x000ea8000c1e1500 */
[----:B------:R-:W2:Y:S01]  /*18a0*/  LDG.E.U16 R6, desc[UR6][R6.64] ;  /* 0x0000000606067981 */ /* 0x000ea2000c1e1500 */
[----:B0-----:R-:W-:-:S04]  /*18b0*/  IADD3 R4, P0, PT, R5, UR8, RZ ;  /* 0x0000000805047c10 */ /* 0x001fc8000ff1e0ff */
[----:B------:R-:W-:Y:S02]  /*18c0*/  IADD3.X R5, PT, PT, RZ, UR9, RZ, P0, !PT ;  /* 0x00000009ff057c10 */ /* 0x000fe400087fe4ff */
[----:B------:R-:W-:Y:S02]  /*18d0*/  IADD3 R3, PT, PT, R3, 0x80, RZ ;  /* 0x0000008003037810 */ /* 0x000fe40007ffe0ff */
[----:B--2---:R-:W-:-:S05]  /*18e0*/  PRMT R9, R6, 0x5410, R9 ;  /* 0x0000541006097816 */ /* 0x004fca0000000009 */
[----:B------:R0:W-:Y:S02]  /*18f0*/  STG.E desc[UR6][R4.64], R9 ;  /* 0x0000000904007986 */ /* 0x0001e4000c101906 */
.L_x_3027:
[----:B------:R-:W-:Y:S05]  /*1900*/  BSYNC.RECONVERGENT B0 ;  /* 0x0000000000007941 */ /* 0x000fea0003800200 */
.L_x_3026:
        /* <DEDUP_REMOVED lines=350> */
.L_x_3029:
[----:B------:R-:W0:Y:S01]  /*2ef0*/  LDCU.128 UR8, c[0x0][0x5f0] ;  /* 0x0000be00ff0877ac */ /* 0x000e220008000c00 */
[----:B------:R-:W1:Y:S01]  /*2f00*/  LDCU.64 UR4, c[0x0][0x5e8] ;  /* 0x0000bd00ff0477ac */ /* 0x000e620008000a00 */
[----:B0-----:R-:W-:Y:S02]  /*2f10*/  IADD3 R6, P1, PT, R2, UR10, RZ ;  /* 0x0000000a02067c10 */ /* 0x001fe4000ff3e0ff */
[----:B------:R-:W-:Y:S02]  /*2f20*/  IADD3 R4, P0, PT, R4, UR8, RZ ;  /* 0x0000000804047c10 */ /* 0x000fe4000ff1e0ff */
[----:B------:R-:W-:Y:S02]  /*2f30*/  IADD3.X R7, PT, PT, RZ, UR11, RZ, P1, !PT ;  /* 0x0000000bff077c10 */ /* 0x000fe40008ffe4ff */
[----:B------:R-:W-:-:S04]  /*2f40*/  IADD3.X R5, PT, PT, RZ, UR9, RZ, P0, !PT ;  /* 0x00000009ff057c10 */ /* 0x000fc800087fe4ff */
[----:B------:R-:W2:Y:S04]  /*2f50*/  LDG.E.U16 R7, desc[UR6][R6.64] ;  /* 0x0000000606077981 */ /* 0x000ea8000c1e1500 */
[----:B------:R-:W2:Y:S01]  /*2f60*/  LDG.E.U16 R4, desc[UR6][R4.64] ;  /* 0x0000000604047981 */ /* 0x000ea2000c1e1500 */
[----:B-1----:R-:W-:-:S04]  /*2f70*/  IADD3 R2, P0, PT, R3, UR4, RZ ;  /* 0x0000000403027c10 */ /* 0x002fc8000ff1e0ff */
[----:B------:R-:W-:Y:S02]  /*2f80*/  IADD3.X R3, PT, PT, RZ, UR5, RZ, P0, !PT ;  /* 0x00000005ff037c10 */ /* 0x000fe400087fe4ff */
[----:B--2---:R-:W-:-:S05]  /*2f90*/  PRMT R7, R4, 0x5410, R7 ;  /* 0x0000541004077816 */ /* 0x004fca0000000007 */
[----:B------:R-:W-:Y:S01]  /*2fa0*/  STG.E desc[UR6][R2.64], R7 ;  /* 0x0000000702007986 */ /* 0x000fe2000c101906 */
[----:B------:R-:W-:Y:S05]  /*2fb0*/  EXIT ;  /* 0x000000000000794d */ /* 0x000fea0003800000 */
.L_x_3030:
        /* <DEDUP_REMOVED lines=12> */
.L_x_4673:


//--------------------- .text._ZN2at6native27unrolled_elementwise_kernelIZZZNS0_54_GLOBAL__N__7dbc7496_16_ComplexKernel_cu_1520ed90_295119complex_kernel_cudaERNS_14TensorIteratorEENKUlvE_clEvENKUlvE1_clEvEUlN3c104HalfES8_E_St5arrayIPcLm3EELi4E23TrivialOffsetCalculatorILi2EjESD_ILi1EjENS0_6memory15LoadWithoutCastENSG_16StoreWithoutCastEEEviT_T0_T2_T3_T4_T5_ --------------------------
	.section	.text._ZN2at6native27unrolled_elementwise_kernelIZZZNS0_54_GLOBAL__N__7dbc7496_16_ComplexKernel_cu_1520ed90_295119complex_kernel_cudaERNS_14TensorIteratorEENKUlvE_clEvENKUlvE1_clEvEUlN3c104HalfES8_E_St5arrayIPcLm3EELi4E23TrivialOffsetCalculatorILi2EjESD_ILi1EjENS0_6memory15LoadWithoutCastENSG_16StoreWithoutCastEEEviT_T0_T2_T3_T4_T5_,"ax",@progbits
	.align	128
        .global         _ZN2at6native27unrolled_elementwise_kernelIZZZNS0_54_GLOBAL__N__7dbc7496_16_ComplexKernel_cu_1520ed90_295119complex_kernel_cudaERNS_14TensorIteratorEENKUlvE_clEvENKUlvE1_clEvEUlN3c104HalfES8_E_St5arrayIPcLm3EELi4E23TrivialOffsetCalculatorILi2EjESD_ILi1EjENS0_6memory15LoadWithoutCastENSG_16StoreWithoutCastEEEviT_T0_T2_T3_T4_T5_
        .type           _ZN2at6native27unrolled_elementwise_kernelIZZZNS0_54_GLOBAL__N__7dbc7496_16_ComplexKernel_cu_1520ed90_295119complex_kernel_cudaERNS_14TensorIteratorEENKUlvE_clEvENKUlvE1_clEvEUlN3c104HalfES8_E_St5arrayIPcLm3EELi4E23TrivialOffsetCalculatorILi2EjESD_ILi1EjENS0_6memory15LoadWithoutCastENSG_16StoreWithoutCastEEEviT_T0_T2_T3_T4_T5_,@function
        .size           _ZN2at6native27unrolled_elementwise_kernelIZZZNS0_54_GLOBAL__N__7dbc7496_16_ComplexKernel_cu_1520ed90_295119complex_kernel_cudaERNS_14TensorIteratorEENKUlvE_clEvENKUlvE1_clEvEUlN3c104HalfES8_E_St5arrayIPcLm3EELi4E23TrivialOffsetCalculatorILi2EjESD_ILi1EjENS0_6memory15LoadWithoutCastENSG_16StoreWithoutCastEEEviT_T0_T2_T3_T4_T5_,(.L_x_4674 - _ZN2at6native27unrolled_elementwise_kernelIZZZNS0_54_GLOBAL__N__7dbc7496_16_ComplexKernel_cu_1520ed90_295119complex_kernel_cudaERNS_14TensorIteratorEENKUlvE_clEvENKUlvE1_clEvEUlN3c104HalfES8_E_St5arrayIPcLm3EELi4E23TrivialOffsetCalculatorILi2EjESD_ILi1EjENS0_6memory15LoadWithoutCastENSG_16StoreWithoutCastEEEviT_T0_T2_T3_T4_T5_)
        .other          _ZN2at6native27unrolled_elementwise_kernelIZZZNS0_54_GLOBAL__N__7dbc7496_16_ComplexKernel_cu_1520ed90_295119complex_kernel_cudaERNS_14TensorIteratorEENKUlvE_clEvENKUlvE1_clEvEUlN3c104HalfES8_E_St5arrayIPcLm3EELi4E23TrivialOffsetCalculatorILi2EjESD_ILi1EjENS0_6memory15LoadWithoutCastENSG_16StoreWithoutCastEEEviT_T0_T2_T3_T4_T5_,@"STO_CUDA_ENTRY STV_DEFAULT"
_ZN2at6native27unrolled_elementwise_kernelIZZZNS0_54_GLOBAL__N__7dbc7496_16_ComplexKernel_cu_1520ed90_295119complex_kernel_cudaERNS_14TensorIteratorEENKUlvE_clEvENKUlvE1_clEvEUlN3c104HalfES8_E_St5arrayIPcLm3EELi4E23TrivialOffsetCalculatorILi2EjESD_ILi1EjENS0_6memory15LoadWithoutCastENSG_16StoreWithoutCastEEEviT_T0_T2_T3_T4_T5_:
.text._ZN2at6native27unrolled_elementwise_kernelIZZZNS0_54_GLOBAL__N__7dbc7496_16_ComplexKernel_cu_1520ed90_295119complex_kernel_cudaERNS_14TensorIteratorEENKUlvE_clEvENKUlvE1_clEvEUlN3c104HalfES8_E_St5arrayIPcLm3EELi4E23TrivialOffsetCalculatorILi2EjESD_ILi1EjENS0_6memory15LoadWithoutCastENSG_16StoreWithoutCastEEEviT_T0_T2_T3_T4_T5_:
[----:B------:R-:W-:Y:S01]  /*0000*/  LDC R1, c[0x0][0x37c] ;  /* 0x0000df00ff017b82 */ /* 0x000fe20000000800 */
[----:B------:R-:W0:Y:S07]  /*0010*/  S2R R2, SR_CTAID.X ;  /* 0x0000000000027919 */ /* 0x000e2e0000002500 */
[----:B------:R-:W0:Y:S01]  /*0020*/  LDC R5, c[0x0][0x380] ;  /* 0x0000e000ff057b82 */ /* 0x000e220000000800 */
[----:B------:R-:W1:Y:S01]  /*0030*/  LDCU.64 UR4, c[0x0][0x358] ;  /* 0x00006b00ff0477ac */ /* 0x000e620008000a00 */
[----:B------:R-:W-:Y:S01]  /*0040*/  PRMT R24, RZ, 0x7610, R24 ;  /* 0x00007610ff187816 */ /* 0x000fe20000000018 */
[----:B------:R-:W2:Y:S05]  /*0050*/  S2R R25, SR_TID.X ;  /* 0x0000000000197919 */ /* 0x000eaa0000002100 */
[----:B------:R-:W3:Y:S08]  /*0060*/  LDC.64 R22, c[0x0][0x390] ;  /* 0x0000e400ff167b82 */ /* 0x000ef00000000a00 */
[----:B------:R-:W4:Y:S08]  /*0070*/  LDC.64 R8, c[0x0][0x398] ;  /* 0x0000e600ff087b82 */ /* 0x000f300000000a00 */
[----:B------:R-:W1:Y:S01]  /*0080*/  LDC.64 R10, c[0x0][0x390] ;  /* 0x0000e400ff0a7b82 */ /* 0x000e620000000a00 */
[----:B0-----:R-:W-:-:S07]  /*0090*/  IMAD R4, R2, -0x200, R5 ;  /* 0xfffffe0002047824 */ /* 0x001fce00078e0205 */
[----:B------:R-:W0:Y:S01]  /*00a0*/  LDC.64 R12, c[0x0][0x398] ;  /* 0x0000e600ff0c7b82 */ /* 0x000e220000000a00 */
[----:B--2---:R-:W-:Y:S01]  /*00b0*/  IMAD.MOV.U32 R5, RZ, RZ, R25 ;  /* 0x000000ffff057224 */ /* 0x004fe200078e0019 */
[----:B------:R-:W-:-:S06]  /*00c0*/  ISETP.GE.AND P0, PT, R25, R4, PT ;  /* 0x000000041900720c */ /* 0x000fcc0003f06270 */
[----:B------:R-:W2:Y:S08]  /*00d0*/  LDC.64 R14, c[0x0][0x390] ;  /* 0x0000e400ff0e7b82 */ /* 0x000eb00000000a00 */
[----:B------:R-:W2:Y:S01]  /*00e0*/  LDC.64 R16, c[0x0][0x398] ;  /* 0x0000e600ff107b82 */ /* 0x000ea20000000a00 */
[----:B------:R-:W-:Y:S02]  /*00f0*/  @!P0 VIADD R25, R5, 0x80 ;  /* 0x0000008005198836 */ /* 0x000fe40000000000 */
[----:B------:R-:W-:-:S03]  /*0100*/  @!P0 IMAD R27, R2, 0x200, R5 ;  /* 0x00000200021b8824 */ /* 0x000fc600078e0205 */
[-C--:B------:R-:W-:Y:S01]  /*0110*/  ISETP.GE.AND P1, PT, R25, R4.reuse, PT ;  /* 0x000000041900720c */ /* 0x080fe20003f26270 */
[C---:B---3--:R-:W-:Y:S01]  /*0120*/  @!P0 IMAD.WIDE.U32 R22, R27.reuse, 0x2, R22 ;  /* 0x000000021b168825 */ /* 0x048fe200078e0016 */
[----:B------:R-:W3:Y:S03]  /*0130*/  LDC.64 R18, c[0x0][0x390] ;  /* 0x0000e400ff127b82 */ /* 0x000ee60000000a00 */
[----:B----4-:R-:W-:Y:S01]  /*0140*/  @!P0 IMAD.WIDE.U32 R8, R27, 0x2, R8 ;  /* 0x000000021b088825 */ /* 0x010fe200078e0008 */
[----:B-1----:R1:W5:Y:S04]  /*0150*/  @!P0 LDG.E.U16 R3, desc[UR4][R22.64] ;  /* 0x0000000416038981 */ /* 0x002368000c1e1500 */
[----:B------:R-:W4:Y:S03]  /*0160*/  LDC.64 R20, c[0x0][0x398] ;  /* 0x0000e600ff147b82 */ /* 0x000f260000000a00 */
[----:B------:R-:W-:Y:S01]  /*0170*/  @!P1 LEA R7, R2, R25, 0x9 ;  /* 0x0000001902079211 */ /* 0x000fe200078e48ff */
[----:B------:R-:W-:Y:S01]  /*0180*/  @!P1 VIADD R25, R25, 0x80 ;  /* 0x0000008019199836 */ /* 0x000fe20000000000 */
[----:B------:R-:W-:Y:S01]  /*0190*/  PRMT R27, RZ, 0x7610, R27 ;  /* 0x00007610ff1b7816 */ /* 0x000fe2000000001b */
[----:B------:R0:W5:Y:S01]  /*01a0*/  @!P0 LDG.E.U16 R0, desc[UR4][R8.64] ;  /* 0x0000000408008981 */ /* 0x000162000c1e1500 */
[----:B-1----:R-:W-:Y:S01]  /*01b0*/  PRMT R22, RZ, 0x7610, R22 ;  /* 0x00007610ff167816 */ /* 0x002fe20000000016 */
[----:B------:R-:W-:Y:S01]  /*01c0*/  @!P1 IMAD.WIDE.U32 R10, R7, 0x2, R10 ;  /* 0x00000002070a9825 */ /* 0x000fe200078e000a */
[----:B------:R-:W-:-:S03]  /*01d0*/  ISETP.GE.AND P3, PT, R25, R4, PT ;  /* 0x000000041900720c */ /* 0x000fc60003f66270 */
[----:B0-----:R-:W-:Y:S01]  /*01e0*/  @!P1 IMAD.WIDE.U32 R12, R7, 0x2, R12 ;  /* 0x00000002070c9825 */ /* 0x001fe200078e000c */
[----:B------:R0:W5:Y:S09]  /*01f0*/  @!P1 LDG.E.U16 R24, desc[UR4][R10.64] ;  /* 0x000000040a189981 */ /* 0x000172000c1e1500 */
[----:B------:R-:W-:Y:S01]  /*0200*/  @!P3 IMAD R6, R2, 0x200, R25 ;  /* 0x000002000206b824 */ /* 0x000fe200078e0219 */
[----:B------:R-:W-:Y:S01]  /*0210*/  @!P3 IADD3 R25, PT, PT, R25, 0x80, RZ ;  /* 0x000000801919b810 */ /* 0x000fe20007ffe0ff */
[----:B------:R0:W5:Y:S03]  /*0220*/  @!P1 LDG.E.U16 R27, desc[UR4][R12.64] ;  /* 0x000000040c1b9981 */ /* 0x000166000c1e1500 */
[----:B------:R-:W-:Y:S01]  /*0230*/  ISETP.GE.AND P2, PT, R25, R4, PT ;  /* 0x000000041900720c */ /* 0x000fe20003f46270 */
[----:B--2---:R-:W-:Y:S01]  /*0240*/  @!P3 IMAD.WIDE.U32 R14, R6, 0x2, R14 ;  /* 0x00000002060eb825 */ /* 0x004fe200078e000e */
[----:B------:R-:W-:-:S03]  /*0250*/  PRMT R7, RZ, 0x7610, R7 ;  /* 0x00007610ff077816 */ /* 0x000fc60000000007 */
[----:B------:R-:W-:Y:S01]  /*0260*/  @!P3 IMAD.WIDE.U32 R16, R6, 0x2, R16 ;  /* 0x000000020610b825 */ /* 0x000fe200078e0010 */
[----:B------:R-:W-:-:S04]  /*0270*/  PRMT R6, RZ, 0x7610, R6 ;  /* 0x00007610ff067816 */ /* 0x000fc80000000006 */
[----:B------:R0:W5:Y:S03]  /*0280*/  @!P3 LDG.E.U16 R22, desc[UR4][R16.64] ;  /* 0x000000041016b981 */ /* 0x000166000c1e1500 */
[----:B------:R-:W-:-:S04]  /*0290*/  @!P2 IMAD R25, R2, 0x200, R25 ;  /* 0x000002000219a824 */ /* 0x000fc800078e0219 */
[----:B---3--:R-:W-:-:S04]  /*02a0*/  @!P2 IMAD.WIDE.U32 R18, R25, 0x2, R18 ;  /* 0x000000021912a825 */ /* 0x008fc800078e0012 */
[----:B----4-:R-:W-:Y:S01]  /*02b0*/  @!P2 IMAD.WIDE.U32 R20, R25, 0x2, R20 ;  /* 0x000000021914a825 */ /* 0x010fe200078e0014 */
[----:B------:R-:W-:Y:S01]  /*02c0*/  PRMT R25, RZ, 0x7610, R25 ;  /* 0x00007610ff197816 */ /* 0x000fe20000000019 */
[----:B------:R0:W5:Y:S04]  /*02d0*/  @!P2 LDG.E.U16 R7, desc[UR4][R18.64] ;  /* 0x000000041207a981 */ /* 0x000168000c1e1500 */
[----:B------:R0:W5:Y:S04]  /*02e0*/  @!P2 LDG.E.U16 R6, desc[UR4][R20.64] ;  /* 0x000000041406a981 */ /* 0x000168000c1e1500 */
[----:B------:R0:W5:Y:S01]  /*02f0*/  @!P3 LDG.E.U16 R25, desc[UR4][R14.64] ;  /* 0x000000040e19b981 */ /* 0x000162000c1e1500 */
[----:B------:R-:W-:Y:S01]  /*0300*/  ISETP.GE.AND P0, PT, R5, R4, PT ;  /* 0x000000040500720c */ /* 0x000fe20003f06270 */
[----:B------:R-:W-:Y:S04]  /*0310*/  BSSY.RECONVERGENT B0, `(.L_x_3031) ;  /* 0x000001a000007945 */ /* 0x000fe80003800200 */
[----:B------:R-:W-:Y:S08]  /*0320*/  BSSY.RELIABLE B1, `(.L_x_3032) ;  /* 0x0000011000017945 */ /* 0x000ff00003800100 */
[----:B0-----:R-:W-:Y:S05]  /*0330*/  @P0 BRA `(.L_x_3033) ;  /* 0x00000000003c0947 */ /* 0x001fea0003800000 */
[----:B------:R-:W0:Y:S01]  /*0340*/  LDC.64 R8, c[0x0][0x388] ;  /* 0x0000e200ff087b82 */ /* 0x000e220000000a00 */
[----:B------:R-:W-:Y:S01]  /*0350*/  LEA R11, R2, R5, 0x9 ;  /* 0x00000005020b7211 */ /* 0x000fe200078e48ff */
[----:B------:R-:W-:Y:S01]  /*0360*/  VIADD R5, R5, 0x80 ;  /* 0x0000008005057836 */ /* 0x000fe20000000000 */
[----:B-----5:R-:W-:-:S04]  /*0370*/  PRMT R3, R3, 0x5410, R0 ;  /* 0x0000541003037816 */ /* 0x020fc80000000000 */
[----:B------:R-:W-:-:S13]  /*0380*/  ISETP.GE.AND P0, PT, R5, R4, PT ;  /* 0x000000040500720c */ /* 0x000fda0003f06270 */
[----:B------:R-:W-:Y:S05]  /*0390*/  @P0 BREAK.RELIABLE B1 ;  /* 0x0000000000010942 */ /* 0x000fea0003800100 */
[----:B0-----:R-:W-:-:S05]  /*03a0*/  IMAD.WIDE.U32 R8, R11, 0x4, R8 ;  /* 0x000000040b087825 */ /* 0x001fca00078e0008 */
[----:B------:R0:W-:Y:S01]  /*03b0*/  STG.E desc[UR4][R8.64], R3 ;  /* 0x0000000308007986 */ /* 0x0001e2000c101904 */
[----:B------:R-:W-:Y:S05]  /*03c0*/  @P0 BRA `(.L_x_3034) ;  /* 0x0000000000380947 */ /* 0x000fea0003800000 */
[----:B0-----:R-:W0:Y:S01]  /*03d0*/  LDC.64 R8, c[0x0][0x388] ;  /* 0x0000e200ff087b82 */ /* 0x001e220000000a00 */
[----:B------:R-:W-:Y:S01]  /*03e0*/  LEA R3, R2, R5, 0x9 ;  /* 0x0000000502037211 */ /* 0x000fe200078e48ff */
[----:B------:R-:W-:Y:S01]  /*03f0*/  VIADD R5, R5, 0x80 ;  /* 0x0000008005057836 */ /* 0x000fe20000000000 */
[----:B------:R-:W-:-:S03]  /*0400*/  PRMT R27, R24, 0x5410, R27 ;  /* 0x00005410181b7816 */ /* 0x000fc6000000001b */
[----:B0-----:R-:W-:-:S05]  /*0410*/  IMAD.WIDE.U32 R8, R3, 0x4, R8 ;  /* 0x0000000403087825 */ /* 0x001fca00078e0008 */
[----:B------:R0:W-:Y:S02]  /*0420*/  STG.E desc[UR4][R8.64], R27 ;  /* 0x0000001b08007986 */ /* 0x0001e4000c101904 */
.L_x_3033:
[----:B------:R-:W-:Y:S05]  /*0430*/  BSYNC.RELIABLE B1 ;  /* 0x0000000000017941 */ /* 0x000fea0003800100 */
.L_x_3032:
[----:B------:R-:W-:-:S13]  /*0440*/  ISETP.GE.AND P0, PT, R5, R4, PT ;  /* 0x000000040500720c */ /* 0x000fda0003f06270 */
[----:B0-----:R-:W0:Y:S01]  /*0450*/  @!P0 LDC.64 R8, c[0x0][0x388] ;  /* 0x0000e200ff088b82 */ /* 0x001e220000000a00 */
[----:B-----5:R-:W-:Y:S01]  /*0460*/  @!P0 LEA R3, R2, R5, 0x9 ;  /* 0x0000000502038211 */ /* 0x020fe200078e48ff */
[----:B------:R-:W-:Y:S01]  /*0470*/  @!P0 VIADD R5, R5, 0x80 ;  /* 0x0000008005058836 */ /* 0x000fe20000000000 */
[----:B------:R-:W-:-:S03]  /*0480*/  @!P0 PRMT R25, R25, 0x5410, R22 ;  /* 0x0000541019198816 */ /* 0x000fc60000000016 */
[----:B0-----:R-:W-:-:S05]  /*0490*/  @!P0 IMAD.WIDE.U32 R8, R3, 0x4, R8 ;  /* 0x0000000403088825 */ /* 0x001fca00078e0008 */
[----:B------:R1:W-:Y:S02]  /*04a0*/  @!P0 STG.E desc[UR4][R8.64], R25 ;  /* 0x0000001908008986 */ /* 0x0003e4000c101904 */
.L_x_3034:
[----:B------:R-:W-:Y:S05]  /*04b0*/  BSYNC.RECONVERGENT B0 ;  /* 0x0000000000007941 */ /* 0x000fea0003800200 */
.L_x_3031:
[----:B------:R-:W-:Y:S05]  /*04c0*/  WARPSYNC.ALL ;  /* 0x0000000000007948 */ /* 0x000fea0003800000 */
[----:B------:R-:W-:-:S13]  /*04d0*/  ISETP.GE.AND P0, PT, R5, R4, PT ;  /* 0x000000040500720c */ /* 0x000fda0003f06270 */
[----:B------:R-:W-:Y:S05]  /*04e0*/  @P0 EXIT ;  /* 0x000000000000094d */ /* 0x000fea0003800000 */
[----:B01----:R-:W0:Y:S01]  /*04f0*/  LDC.64 R8, c[0x0][0x388] ;  /* 0x0000e200ff087b82 */ /* 0x003e220000000a00 */
[----:B------:R-:W-:Y:S02]  /*0500*/  LEA R3, R2, R5, 0x9 ;  /* 0x0000000502037211 */ /* 0x000fe400078e48ff */
[----:B------:R-:W-:-:S03]  /*0510*/  PRMT R7, R7, 0x5410, R6 ;  /* 0x0000541007077816 */ /* 0x000fc60000000006 */
[----:B0-----:R-:W-:-:S05]  /*0520*/  IMAD.WIDE.U32 R2, R3, 0x4, R8 ;  /* 0x0000000403027825 */ /* 0x001fca00078e0008 */
[----:B------:R-:W-:Y:S01]  /*0530*/  STG.E desc[UR4][R2.64], R7 ;  /* 0x0000000702007986 */ /* 0x000fe2000c101904 */
[----:B------:R-:W-:Y:S05]  /*0540*/  EXIT ;  /* 0x000000000000794d */ /* 0x000fea0003800000 */
.L_x_3035:
        /* <DEDUP_REMOVED lines=11> */
.L_x_4674:


//--------------------- .text._ZN2at6native29vectorized_elementwise_kernelILi2EZZZNS0_54_GLOBAL__N__7dbc7496_16_ComplexKernel_cu_1520ed90_295119complex_kernel_cudaERNS_14TensorIteratorEENKUlvE_clEvENKUlvE1_clEvEUlN3c104HalfES8_E_St5arrayIPcLm3EEEEviT0_T1_ --------------------------
	.section	.text._ZN2at6native29vectorized_elementwise_kernelILi2EZZZNS0_54_GLOBAL__N__7dbc7496_16_ComplexKernel_cu_1520ed90_295119complex_kernel_cudaERNS_14TensorIteratorEENKUlvE_clEvENKUlvE1_clEvEUlN3c104HalfES8_E_St5arrayIPcLm3EEEEviT0_T1_,"ax",@progbits
	.align	128
        .global         _ZN2at6native29vectorized_elementwise_kernelILi2EZZZNS0_54_GLOBAL__N__7dbc7496_16_ComplexKernel_cu_1520ed90_295119complex_kernel_cudaERNS_14TensorIteratorEENKUlvE_clEvENKUlvE1_clEvEUlN3c104HalfES8_E_St5arrayIPcLm3EEEEviT0_T1_
        .type           _ZN2at6native29vectorized_elementwise_kernelILi2EZZZNS0_54_GLOBAL__N__7dbc7496_16_ComplexKernel_cu_1520ed90_295119complex_kernel_cudaERNS_14TensorIteratorEENKUlvE_clEvENKUlvE1_clEvEUlN3c104HalfES8_E_St5arrayIPcLm3EEEEviT0_T1_,@function
        .size           _ZN2at6native29vectorized_elementwise_kernelILi2EZZZNS0_54_GLOBAL__N__7dbc7496_16_ComplexKernel_cu_1520ed90_295119complex_kernel_cudaERNS_14TensorIteratorEENKUlvE_clEvENKUlvE1_clEvEUlN3c104HalfES8_E_St5arrayIPcLm3EEEEviT0_T1_,(.L_x_4675 - _ZN2at6native29vectorized_elementwise_kernelILi2EZZZNS0_54_GLOBAL__N__7dbc7496_16_ComplexKernel_cu_1520ed90_295119complex_kernel_cudaERNS_14TensorIteratorEENKUlvE_clEvENKUlvE1_clEvEUlN3c104HalfES8_E_St5arrayIPcLm3EEEEviT0_T1_)
        .other          _ZN2at6native29vectorized_elementwise_kernelILi2EZZZNS0_54_GLOBAL__N__7dbc7496_16_ComplexKernel_cu_1520ed90_295119complex_kernel_cudaERNS_14TensorIteratorEENKUlvE_clEvENKUlvE1_clEvEUlN3c104HalfES8_E_St5arrayIPcLm3EEEEviT0_T1_,@"STO_CUDA_ENTRY STV_DEFAULT"
_ZN2at6native29vectorized_elementwise_kernelILi2EZZZNS0_54_GLOBAL__N__7dbc7496_16_ComplexKernel_cu_1520ed90_295119complex_kernel_cudaERNS_14TensorIteratorEENKUlvE_clEvENKUlvE1_clEvEUlN3c104HalfES8_E_St5arrayIPcLm3EEEEviT0_T1_:
.text._ZN2at6native29vectorized_elementwise_kernelILi2EZZZNS0_54_GLOBAL__N__7dbc7496_16_ComplexKernel_cu_1520ed90_295119complex_kernel_cudaERNS_14TensorIteratorEENKUlvE_clEvENKUlvE1_clEvEUlN3c104HalfES8_E_St5arrayIPcLm3EEEEviT0_T1_:
[----:B------:R-:W-:Y:S01]  /*0000*/  LDC R1, c[0x0][0x37c] ;  /* 0x0000df00ff017b82 */ /* 0x000fe20000000800 */
[----:B------:R-:W0:Y:S01]  /*0010*/  S2R R4, SR_CTAID.X ;  /* 0x0000000000047919 */ /* 0x000e220000002500 */
[----:B------:R-:W1:Y:S01]  /*0020*/  LDCU UR6, c[0x0][0x380] ;  /* 0x00007000ff0677ac */ /* 0x000e620008000800 */
[----:B------:R-:W2:Y:S01]  /*0030*/  LDCU.64 UR4, c[0x0][0x358] ;  /* 0x00006b00ff0477ac */ /* 0x000ea20008000a00 */
[----:B0-----:R-:W-:-:S05]  /*0040*/  IMAD.SHL.U32 R4, R4, 0x400, RZ ;  /* 0x0000040004047824 */ /* 0x001fca00078e00ff */
[----:B-1----:R-:W-:-:S04]  /*0050*/  IADD3 R5, PT, PT, -R4, UR6, RZ ;  /* 0x0000000604057c10 */ /* 0x002fc8000fffe1ff */
[----:B------:R-:W-:-:S13]  /*0060*/  ISETP.GT.U32.AND P0, PT, R5, 0x3ff, PT ;  /* 0x000003ff0500780c */ /* 0x000fda0003f04070 */
[----:B--2---:R-:W-:Y:S05]  /*0070*/  @P0 BRA `(.L_x_3036) ;  /* 0x0000000800700947 */ /* 0x004fea0003800000 */
[----:B------:R-:W0:Y:S01]  /*0080*/  S2R R24, SR_TID.X ;  /* 0x0000000000187919 */ /* 0x000e220000002100 */
[----:B------:R-:W1:Y:S08]  /*0090*/  LDC.64 R16, c[0x0][0x390] ;  /* 0x0000e400ff107b82 */ /* 0x000e700000000a00 */
[----:B------:R-:W2:Y:S08]  /*00a0*/  LDC.64 R14, c[0x0][0x398] ;  /* 0x0000e600ff0e7b82 */ /* 0x000eb00000000a00 */
[----:B------:R-:W3:Y:S08]  /*00b0*/  LDC.64 R2, c[0x0][0x390] ;  /* 0x0000e400ff027b82 */ /* 0x000ef00000000a00 */
[----:B------:R-:W4:Y:S01]  /*00c0*/  LDC.64 R26, c[0x0][0x398] ;  /* 0x0000e600ff1a7b82 */ /* 0x000f220000000a00 */
[----:B0-----:R-:W-:Y:S01]  /*00d0*/  ISETP.GE.U32.AND P3, PT, R24, R5, PT ;  /* 0x000000051800720c */ /* 0x001fe20003f66070 */
[----:B------:R-:W-:-:S06]  /*00e0*/  IMAD.MOV.U32 R7, RZ, RZ, R24 ;  /* 0x000000ffff077224 */ /* 0x000fcc00078e0018 */
[----:B------:R-:W0:Y:S08]  /*00f0*/  LDC.64 R22, c[0x0][0x390] ;  /* 0x0000e400ff167b82 */ /* 0x000e300000000a00 */
[----:B------:R-:W0:Y:S01]  /*0100*/  LDC.64 R12, c[0x0][0x398] ;  /* 0x0000e600ff0c7b82 */ /* 0x000e220000000a00 */
[----:B------:R-:W-:Y:S02]  /*0110*/  @!P3 VIADD R24, R7, 0x80 ;  /* 0x000000800718b836 */ /* 0x000fe40000000000 */
[----:B------:R-:W-:-:S03]  /*0120*/  @!P3 IMAD.IADD R19, R4, 0x1, R7 ;  /* 0x000000010413b824 */ /* 0x000fc600078e0207 */
[----:B------:R-:W-:Y:S01]  /*0130*/  ISETP.GE.U32.AND P0, PT, R24, R5, PT ;  /* 0x000000051800720c */ /* 0x000fe20003f06070 */
[C---:B-1----:R-:W-:Y:S01]  /*0140*/  @!P3 IMAD.WIDE.U32 R16, R19.reuse, 0x2, R16 ;  /* 0x000000021310b825 */ /* 0x042fe200078e0010 */
[----:B------:R-:W-:Y:S01]  /*0150*/  PRMT R10, RZ, 0x7610, R10 ;  /* 0x00007610ff0a7816 */ /* 0x000fe2000000000a */
[----:B------:R-:W1:Y:S02]  /*0160*/  LDC.64 R28, c[0x0][0x390] ;  /* 0x0000e400ff1c7b82 */ /* 0x000e640000000a00 */
[----:B--2---:R-:W-:Y:S01]  /*0170*/  @!P3 IMAD.WIDE.U32 R14, R19, 0x2, R14 ;  /* 0x00000002130eb825 */ /* 0x004fe200078e000e */
[----:B------:R2:W5:Y:S04]  /*0180*/  @!P3 LDG.E.U16 R6, desc[UR4][R16.64] ;  /* 0x000000041006b981 */ /* 0x000568000c1e1500 */
[----:B------:R3:W5:Y:S01]  /*0190*/  @!P3 LDG.E.U16 R9, desc[UR4][R14.64] ;  /* 0x000000040e09b981 */ /* 0x000762000c1e1500 */
[----:B------:R-:W1:Y:S02]  /*01a0*/  LDC.64 R18, c[0x0][0x390] ;  /* 0x0000e400ff127b82 */ /* 0x000e640000000a00 */
[----:B------:R-:W-:Y:S01]  /*01b0*/  @!P0 IMAD.IADD R21, R4, 0x1, R24 ;  /* 0x0000000104158824 */ /* 0x000fe200078e0218 */
[----:B------:R-:W-:-:S04]  /*01c0*/  @!P0 IADD3 R24, PT, PT, R24, 0x80, RZ ;  /* 0x0000008018188810 */ /* 0x000fc80007ffe0ff */
[----:B------:R-:W-:Y:S01]  /*01d0*/  ISETP.GE.U32.AND P1, PT, R24, R5, PT ;  /* 0x000000051800720c */ /* 0x000fe20003f26070 */
[----:B--2---:R-:W2:Y:S01]  /*01e0*/  LDC.64 R16, c[0x0][0x398] ;  /* 0x0000e600ff107b82 */ /* 0x004ea20000000a00 */
[----:B------:R-:W-:Y:S02]  /*01f0*/  PRMT R8, RZ, 0x7610, R8 ;  /* 0x00007610ff087816 */ /* 0x000fe40000000008 */
[----:B------:R-:W-:-:S05]  /*0200*/  PRMT R20, RZ, 0x7610, R20 ;  /* 0x00007610ff147816 */ /* 0x000fca0000000014 */
[----:B---3--:R-:W3:Y:S04]  /*0210*/  LDC.64 R14, c[0x0][0x390] ;  /* 0x0000e400ff0e7b82 */ /* 0x008ee80000000a00 */
[----:B------:R-:W-:Y:S02]  /*0220*/  @!P1 IMAD.IADD R11, R4, 0x1, R24 ;  /* 0x00000001040b9824 */ /* 0x000fe400078e0218 */
[----:B------:R-:W-:-:S05]  /*0230*/  @!P1 VIADD R24, R24, 0x80 ;  /* 0x0000008018189836 */ /* 0x000fca0000000000 */
[----:B------:R-:W-:-:S13]  /*0240*/  ISETP.GE.U32.AND P2, PT, R24, R5, PT ;  /* 0x000000051800720c */ /* 0x000fda0003f46070 */
[----:B------:R-:W-:Y:S01]  /*0250*/  @!P2 IADD3 R25, PT, PT, R4, R24, RZ ;  /* 0x000000180419a210 */ /* 0x000fe20007ffe0ff */
[----:B------:R-:W-:-:S05]  /*0260*/  @!P2 VIADD R24, R24, 0x80 ;  /* 0x000000801818a836 */ /* 0x000fca0000000000 */
[----:B------:R-:W-:Y:S01]  /*0270*/  ISETP.GE.U32.AND P3, PT, R24, R5, PT ;  /* 0x000000051800720c */ /* 0x000fe20003f66070 */
[----:B------:R-:W-:-:S04]  /*0280*/  @!P1 IMAD.WIDE.U32 R2, R11, 0x2, R2 ;  /* 0x000000020b029825 */ /* 0x000fc800078e0002 */
[----:B----4-:R-:W-:Y:S01]  /*0290*/  @!P1 IMAD.WIDE.U32 R26, R11, 0x2, R26 ;  /* 0x000000020b1a9825 */ /* 0x010fe200078e001a */
[----:B------:R-:W-:Y:S01]  /*02a0*/  PRMT R11, RZ, 0x7610, R11 ;  /* 0x00007610ff0b7816 */ /* 0x000fe2000000000b */
[----:B------:R4:W5:Y:S02]  /*02b0*/  @!P1 LDG.E.U16 R10, desc[UR4][R2.64] ;  /* 0x00000004020a9981 */ /* 0x000964000c1e1500 */
[----:B0-----:R-:W-:-:S04]  /*02c0*/  @!P0 IMAD.WIDE.U32 R22, R21, 0x2, R22 ;  /* 0x0000000215168825 */ /* 0x001fc800078e0016 */
[----:B------:R-:W-:Y:S01]  /*02d0*/  @!P0 IMAD.WIDE.U32 R12, R21, 0x2, R12 ;  /* 0x00000002150c8825 */ /* 0x000fe200078e000c */
[----:B------:R0:W5:Y:S03]  /*02e0*/  @!P0 LDG.E.U16 R8, desc[UR4][R22.64] ;  /* 0x0000000416088981 */ /* 0x000166000c1e1500 */
[----:B----4-:R-:W-:Y:S01]  /*02f0*/  @!P3 IMAD.IADD R3, R4, 0x1, R24 ;  /* 0x000000010403b824 */ /* 0x010fe200078e0218 */
[----:B------:R4:W5:Y:S01]  /*0300*/  @!P0 LDG.E.U16 R11, desc[UR4][R12.64] ;  /* 0x000000040c0b8981 */ /* 0x000962000c1e1500 */
[----:B------:R-:W-:-:S05]  /*0310*/  @!P3 VIADD R24, R24, 0x80 ;  /* 0x000000801818b836 */ /* 0x000fca0000000000 */
[----:B------:R-:W-:Y:S01]  /*0320*/  ISETP.GE.U32.AND P0, PT, R24, R5, PT ;  /* 0x000000051800720c */ /* 0x000fe20003f06070 */
[----:B0-----:R-:W0:Y:S01]  /*0330*/  LDC.64 R22, c[0x0][0x398] ;  /* 0x0000e600ff167b82 */ /* 0x001e220000000a00 */
[----:B-1----:R-:W-:-:S04]  /*0340*/  @!P2 IMAD.WIDE.U32 R18, R25, 0x2, R18 ;  /* 0x000000021912a825 */ /* 0x002fc800078e0012 */
[----:B--2---:R-:W-:Y:S01]  /*0350*/  @!P2 IMAD.WIDE.U32 R16, R25, 0x2, R16 ;  /* 0x000000021910a825 */ /* 0x004fe200078e0010 */
[----:B------:R-:W-:Y:S01]  /*0360*/  PRMT R25, RZ, 0x7610, R25 ;  /* 0x00007610ff197816 */ /* 0x000fe20000000019 */
[----:B------:R1:W5:Y:S01]  /*0370*/  @!P2 LDG.E.U16 R20, desc[UR4][R18.64] ;  /* 0x000000041214a981 */ /* 0x000362000c1e1500 */
[----:B------:R-:W-:Y:S01]  /*0380*/  PRMT R21, RZ, 0x7610, R21 ;  /* 0x00007610ff157816 */ /* 0x000fe20000000015 */
[----:B----4-:R-:W2:Y:S03]  /*0390*/  LDC.64 R12, c[0x0][0x398] ;  /* 0x0000e600ff0c7b82 */ /* 0x010ea60000000a00 */
[----:B------:R4:W5:Y:S01]  /*03a0*/  @!P2 LDG.E.U16 R25, desc[UR4][R16.64] ;  /* 0x000000041019a981 */ /* 0x000962000c1e1500 */
[----:B------:R-:W-:Y:S01]  /*03b0*/  @!P0 IADD3 R0, PT, PT, R4, R24, RZ ;  /* 0x0000001804008210 */ /* 0x000fe20007ffe0ff */
[----:B------:R-:W-:Y:S02]  /*03c0*/  @!P0 VIADD R24, R24, 0x80 ;  /* 0x0000008018188836 */ /* 0x000fe40000000000 */
[----:B------:R3:W5:Y:S01]  /*03d0*/  @!P1 LDG.E.U16 R21, desc[UR4][R26.64] ;  /* 0x000000041a159981 */ /* 0x000762000c1e1500 */
[----:B-1----:R-:W1:Y:S08]  /*03e0*/  LDC.64 R18, c[0x0][0x390] ;  /* 0x0000e400ff127b82 */ /* 0x002e700000000a00 */
[----:B----4-:R-:W4:Y:S01]  /*03f0*/  LDC.64 R16, c[0x0][0x398] ;  /* 0x0000e600ff107b82 */ /* 0x010f220000000a00 */
[----:B------:R-:W-:Y:S01]  /*0400*/  ISETP.GE.U32.AND P1, PT, R24, R5, PT ;  /* 0x000000051800720c */ /* 0x000fe20003f26070 */
[----:B0-----:R-:W-:Y:S01]  /*0410*/  @!P0 IMAD.WIDE.U32 R22, R0, 0x2, R22 ;  /* 0x0000000200168825 */ /* 0x001fe200078e0016 */
[----:B------:R-:W-:-:S06]  /*0420*/  PRMT R2, RZ, 0x7610, R2 ;  /* 0x00007610ff027816 */ /* 0x000fcc0000000002 */
[----:B------:R0:W5:Y:S01]  /*0430*/  @!P0 LDG.E.U16 R2, desc[UR4][R22.64] ;  /* 0x0000000416028981 */ /* 0x000162000c1e1500 */
[----:B---3--:R-:W-:-:S04]  /*0440*/  PRMT R26, RZ, 0x7610, R26 ;  /* 0x00007610ff1a7816 */ /* 0x008fc8000000001a */
[----:B0-----:R-:W-:-:S04]  /*0450*/  @!P1 IMAD.IADD R23, R4, 0x1, R24 ;  /* 0x0000000104179824 */ /* 0x001fc800078e0218 */
[----:B-1----:R-:W-:-:S04]  /*0460*/  @!P1 IMAD.WIDE.U32 R18, R23, 0x2, R18 ;  /* 0x0000000217129825 */ /* 0x002fc800078e0012 */
[----:B----4-:R-:W-:Y:S01]  /*0470*/  @!P1 IMAD.WIDE.U32 R16, R23, 0x2, R16 ;  /* 0x0000000217109825 */ /* 0x010fe200078e0010 */
[----:B------:R-:W-:Y:S01]  /*0480*/  PRMT R23, RZ, 0x7610, R23 ;  /* 0x00007610ff177816 */ /* 0x000fe20000000017 */
[----:B------:R-:W5:Y:S05]  /*0490*/  @!P1 LDG.E.U16 R26, desc[UR4][R18.64] ;  /* 0x00000004121a9981 */ /* 0x000f6a000c1e1500 */
[----:B------:R-:W5:Y:S01]  /*04a0*/  @!P1 LDG.E.U16 R23, desc[UR4][R16.64] ;  /* 0x0000000410179981 */ /* 0x000f62000c1e1500 */
[----:B------:R-:W-:Y:S01]  /*04b0*/  @!P0 IMAD.WIDE.U32 R28, R0, 0x2, R28 ;  /* 0x00000002001c8825 */ /* 0x000fe200078e001c */
[----:B------:R-:W-:Y:S02]  /*04c0*/  PRMT R27, RZ, 0x7610, R27 ;  /* 0x00007610ff1b7816 */ /* 0x000fe4000000001b */
[----:B------:R-:W-:Y:S01]  /*04d0*/  PRMT R0, RZ, 0x7610, R0 ;  /* 0x00007610ff007816 */ /* 0x000fe20000000000 */
[----:B------:R-:W-:-:S04]  /*04e0*/  @!P3 IMAD.WIDE.U32 R14, R3, 0x2, R14 ;  /* 0x00000002030eb825 */ /* 0x000fc800078e000e */
[----:B--2---:R-:W-:Y:S01]  /*04f0*/  @!P3 IMAD.WIDE.U32 R12, R3, 0x2, R12 ;  /* 0x00000002030cb825 */ /* 0x004fe200078e000c */
[----:B------:R0:W5:Y:S01]  /*0500*/  @!P3 LDG.E.U16 R27, desc[UR4][R14.64] ;  /* 0x000000040e1bb981 */ /* 0x000162000c1e1500 */
[----:B------:R-:W-:-:S03]  /*0510*/  PRMT R3, RZ, 0x7610, R3 ;  /* 0x00007610ff037816 */ /* 0x000fc60000000003 */
[----:B------:R1:W5:Y:S01]  /*0520*/  @!P3 LDG.E.U16 R0, desc[UR4][R12.64] ;  /* 0x000000040c00b981 */ /* 0x000362000c1e1500 */
[----:B------:R-:W-:-:S03]  /*0530*/  @!P1 VIADD R24, R24, 0x80 ;  /* 0x0000008018189836 */ /* 0x000fc60000000000 */
[----:B------:R2:W5:Y:S01]  /*0540*/  @!P0 LDG.E.U16 R3, desc[UR4][R28.64] ;  /* 0x000000041c038981 */ /* 0x000562000c1e1500 */
[----:B0-----:R-:W0:Y:S01]  /*0550*/  LDC.64 R14, c[0x0][0x398] ;  /* 0x0000e600ff0e7b82 */ /* 0x001e220000000a00 */
[----:B------:R-:W-:-:S07]  /*0560*/  ISETP.GE.U32.AND P0, PT, R24, R5, PT ;  /* 0x000000051800720c */ /* 0x000fce0003f06070 */
[----:B-1----:R-:W1:Y:S06]  /*0570*/  LDC.64 R12, c[0x0][0x390] ;  /* 0x0000e400ff0c7b82 */ /* 0x002e6c0000000a00 */
[----:B--2---:R-:W-:Y:S02]  /*0580*/  @!P0 IADD3 R29, PT, PT, R4, R24, RZ ;  /* 0x00000018041d8210 */ /* 0x004fe40007ffe0ff */
[----:B------:R-:W-:-:S03]  /*0590*/  PRMT R22, RZ, 0x7610, R22 ;  /* 0x00007610ff167816 */ /* 0x000fc60000000016 */
[----:B0-----:R-:W-:-:S05]  /*05a0*/  @!P0 IMAD.WIDE.U32 R14, R29, 0x2, R14 ;  /* 0x000000021d0e8825 */ /* 0x001fca00078e000e */
[----:B------:R0:W5:Y:S01]  /*05b0*/  @!P0 LDG.E.U16 R22, desc[UR4][R14.64] ;  /* 0x000000040e168981 */ /* 0x000162000c1e1500 */
[----:B-1----:R-:W-:Y:S01]  /*05c0*/  @!P0 IMAD.WIDE.U32 R12, R29, 0x2, R12 ;  /* 0x000000021d0c8825 */ /* 0x002fe200078e000c */
[----:B------:R-:W-:-:S06]  /*05d0*/  PRMT R29, RZ, 0x7610, R29 ;  /* 0x00007610ff1d7816 */ /* 0x000fcc000000001d */
[----:B------:R0:W5:Y:S01]  /*05e0*/  @!P0 LDG.E.U16 R29, desc[UR4][R12.64] ;  /* 0x000000040c1d8981 */ /* 0x000162000c1e1500 */
[----:B------:R-:W-:Y:S01]  /*05f0*/  ISETP.GE.U32.AND P0, PT, R7, R5, PT ;  /* 0x000000050700720c */ /* 0x000fe20003f06070 */
[----:B------:R-:W-:Y:S04]  /*0600*/  BSSY.RECONVERGENT B0, `(.L_x_3037) ;  /* 0x000003a000007945 */ /* 0x000fe80003800200 */
[----:B------:R-:W-:Y:S08]  /*0610*/  BSSY.RELIABLE B1, `(.L_x_3038) ;  /* 0x0000031000017945 */ /* 0x000ff00003800100 */
[----:B0-----:R-:W-:Y:S05]  /*0620*/  @P0 BRA `(.L_x_3039) ;  /* 0x0000000000380947 */ /* 0x001fea0003800000 */
[----:B------:R-:W0:Y:S01]  /*0630*/  LDC.64 R12, c[0x0][0x388] ;  /* 0x0000e200ff0c7b82 */ /* 0x000e220000000a00 */
[----:B------:R-:W-:Y:S01]  /*0640*/  IMAD.IADD R15, R4, 0x1, R7 ;  /* 0x00000001040f7824 */ /* 0x000fe200078e0207 */
[----:B-----5:R-:W-:Y:S01]  /*0650*/  PRMT R9, R6, 0x5410, R9 ;  /* 0x0000541006097816 */ /* 0x020fe20000000009 */
[----:B------:R-:W-:-:S05]  /*0660*/  VIADD R7, R7, 0x80 ;  /* 0x0000008007077836 */ /* 0x000fca0000000000 */
[----:B------:R-:W-:Y:S01]  /*0670*/  ISETP.GE.U32.AND P0, PT, R7, R5, PT ;  /* 0x000000050700720c */ /* 0x000fe20003f06070 */
[----:B0-----:R-:W-:-:S05]  /*0680*/  IMAD.WIDE.U32 R12, R15, 0x4, R12 ;  /* 0x000000040f0c7825 */ /* 0x001fca00078e000c */
[----:B------:R0:W-:Y:S07]  /*0690*/  STG.E desc[UR4][R12.64], R9 ;  /* 0x000000090c007986 */ /* 0x0001ee000c101904 */
[----:B------:R-:W-:Y:S05]  /*06a0*/  @P0 BRA `(.L_x_3040) ;  /* 0x0000000000380947 */ /* 0x000fea0003800000 */
[----:B0-----:R-:W0:Y:S01]  /*06b0*/  LDC.64 R12, c[0x0][0x388] ;  /* 0x0000e200ff0c7b82 */ /* 0x001e220000000a00 */
[----:B------:R-:W-:Y:S01]  /*06c0*/  IMAD.IADD R9, R4, 0x1, R7 ;  /* 0x0000000104097824 */ /* 0x000fe200078e0207 */
[----:B------:R-:W-:Y:S02]  /*06d0*/  PRMT R11, R8, 0x5410, R11 ;  /* 0x00005410080b7816 */ /* 0x000fe4000000000b */
[----:B------:R-:W-:Y:S01]  /*06e0*/  IADD3 R7, PT, PT, R7, 0x80, RZ ;  /* 0x0000008007077810 */ /* 0x000fe20007ffe0ff */
[----:B0-----:R-:W-:-:S05]  /*06f0*/  IMAD.WIDE.U32 R12, R9, 0x4, R12 ;  /* 0x00000004090c7825 */ /* 0x001fca00078e000c */
[----:B------:R0:W-:Y:S02]  /*0700*/  STG.E desc[UR4][R12.64], R11 ;  /* 0x0000000b0c007986 */ /* 0x0001e4000c101904 */
.L_x_3039:
[----:B------:R-:W-:-:S13]  /*0710*/  ISETP.GE.U32.AND P0, PT, R7, R5, PT ;  /* 0x000000050700720c */ /* 0x000fda0003f06070 */
[----:B------:R-:W-:Y:S05]  /*0720*/  @P0 BRA `(.L_x_3041) ;  /* 0x0000000000380947 */ /* 0x000fea0003800000 */
[----:B-----5:R-:W1:Y:S01]  /*0730*/  LDC.64 R8, c[0x0][0x388] ;  /* 0x0000e200ff087b82 */ /* 0x020e620000000a00 */
[----:B0-----:R-:W-:Y:S01]  /*0740*/  IMAD.IADD R11, R4, 0x1, R7 ;  /* 0x00000001040b7824 */ /* 0x001fe200078e0207 */
[----:B------:R-:W-:Y:S01]  /*0750*/  PRMT R21, R10, 0x5410, R21 ;  /* 0x000054100a157816 */ /* 0x000fe20000000015 */
[----:B------:R-:W-:Y:S02]  /*0760*/  VIADD R7, R7, 0x80 ;  /* 0x0000008007077836 */ /* 0x000fe40000000000 */
[----:B-1----:R-:W-:-:S05]  /*0770*/  IMAD.WIDE.U32 R8, R11, 0x4, R8 ;  /* 0x000000040b087825 */ /* 0x002fca00078e0008 */
[----:B------:R1:W-:Y:S02]  /*0780*/  STG.E desc[UR4][R8.64], R21 ;  /* 0x0000001508007986 */ /* 0x0003e4000c101904 */
.L_x_3040:
[----:B------:R-:W-:-:S13]  /*0790*/  ISETP.GE.U32.AND P0, PT, R7, R5, PT ;  /* 0x000000050700720c */ /* 0x000fda0003f06070 */
[----:B------:R-:W-:Y:S05]  /*07a0*/  @P0 BRA `(.L_x_3042) ;  /* 0x0000000000380947 */ /* 0x000fea0003800000 */
[----:B01----:R-:W0:Y:S01]  /*07b0*/  LDC.64 R8, c[0x0][0x388] ;  /* 0x0000e200ff087b82 */ /* 0x003e220000000a00 */
[----:B------:R-:W-:Y:S01]  /*07c0*/  IMAD.IADD R11, R4, 0x1, R7 ;  /* 0x00000001040b7824 */ /* 0x000fe200078e0207 */
[----:B------:R-:W-:Y:S02]  /*07d0*/  PRMT R25, R20, 0x5410, R25 ;  /* 0x0000541014197816 */ /* 0x000fe40000000019 */
[----:B------:R-:W-:Y:S01]  /*07e0*/  IADD3 R7, PT, PT, R7, 0x80, RZ ;  /* 0x0000008007077810 */ /* 0x000fe20007ffe0ff */
[----:B0-----:R-:W-:-:S05]  /*07f0*/  IMAD.WIDE.U32 R8, R11, 0x4, R8 ;  /* 0x000000040b087825 */ /* 0x001fca00078e0008 */
[----:B------:R1:W-:Y:S02]  /*0800*/  STG.E desc[UR4][R8.64], R25 ;  /* 0x0000001908007986 */ /* 0x0003e4000c101904 */
.L_x_3041:
[----:B------:R-:W-:-:S13]  /*0810*/  ISETP.GE.U32.AND P0, PT, R7, R5, PT ;  /* 0x000000050700720c */ /* 0x000fda0003f06070 */
[----:B------:R-:W-:Y:S05]  /*0820*/  @P0 BRA `(.L_x_3043) ;  /* 0x00000000003c0947 */ /* 0x000fea0003800000 */
[----:B-1---5:R-:W1:Y:S01]  /*0830*/  LDC.64 R8, c[0x0][0x388] ;  /* 0x0000e200ff087b82 */ /* 0x022e620000000a00 */
[----:B0-----:R-:W-:Y:S01]  /*0840*/  IMAD.IADD R11, R4, 0x1, R7 ;  /* 0x00000001040b7824 */ /* 0x001fe200078e0207 */
[----:B------:R-:W-:Y:S01]  /*0850*/  PRMT R27, R27, 0x5410, R0 ;  /* 0x000054101b1b7816 */ /* 0x000fe20000000000 */
[----:B------:R-:W-:Y:S02]  /*0860*/  VIADD R7, R7, 0x80 ;  /* 0x0000008007077836 */ /* 0x000fe40000000000 */
[----:B-1----:R-:W-:-:S05]  /*0870*/  IMAD.WIDE.U32 R8, R11, 0x4, R8 ;  /* 0x000000040b087825 */ /* 0x002fca00078e0008 */
[----:B------:R2:W-:Y:S02]  /*0880*/  STG.E desc[UR4][R8.64], R27 ;  /* 0x0000001b08007986 */ /* 0x0005e4000c101904 */
.L_x_3042:
[----:B------:R-:W-:-:S13]  /*0890*/  ISETP.GE.U32.AND P0, PT, R7, R5, PT ;  /* 0x000000050700720c */ /* 0x000fda0003f06070 */
[----:B------:R-:W-:Y:S05]  /*08a0*/  @P0 BREAK.RELIABLE B1 ;  /* 0x0000000000010942 */ /* 0x000fea0003800100 */
[----:B------:R-:W-:Y:S05]  /*08b0*/  @P0 BRA `(.L_x_3044) ;  /* 0x0000000000380947 */ /* 0x000fea0003800000 */
[----:B012---:R-:W0:Y:S01]  /*08c0*/  LDC.64 R8, c[0x0][0x388] ;  /* 0x0000e200ff087b82 */ /* 0x007e220000000a00 */
[----:B------:R-:W-:Y:S01]  /*08d0*/  IADD3 R11, PT, PT, R4, R7, RZ ;  /* 0x00000007040b7210 */ /* 0x000fe20007ffe0ff */
[----:B------:R-:W-:Y:S01]  /*08e0*/  VIADD R7, R7, 0x80 ;  /* 0x0000008007077836 */ /* 0x000fe20000000000 */
[----:B------:R-:W-:-:S03]  /*08f0*/  PRMT R3, R3, 0x5410, R2 ;  /* 0x0000541003037816 */ /* 0x000fc60000000002 */
[----:B0-----:R-:W-:-:S05]  /*0900*/  IMAD.WIDE.U32 R8, R11, 0x4, R8 ;  /* 0x000000040b087825 */ /* 0x001fca00078e0008 */
[----:B------:R2:W-:Y:S02]  /*0910*/  STG.E desc[UR4][R8.64], R3 ;  /* 0x0000000308007986 */ /* 0x0005e4000c101904 */
.L_x_3043:
[----:B------:R-:W-:Y:S05]  /*0920*/  BSYNC.RELIABLE B1 ;  /* 0x0000000000017941 */ /* 0x000fea0003800100 */
.L_x_3038:
[----:B------:R-:W-:-:S13]  /*0930*/  ISETP.GE.U32.AND P0, PT, R7, R5, PT ;  /* 0x000000050700720c */ /* 0x000fda0003f06070 */
[----:B--2--5:R-:W2:Y:S01]  /*0940*/  @!P0 LDC.64 R2, c[0x0][0x388] ;  /* 0x0000e200ff028b82 */ /* 0x024ea20000000a00 */
[----:B-1----:R-:W-:Y:S01]  /*0950*/  @!P0 IMAD.IADD R9, R4, 0x1, R7 ;  /* 0x0000000104098824 */ /* 0x002fe200078e0207 */
[----:B------:R-:W-:Y:S02]  /*0960*/  @!P0 PRMT R23, R26, 0x5410, R23 ;  /* 0x000054101a178816 */ /* 0x000fe40000000017 */
[----:B------:R-:W-:Y:S01]  /*0970*/  @!P0 IADD3 R7, PT, PT, R7, 0x80, RZ ;  /* 0x0000008007078810 */ /* 0x000fe20007ffe0ff */
[----:B--2---:R-:W-:-:S05]  /*0980*/  @!P0 IMAD.WIDE.U32 R2, R9, 0x4, R2 ;  /* 0x0000000409028825 */ /* 0x004fca00078e0002 */
[----:B------:R3:W-:Y:S02]  /*0990*/  @!P0 STG.E desc[UR4][R2.64], R23 ;  /* 0x0000001702008986 */ /* 0x0007e4000c101904 */
.L_x_3044:
[----:B------:R-:W-:Y:S05]  /*09a0*/  BSYNC.RECONVERGENT B0 ;  /* 0x0000000000007941 */ /* 0x000fea0003800200 */
.L_x_3037:
[----:B------:R-:W-:Y:S05]  /*09b0*/  WARPSYNC.ALL ;  /* 0x0000000000007948 */ /* 0x000fea0003800000 */
[----:B------:R-:W-:-:S13]  /*09c0*/  ISETP.GE.U32.AND P0, PT, R7, R5, PT ;  /* 0x000000050700720c */ /* 0x000fda0003f06070 */
[----:B------:R-:W-:Y:S05]  /*09d0*/  @P0 EXIT ;  /* 0x000000000000094d */ /* 0x000fea0003800000 */
[----:B---3--:R-:W3:Y:S01]  /*09e0*/  LDC.64 R2, c[0x0][0x388] ;  /* 0x0000e200ff027b82 */ /* 0x008ee20000000a00 */
[----:B------:R-:W-:Y:S01]  /*09f0*/  IMAD.IADD R7, R4, 0x1, R7 ;  /* 0x0000000104077824 */ /* 0x000fe200078e0207 */
[----:B------:R-:W-:-:S03]  /*0a00*/  PRMT R29, R29, 0x5410, R22 ;  /* 0x000054101d1d7816 */ /* 0x000fc60000000016 */
[----:B---3--:R-:W-:-:S05]  /*0a10*/  IMAD.WIDE.U32 R2, R7, 0x4, R2 ;  /* 0x0000000407027825 */ /* 0x008fca00078e0002 */
[----:B------:R-:W-:Y:S01]  /*0a20*/  STG.E desc[UR4][R2.64], R29 ;  /* 0x0000001d02007986 */ /* 0x000fe2000c101904 */
[----:B------:R-:W-:Y:S05]  /*0a30*/  EXIT ;  /* 0x000000000000794d */ /* 0x000fea0003800000 */
.L_x_3036:
[----:B------:R-:W0:Y:S01]  /*0a40*/  S2R R19, SR_TID.X ;  /* 0x0000000000137919 */ /* 0x000e220000002100 */
[----:B------:R-:W1:Y:S08]  /*0a50*/  LDC.64 R2, c[0x0][0x390] ;  /* 0x0000e400ff027b82 */ /* 0x000e700000000a00 */
[----:B------:R-:W2:Y:S08]  /*0a60*/  LDC.64 R6, c[0x0][0x398] ;  /* 0x0000e600ff067b82 */ /* 0x000eb00000000a00 */
[----:B------:R-:W3:Y:S01]  /*0a70*/  LDC.64 R8, c[0x0][0x388] ;  /* 0x0000e200ff087b82 */ /* 0x000ee20000000a00 */
[----:B-1----:R-:W-:-:S04]  /*0a80*/  IMAD.WIDE.U32 R2, R4, 0x2, R2 ;  /* 0x0000000204027825 */ /* 0x002fc800078e0002 */
[----:B0-----:R-:W-:-:S04]  /*0a90*/  IMAD.WIDE.U32 R2, R19, 0x4, R2 ;  /* 0x0000000413027825 */ /* 0x001fc800078e0002 */
[----:B--2---:R-:W-:Y:S01]  /*0aa0*/  IMAD.WIDE.U32 R6, R4, 0x2, R6 ;  /* 0x0000000204067825 */ /* 0x004fe200078e0006 */
[----:B------:R-:W2:Y:S04]  /*0ab0*/  LDG.E R10, desc[UR4][R2.64+0x200] ;  /* 0x00020004020a7981 */ /* 0x000ea8000c1e1900 */
[----:B------:R-:W4:Y:S01]  /*0ac0*/  LDG.E R11, desc[UR4][R2.64+0x400] ;  /* 0x00040004020b7981 */ /* 0x000f22000c1e1900 */
[----:B------:R-:W-:-:S03]  /*0ad0*/  IMAD.WIDE.U32 R6, R19, 0x4, R6 ;  /* 0x0000000413067825 */ /* 0x000fc600078e0006 */
[----:B------:R-:W5:Y:S04]  /*0ae0*/  LDG.E R12, desc[UR4][R2.64+0x600] ;  /* 0x00060004020c7981 */ /* 0x000f68000c1e1900 */
[----:B------:R-:W2:Y:S04]  /*0af0*/  LDG.E R15, desc[UR4][R6.64+0x200] ;  /* 0x00020004060f7981 */ /* 0x000ea8000c1e1900 */
[----:B------:R-:W4:Y:S04]  /*0b00*/  LDG.E R14, desc[UR4][R6.64+0x400] ;  /* 0x00040004060e7981 */ /* 0x000f28000c1e1900 */
[----:B------:R-:W5:Y:S04]  /*0b10*/  LDG.E R17, desc[UR4][R6.64+0x600] ;  /* 0x0006000406117981 */ /* 0x000f68000c1e1900 */
[----:B------:R-:W5:Y:S04]  /*0b20*/  LDG.E R0, desc[UR4][R2.64] ;  /* 0x0000000402007981 */ /* 0x000f68000c1e1900 */
[----:B------:R2:W5:Y:S01]  /*0b30*/  LDG.E R13, desc[UR4][R6.64] ;  /* 0x00000004060d7981 */ /* 0x000562000c1e1900 */
[----:B---3--:R-:W-:-:S04]  /*0b40*/  IMAD.WIDE.U32 R4, R4, 0x4, R8 ;  /* 0x0000000404047825 */ /* 0x008fc800078e0008 */
[----:B------:R-:W-:Y:S01]  /*0b50*/  IMAD.WIDE.U32 R4, R19, 0x8, R4 ;  /* 0x0000000813047825 */ /* 0x000fe200078e0004 */
[C-C-:B--2---:R-:W-:Y:S02]  /*0b60*/  PRMT R6, R10.reuse, 0x5410, R15.reuse ;  /* 0x000054100a067816 */ /* 0x144fe4000000000f */
[----:B------:R-:W-:Y:S02]  /*0b70*/  PRMT R7, R10, 0x7632, R15 ;  /* 0x000076320a077816 */ /* 0x000fe4000000000f */
[C-C-:B----4-:R-:W-:Y:S02]  /*0b80*/  PRMT R10, R11.reuse, 0x5410, R14.reuse ;  /* 0x000054100b0a7816 */ /* 0x150fe4000000000e */
[----:B------:R-:W-:Y:S02]  /*0b90*/  PRMT R11, R11, 0x7632, R14 ;  /* 0x000076320b0b7816 */ /* 0x000fe4000000000e */
[C-C-:B-----5:R-:W-:Y:S02]  /*0ba0*/  PRMT R16, R12.reuse, 0x5410, R17.reuse ;  /* 0x000054100c107816 */ /* 0x160fe40000000011 */
[----:B------:R-:W-:Y:S01]  /*0bb0*/  PRMT R17, R12, 0x7632, R17 ;  /* 0x000076320c117816 */ /* 0x000fe20000000011 */
[----:B------:R-:W-:Y:S01]  /*0bc0*/  STG.E.64 desc[UR4][R4.64+0x400], R6 ;  /* 0x0004000604007986 */ /* 0x000fe2000c101b04 */
[----:B------:R-:W-:-:S02]  /*0bd0*/  PRMT R2, R0, 0x5410, R13 ;  /* 0x0000541000027816 */ /* 0x000fc4000000000d */
[----:B------:R-:W-:Y:S01]  /*0be0*/  PRMT R3, R0, 0x7632, R13 ;  /* 0x0000763200037816 */ /* 0x000fe2000000000d */
[----:B------:R-:W-:Y:S04]  /*0bf0*/  STG.E.64 desc[UR4][R4.64+0x800], R10 ;  /* 0x0008000a04007986 */ /* 0x000fe8000c101b04 */
[----:B------:R-:W-:Y:S04]  /*0c00*/  STG.E.64 desc[UR4][R4.64], R2 ;  /* 0x0000000204007986 */ /* 0x000fe8000c101b04 */
[----:B------:R-:W-:Y:S01]  /*0c10*/  STG.E.64 desc[UR4][R4.64+0xc00], R16 ;  /* 0x000c001004007986 */ /* 0x000fe2000c101b04 */
[----:B------:R-:W-:Y:S05]  /*0c20*/  EXIT ;  /* 0x000000000000794d */ /* 0x000fea0003800000 */
.L_x_3045:
        /* <DEDUP_REMOVED lines=13> */
.L_x_4675:


//--------------------- .text._ZN2at6native29vectorized_elementwise_kernelILi4EZZZNS0_54_GLOBAL__N__7dbc7496_16_ComplexKernel_cu_1520ed90_295119complex_kernel_cudaERNS_14TensorIteratorEENKUlvE_clEvENKUlvE1_clEvEUlN3c104HalfES8_E_St5arrayIPcLm3EEEEviT0_T1_ --------------------------
	.section	.text._ZN2at6native29vectorized_elementwise_kernelILi4EZZZNS0_54_GLOBAL__N__7dbc7496_16_ComplexKernel_cu_1520ed90_295119complex_kernel_cudaERNS_14TensorIteratorEENKUlvE_clEvENKUlvE1_clEvEUlN3c104HalfES8_E_St5arrayIPcLm3EEEEviT0_T1_,"ax",@progbits
	.align	128
        .global         _ZN2at6native29vectorized_elementwise_kernelILi4EZZZNS0_54_GLOBAL__N__7dbc7496_16_ComplexKernel_cu_1520ed90_295119complex_kernel_cudaERNS_14TensorIteratorEENKUlvE_clEvENKUlvE1_clEvEUlN3c104HalfES8_E_St5arrayIPcLm3EEEEviT0_T1_
        .type           _ZN2at6native29vectorized_elementwise_kernelILi4EZZZNS0_54_GLOBAL__N__7dbc7496_16_ComplexKernel_cu_1520ed90_295119complex_kernel_cudaERNS_14TensorIteratorEENKUlvE_clEvENKUlvE1_clEvEUlN3c104HalfES8_E_St5arrayIPcLm3EEEEviT0_T1_,@function
        .size           _ZN2at6native29vectorized_elementwise_kernelILi4EZZZNS0_54_GLOBAL__N__7dbc7496_16_ComplexKernel_cu_1520ed90_295119complex_kernel_cudaERNS_14TensorIteratorEENKUlvE_clEvENKUlvE1_clEvEUlN3c104HalfES8_E_St5arrayIPcLm3EEEEviT0_T1_,(.L_x_4676 - _ZN2at6native29vectorized_elementwise_kernelILi4EZZZNS0_54_GLOBAL__N__7dbc7496_16_ComplexKernel_cu_1520ed90_295119complex_kernel_cudaERNS_14TensorIteratorEENKUlvE_clEvENKUlvE1_clEvEUlN3c104HalfES8_E_St5arrayIPcLm3EEEEviT0_T1_)
        .other          _ZN2at6native29vectorized_elementwise_kernelILi4EZZZNS0_54_GLOBAL__N__7dbc7496_16_ComplexKernel_cu_1520ed90_295119complex_kernel_cudaERNS_14TensorIteratorEENKUlvE_clEvENKUlvE1_clEvEUlN3c104HalfES8_E_St5arrayIPcLm3EEEEviT0_T1_,@"STO_CUDA_ENTRY STV_DEFAULT"
_ZN2at6native29vectorized_elementwise_kernelILi4EZZZNS0_54_GLOBAL__N__7dbc7496_16_ComplexKernel_cu_1520ed90_295119complex_kernel_cudaERNS_14TensorIteratorEENKUlvE_clEvENKUlvE1_clEvEUlN3c104HalfES8_E_St5arrayIPcLm3EEEEviT0_T1_:
.text._ZN2at6native29vectorized_elementwise_kernelILi4EZZZNS0_54_GLOBAL__N__7dbc7496_16_ComplexKernel_cu_1520ed90_295119complex_kernel_cudaERNS_14TensorIteratorEENKUlvE_clEvENKUlvE1_clEvEUlN3c104HalfES8_E_St5arrayIPcLm3EEEEviT0_T1_:
        /* <DEDUP_REMOVED lines=113> */
.L_x_3049:
        /* <DEDUP_REMOVED lines=8> */
.L_x_3050:
        /* <DEDUP_REMOVED lines=8> */
.L_x_3051:
        /* <DEDUP_REMOVED lines=8> */
.L_x_3052:
        /* <DEDUP_REMOVED lines=9> */
.L_x_3053:
[----:B------:R-:W-:Y:S05]  /*0920*/  BSYNC.RELIABLE B1 ;  /* 0x0000000000017941 */ /* 0x000fea0003800100 */
.L_x_3048:
[----:B------:R-:W-:-:S13]  /*0930*/  ISETP.GE.U32.AND P0, PT, R7, R5, PT ;  /* 0x000000050700720c */ /* 0x000fda0003f06070 */
[----:B--2--5:R-:W2:Y:S01]  /*0940*/  @!P0 LDC.64 R2, c[0x0][0x388] ;  /* 0x0000e200ff028b82 */ /* 0x024ea20000000a00 */
[----:B-1----:R-:W-:Y:S01]  /*0950*/  @!P0 IMAD.IADD R9, R4, 0x1, R7 ;  /* 0x0000000104098824 */ /* 0x002fe200078e0207 */
[----:B------:R-:W-:Y:S02]  /*0960*/  @!P0 PRMT R23, R26, 0x5410, R23 ;  /* 0x000054101a178816 */ /* 0x000fe40000000017 */
[----:B------:R-:W-:Y:S01]  /*0970*/  @!P0 IADD3 R7, PT, PT, R7, 0x80, RZ ;  /* 0x0000008007078810 */ /* 0x000fe20007ffe0ff */
[----:B--2---:R-:W-:-:S05]  /*0980*/  @!P0 IMAD.WIDE.U32 R2, R9, 0x4, R2 ;  /* 0x0000000409028825 */ /* 0x004fca00078e0002 */
[----:B------:R3:W-:Y:S02]  /*0990*/  @!P0 STG.E desc[UR4][R2.64], R23 ;  /* 0x0000001702008986 */ /* 0x0007e4000c101904 */
.L_x_3054:
[----:B------:R-:W-:Y:S05]  /*09a0*/  BSYNC.RECONVERGENT B0 ;  /* 0x0000000000007941 */ /* 0x000fea0003800200 */
.L_x_3047:
        /* <DEDUP_REMOVED lines=9> */
.L_x_3046:
[----:B------:R-:W0:Y:S01]  /*0a40*/  S2R R19, SR_TID.X ;  /* 0x0000000000137919 */ /* 0x000e220000002100 */
[----:B------:R-:W1:Y:S08]  /*0a50*/  LDC.64 R2, c[0x0][0x390] ;  /* 0x0000e400ff027b82 */ /* 0x000e700000000a00 */
[----:B------:R-:W2:Y:S08]  /*0a60*/  LDC.64 R6, c[0x0][0x398] ;  /* 0x0000e600ff067b82 */ /* 0x000eb00000000a00 */
[----:B------:R-:W3:Y:S01]  /*0a70*/  LDC.64 R8, c[0x0][0x388] ;  /* 0x0000e200ff087b82 */ /* 0x000ee20000000a00 */
[----:B-1----:R-:W-:-:S04]  /*0a80*/  IMAD.WIDE.U32 R2, R4, 0x2, R2 ;  /* 0x0000000204027825 */ /* 0x002fc800078e0002 */
[----:B0-----:R-:W-:-:S04]  /*0a90*/  IMAD.WIDE.U32 R2, R19, 0x8, R2 ;  /* 0x0000000813027825 */ /* 0x001fc800078e0002 */
[----:B--2---:R-:W-:Y:S01]  /*0aa0*/  IMAD.WIDE.U32 R6, R4, 0x2, R6 ;  /* 0x0000000204067825 */ /* 0x004fe200078e0006 */
[----:B------:R-:W2:Y:S04]  /*0ab0*/  LDG.E.64 R10, desc[UR4][R2.64] ;  /* 0x00000004020a7981 */ /* 0x000ea8000c1e1b00 */
[----:B------:R-:W4:Y:S01]  /*0ac0*/  LDG.E.64 R12, desc[UR4][R2.64+0x400] ;  /* 0x00040004020c7981 */ /* 0x000f22000c1e1b00 */
[----:B------:R-:W-:-:S05]  /*0ad0*/  IMAD.WIDE.U32 R6, R19, 0x8, R6 ;  /* 0x0000000813067825 */ /* 0x000fca00078e0006 */
[----:B------:R-:W2:Y:S04]  /*0ae0*/  LDG.E.64 R14, desc[UR4][R6.64] ;  /* 0x00000004060e7981 */ /* 0x000ea8000c1e1b00 */
[----:B------:R2:W4:Y:S01]  /*0af0*/  LDG.E.64 R16, desc[UR4][R6.64+0x400] ;  /* 0x0004000406107981 */ /* 0x000522000c1e1b00 */
[----:B---3--:R-:W-:-:S04]  /*0b00*/  IMAD.WIDE.U32 R4, R4, 0x4, R8 ;  /* 0x0000000404047825 */ /* 0x008fc800078e0008 */
[----:B------:R-:W-:Y:S01]  /*0b10*/  IMAD.WIDE.U32 R8, R19, 0x10, R4 ;  /* 0x0000001013087825 */ /* 0x000fe200078e0004 */
[C-C-:B--2---:R-:W-:Y:S02]  /*0b20*/  PRMT R7, R11.reuse, 0x7632, R15.reuse ;  /* 0x000076320b077816 */ /* 0x144fe4000000000f */
[----:B------:R-:W-:Y:S02]  /*0b30*/  PRMT R6, R11, 0x5410, R15 ;  /* 0x000054100b067816 */ /* 0x000fe4000000000f */
[C-C-:B------:R-:W-:Y:S02]  /*0b40*/  PRMT R5, R10.reuse, 0x7632, R14.reuse ;  /* 0x000076320a057816 */ /* 0x140fe4000000000e */
[----:B------:R-:W-:Y:S02]  /*0b50*/  PRMT R4, R10, 0x5410, R14 ;  /* 0x000054100a047816 */ /* 0x000fe4000000000e */
[C-C-:B----4-:R-:W-:Y:S02]  /*0b60*/  PRMT R15, R13.reuse, 0x7632, R17.reuse ;  /* 0x000076320d0f7816 */ /* 0x150fe40000000011 */
[----:B------:R-:W-:-:S02]  /*0b70*/  PRMT R14, R13, 0x5410, R17 ;  /* 0x000054100d0e7816 */ /* 0x000fc40000000011 */
[C-C-:B------:R-:W-:Y:S02]  /*0b80*/  PRMT R13, R12.reuse, 0x7632, R16.reuse ;  /* 0x000076320c0d7816 */ /* 0x140fe40000000010 */
[----:B------:R-:W-:Y:S01]  /*0b90*/  PRMT R12, R12, 0x5410, R16 ;  /* 0x000054100c0c7816 */ /* 0x000fe20000000010 */
[----:B------:R-:W-:Y:S04]  /*0ba0*/  STG.E.128 desc[UR4][R8.64], R4 ;  /* 0x0000000408007986 */ /* 0x000fe8000c101d04 */
[----:B------:R-:W-:Y:S01]  /*0bb0*/  STG.E.128 desc[UR4][R8.64+0x800], R12 ;  /* 0x0008000c08007986 */ /* 0x000fe2000c101d04 */
[----:B------:R-:W-:Y:S05]  /*0bc0*/  EXIT ;  /* 0x000000000000794d */ /* 0x000fea0003800000 */
.L_x_3055:
        /* <DEDUP_REMOVED lines=11> */
.L_x_4676:


//--------------------- .text._ZN2at6native29vectorized_elementwise_kernelILi8EZZZNS0_54_GLOBAL__N__7dbc7496_16_ComplexKernel_cu_1520ed90_295119complex_kernel_cudaERNS_14TensorIteratorEENKUlvE_clEvENKUlvE1_clEvEUlN3c104HalfES8_E_St5arrayIPcLm3EEEEviT0_T1_ --------------------------
	.section	.text._ZN2at6native29vectorized_elementwise_kernelILi8EZZZNS0_54_GLOBAL__N__7dbc7496_16_ComplexKernel_cu_1520ed90_295119complex_kernel_cudaERNS_14TensorIteratorEENKUlvE_clEvENKUlvE1_clEvEUlN3c104HalfES8_E_St5arrayIPcLm3EEEEviT0_T1_,"ax",@progbits
	.align	128
        .global         _ZN2at6native29vectorized_elementwise_kernelILi8EZZZNS0_54_GLOBAL__N__7dbc7496_16_ComplexKernel_cu_1520ed90_295119complex_kernel_cudaERNS_14TensorIteratorEENKUlvE_clEvENKUlvE1_clEvEUlN3c104HalfES8_E_St5arrayIPcLm3EEEEviT0_T1_
        .type           _ZN2at6native29vectorized_elementwise_kernelILi8EZZZNS0_54_GLOBAL__N__7dbc7496_16_ComplexKernel_cu_1520ed90_295119complex_kernel_cudaERNS_14TensorIteratorEENKUlvE_clEvENKUlvE1_clEvEUlN3c104HalfES8_E_St5arrayIPcLm3EEEEviT0_T1_,@function
        .size           _ZN2at6native29vectorized_elementwise_kernelILi8EZZZNS0_54_GLOBAL__N__7dbc7496_16_ComplexKernel_cu_1520ed90_295119complex_kernel_cudaERNS_14TensorIteratorEENKUlvE_clEvENKUlvE1_clEvEUlN3c104HalfES8_E_St5arrayIPcLm3EEEEviT0_T1_,(.L_x_4677 - _ZN2at6native29vectorized_elementwise_kernelILi8EZZZNS0_54_GLOBAL__N__7dbc7496_16_ComplexKernel_cu_1520ed90_295119complex_kernel_cudaERNS_14TensorIteratorEENKUlvE_clEvENKUlvE1_clEvEUlN3c104HalfES8_E_St5arrayIPcLm3EEEEviT0_T1_)
        .other          _ZN2at6native29vectorized_elementwise_kernelILi8EZZZNS0_54_GLOBAL__N__7dbc7496_16_ComplexKernel_cu_1520ed90_295119complex_kernel_cudaERNS_14TensorIteratorEENKUlvE_clEvENKUlvE1_clEvEUlN3c104HalfES8_E_St5arrayIPcLm3EEEEviT0_T1_,@"STO_CUDA_ENTRY STV_DEFAULT"
_ZN2at6native29vectorized_elementwise_kernelILi8EZZZNS0_54_GLOBAL__N__7dbc7496_16_ComplexKernel_cu_1520ed90_295119complex_kernel_cudaERNS_14TensorIteratorEENKUlvE_clEvENKUlvE1_clEvEUlN3c104HalfES8_E_St5arrayIPcLm3EEEEviT0_T1_:
.text._ZN2at6native29vectorized_elementwise_kernelILi8EZZZNS0_54_GLOBAL__N__7dbc7496_16_ComplexKernel_cu_1520ed90_295119complex_kernel_cudaERNS_14TensorIteratorEENKUlvE_clEvENKUlvE1_clEvEUlN3c104HalfES8_E_St5arrayIPcLm3EEEEviT0_T1_:
        /* <DEDUP_REMOVED lines=113> */
.L_x_3059:
        /* <DEDUP_REMOVED lines=8> */
.L_x_3060:
        /* <DEDUP_REMOVED lines=8> */
.L_x_3061:
        /* <DEDUP_REMOVED lines=8> */
.L_x_3062:
        /* <DEDUP_REMOVED lines=9> */
.L_x_3063:
[----:B------:R-:W-:Y:S05]  /*0920*/  BSYNC.RELIABLE B1 ;  /* 0x0000000000017941 */ /* 0x000fea0003800100 */
.L_x_3058:
[----:B------:R-:W-:-:S13]  /*0930*/  ISETP.GE.U32.AND P0, PT, R7, R5, PT ;  /* 0x000000050700720c */ /* 0x000fda0003f06070 */
[----:B--2--5:R-:W2:Y:S01]  /*0940*/  @!P0 LDC.64 R2, c[0x0][0x388] ;  /* 0x0000e200ff028b82 */ /* 0x024ea20000000a00 */
[----:B-1----:R-:W-:Y:S01]  /*0950*/  @!P0 IMAD.IADD R9, R4, 0x1, R7 ;  /* 0x0000000104098824 */ /* 0x002fe200078e0207 */
[----:B------:R-:W-:Y:S02]  /*0960*/  @!P0 PRMT R23, R26, 0x5410, R23 ;  /* 0x000054101a178816 */ /* 0x000fe40000000017 */
[----:B------:R-:W-:Y:S01]  /*0970*/  @!P0 IADD3 R7, PT, PT, R7, 0x80, RZ ;  /* 0x0000008007078810 */ /* 0x000fe20007ffe0ff */
[----:B--2---:R-:W-:-:S05]  /*0980*/  @!P0 IMAD.WIDE.U32 R2, R9, 0x4, R2 ;  /* 0x0000000409028825 */ /* 0x004fca00078e0002 */
[----:B------:R3:W-:Y:S02]  /*0990*/  @!P0 STG.E desc[UR4][R2.64], R23 ;  /* 0x0000001702008986 */ /* 0x0007e4000c101904 */
.L_x_3064:
[----:B------:R-:W-:Y:S05]  /*09a0*/  BSYNC.RECONVERGENT B0 ;  /* 0x0000000000007941 */ /* 0x000fea0003800200 */
.L_x_3057:
        /* <DEDUP_REMOVED lines=9> */
.L_x_3056:
[----:B------:R-:W0:Y:S01]  /*0a40*/  S2R R19, SR_TID.X ;  /* 0x0000000000137919 */ /* 0x000e220000002100 */
[----:B------:R-:W1:Y:S08]  /*0a50*/  LDC.64 R2, c[0x0][0x390] ;  /* 0x0000e400ff027b82 */ /* 0x000e700000000a00 */
[----:B------:R-:W2:Y:S08]  /*0a60*/  LDC.64 R6, c[0x0][0x398] ;  /* 0x0000e600ff067b82 */ /* 0x000eb00000000a00 */
[----:B------:R-:W3:Y:S01]  /*0a70*/  LDC.64 R16, c[0x0][0x388] ;  /* 0x0000e200ff107b82 */ /* 0x000ee20000000a00 */
[----:B-1----:R-:W-:-:S04]  /*0a80*/  IMAD.WIDE.U32 R2, R4, 0x2, R2 ;  /* 0x0000000204027825 */ /* 0x002fc800078e0002 */
[----:B0-----:R-:W-:-:S04]  /*0a90*/  IMAD.WIDE.U32 R2, R19, 0x10, R2 ;  /* 0x0000001013027825 */ /* 0x001fc800078e0002 */
[----:B--2---:R-:W-:Y:S01]  /*0aa0*/  IMAD.WIDE.U32 R6, R4, 0x2, R6 ;  /* 0x0000000204067825 */ /* 0x004fe200078e0006 */
[----:B------:R-:W2:Y:S03]  /*0ab0*/  LDG.E.128 R8, desc[UR4][R2.64] ;  /* 0x0000000402087981 */ /* 0x000ea6000c1e1d00 */
[----:B------:R-:W-:-:S05]  /*0ac0*/  IMAD.WIDE.U32 R6, R19, 0x10, R6 ;  /* 0x0000001013067825 */ /* 0x000fca00078e0006 */
[----:B------:R-:W2:Y:S01]  /*0ad0*/  LDG.E.128 R12, desc[UR4][R6.64] ;  /* 0x00000004060c7981 */ /* 0x000ea2000c1e1d00 */
[----:B---3--:R-:W-:-:S04]  /*0ae0*/  IMAD.WIDE.U32 R4, R4, 0x4, R16 ;  /* 0x0000000404047825 */ /* 0x008fc800078e0010 */
[----:B------:R-:W-:Y:S01]  /*0af0*/  IMAD.WIDE.U32 R4, R19, 0x20, R4 ;  /* 0x0000002013047825 */ /* 0x000fe200078e0004 */
[C-C-:B--2---:R-:W-:Y:S02]  /*0b00*/  PRMT R19, R11.reuse, 0x7632, R15.reuse ;  /* 0x000076320b137816 */ /* 0x144fe4000000000f */
[----:B------:R-:W-:Y:S02]  /*0b10*/  PRMT R18, R11, 0x5410, R15 ;  /* 0x000054100b127816 */ /* 0x000fe4000000000f */
[C-C-:B------:R-:W-:Y:S02]  /*0b20*/  PRMT R17, R10.reuse, 0x7632, R14.reuse ;  /* 0x000076320a117816 */ /* 0x140fe4000000000e */
[----:B------:R-:W-:Y:S02]  /*0b30*/  PRMT R16, R10, 0x5410, R14 ;  /* 0x000054100a107816 */ /* 0x000fe4000000000e */
[C-C-:B------:R-:W-:Y:S02]  /*0b40*/  PRMT R11, R9.reuse, 0x7632, R13.reuse ;  /* 0x00007632090b7816 */ /* 0x140fe4000000000d */
[----:B------:R-:W-:-:S02]  /*0b50*/  PRMT R10, R9, 0x5410, R13 ;  /* 0x00005410090a7816 */ /* 0x000fc4000000000d */
[C-C-:B------:R-:W-:Y:S02]  /*0b60*/  PRMT R9, R8.reuse, 0x7632, R12.reuse ;  /* 0x0000763208097816 */ /* 0x140fe4000000000c */
[----:B------:R-:W-:-:S05]  /*0b70*/  PRMT R8, R8, 0x5410, R12 ;  /* 0x0000541008087816 */ /* 0x000fca000000000c */
[----:B------:R-:W-:Y:S01]  /*0b80*/  STG.E.ENL2.256 desc[UR4][R4.64], R8, R16 ;  /* 0xf80000080410797f */ /* 0x000fe2000f121804 */
[----:B------:R-:W-:Y:S05]  /*0b90*/  EXIT ;  /* 0x000000000000794d */ /* 0x000fea0003800000 */
.L_x_3065:
        /* <DEDUP_REMOVED lines=14> */
.L_x_4677:


//--------------------- .text._ZN2at6native18elementwise_kernelILi128ELi4EZNS0_15gpu_kernel_implIZZZNS0_54_GLOBAL__N__7dbc7496_16_ComplexKernel_cu_1520ed90_295119complex_kernel_cudaERNS_14TensorIteratorEENKUlvE_clEvENKUlvE0_clEvEUlffE_EEvRNS_18TensorIteratorBaseERKT_EUliE_EEviT1_ --------------------------
	.section	.text._ZN2at6native18elementwise_kernelILi128ELi4EZNS0_15gpu_kernel_implIZZZNS0_54_GLOBAL__N__7dbc7496_16_ComplexKernel_cu_1520ed90_295119complex_kernel_cudaERNS_14TensorIteratorEENKUlvE_clEvENKUlvE0_clEvEUlffE_EEvRNS_18TensorIteratorBaseERKT_EUliE_EEviT1_,"ax",@progbits
	.align	128
        .global         _ZN2at6native18elementwise_kernelILi128ELi4EZNS0_15gpu_kernel_implIZZZNS0_54_GLOBAL__N__7dbc7496_16_ComplexKernel_cu_1520ed90_295119complex_kernel_cudaERNS_14TensorIteratorEENKUlvE_clEvENKUlvE0_clEvEUlffE_EEvRNS_18TensorIteratorBaseERKT_EUliE_EEviT1_
        .type           _ZN2at6native18elementwise_kernelILi128ELi4EZNS0_15gpu_kernel_implIZZZNS0_54_GLOBAL__N__7dbc7496_16_ComplexKernel_cu_1520ed90_295119complex_kernel_cudaERNS_14TensorIteratorEENKUlvE_clEvENKUlvE0_clEvEUlffE_EEvRNS_18TensorIteratorBaseERKT_EUliE_EEviT1_,@function
        .size           _ZN2at6native18elementwise_kernelILi128ELi4EZNS0_15gpu_kernel_implIZZZNS0_54_GLOBAL__N__7dbc7496_16_ComplexKernel_cu_1520ed90_295119complex_kernel_cudaERNS_14TensorIteratorEENKUlvE_clEvENKUlvE0_clEvEUlffE_EEvRNS_18TensorIteratorBaseERKT_EUliE_EEviT1_,(.L_x_4678 - _ZN2at6native18elementwise_kernelILi128ELi4EZNS0_15gpu_kernel_implIZZZNS0_54_GLOBAL__N__7dbc7496_16_ComplexKernel_cu_1520ed90_295119complex_kernel_cudaERNS_14TensorIteratorEENKUlvE_clEvENKUlvE0_clEvEUlffE_EEvRNS_18TensorIteratorBaseERKT_EUliE_EEviT1_)
        .other          _ZN2at6native18elementwise_kernelILi128ELi4EZNS0_15gpu_kernel_implIZZZNS0_54_GLOBAL__N__7dbc7496_16_ComplexKernel_cu_1520ed90_295119complex_kernel_cudaERNS_14TensorIteratorEENKUlvE_clEvENKUlvE0_clEvEUlffE_EEvRNS_18TensorIteratorBaseERKT_EUliE_EEviT1_,@"STO_CUDA_ENTRY STV_DEFAULT"
_ZN2at6native18elementwise_kernelILi128ELi4EZNS0_15gpu_kernel_implIZZZNS0_54_GLOBAL__N__7dbc7496_16_ComplexKernel_cu_1520ed90_295119complex_kernel_cudaERNS_14TensorIteratorEENKUlvE_clEvENKUlvE0_clEvEUlffE_EEvRNS_18TensorIteratorBaseERKT_EUliE_EEviT1_:
.text._ZN2at6native18elementwise_kernelILi128ELi4EZNS0_15gpu_kernel_implIZZZNS0_54_GLOBAL__N__7dbc7496_16_ComplexKernel_cu_1520ed90_295119complex_kernel_cudaERNS_14TensorIteratorEENKUlvE_clEvENKUlvE0_clEvEUlffE_EEvRNS_18TensorIteratorBaseERKT_EUliE_EEviT1_:
        /* <DEDUP_REMOVED lines=371> */
.L_x_3068:
        /* <DEDUP_REMOVED lines=18> */
.L_x_3073:
[----:B------:R-:W2:Y:S02]  /*1850*/  LDG.E.U8 R2, desc[UR36][R2.64] ;  /* 0x0000002402027981 */ /* 0x000ea4000c1e1100 */
[----:B--2---:R-:W-:Y:S01]  /*1860*/  I2FP.F32.U32 R18, R2 ;  /* 0x0000000200127245 */ /* 0x004fe20000201000 */
[----:B------:R-:W-:Y:S06]  /*1870*/  BRA `(.L_x_3075) ;  /* 0x0000000c00247947 */ /* 0x000fec0003800000 */
.L_x_3072:
        /* <DEDUP_REMOVED lines=9> */
.L_x_3077:
[----:B------:R-:W2:Y:S02]  /*1910*/  LDG.E R2, desc[UR36][R2.64] ;  /* 0x0000002402027981 */ /* 0x000ea4000c1e1900 */
[----:B--2---:R-:W-:Y:S01]  /*1920*/  I2FP.F32.S32 R18, R2 ;  /* 0x0000000200127245 */ /* 0x004fe20000201400 */
[----:B------:R-:W-:Y:S06]  /*1930*/  BRA `(.L_x_3075) ;  /* 0x0000000800f47947 */ /* 0x000fec0003800000 */
.L_x_3076:
[----:B------:R-:W2:Y:S02]  /*1940*/  LDG.E.U16 R2, desc[UR36][R2.64] ;  /* 0x0000002402027981 */ /* 0x000ea4000c1e1500 */
[----:B--2---:R0:W1:Y:S01]  /*1950*/  I2F.S16 R18, R2 ;  /* 0x0000000200127306 */ /* 0x0040620000101400 */
[----:B------:R-:W-:Y:S05]  /*1960*/  BRA `(.L_x_3075) ;  /* 0x0000000800e87947 */ /* 0x000fea0003800000 */
.L_x_3071:
        /* <DEDUP_REMOVED lines=8> */
.L_x_3079:
[----:B------:R-:W2:Y:S02]  /*19f0*/  LDG.E.U16 R2, desc[UR36][R2.64] ;  /* 0x0000002402027981 */ /* 0x000ea4000c1e1500 */
[----:B--2---:R-:W-:Y:S01]  /*1a00*/  HADD2.F32 R18, -RZ, R2.H0_H0 ;  /* 0x20000002ff127230 */ /* 0x004fe20000004100 */
[----:B------:R-:W-:Y:S06]  /*1a10*/  BRA `(.L_x_3075) ;  /* 0x0000000800bc7947 */ /* 0x000fec0003800000 */
.L_x_3078:
        /* <DEDUP_REMOVED lines=8> */
.L_x_3081:
[----:B------:R-:W2:Y:S02]  /*1aa0*/  LDG.E.U16 R2, desc[UR36][R2.64] ;  /* 0x0000002402027981 */ /* 0x000ea4000c1e1500 */
[----:B--2---:R-:W-:Y:S01]  /*1ab0*/  HADD2.F32 R18, -RZ, R2.H0_H0 ;  /* 0x20000002ff127230 */ /* 0x004fe20000004100 */
[----:B------:R-:W-:Y:S06]  /*1ac0*/  BRA `(.L_x_3075) ;  /* 0x0000000800907947 */ /* 0x000fec0003800000 */
.L_x_3080:
[----:B------:R-:W2:Y:S01]  /*1ad0*/  LDG.E.64 R2, desc[UR36][R2.64] ;  /* 0x0000002402027981 */ /* 0x000ea2000c1e1b00 */
[----:B------:R-:W-:Y:S01]  /*1ae0*/  UMOV UR4, 0xf0000000 ;  /* 0xf000000000047882 */ /* 0x000fe20000000000 */
[----:B------:R-:W-:Y:S01]  /*1af0*/  UMOV UR5, 0x380fffff ;  /* 0x380fffff00057882 */ /* 0x000fe20000000000 */
[----:B--2---:R-:W0:Y:S01]  /*1b00*/  F2F.F32.F64 R18, R2 ;  /* 0x0000000200127310 */ /* 0x004e220000301000 */
[----:B------:R-:W-:-:S14]  /*1b10*/  DSETP.GEU.AND P0, PT, |R2|, UR4, PT ;  /* 0x0000000402007e2a */ /* 0x000fdc000bf0e200 */
[----:B0-----:R-:W-:Y:S01]  /*1b20*/  @!P0 FMUL R18, R18, 1.175494350822287508e-38 ;  /* 0x0080000012128820 */ /* 0x001fe20000400000 */
[----:B------:R-:W-:Y:S06]  /*1b30*/  BRA `(.L_x_3075) ;  /* 0x0000000800747947 */ /* 0x000fec0003800000 */
.L_x_3070:
        /* <DEDUP_REMOVED lines=12> */
.L_x_3084:
[----:B------:R-:W2:Y:S01]  /*1c00*/  LDG.E.64 R2, desc[UR36][R2.64] ;  /* 0x0000002402027981 */ /* 0x000ea2000c1e1b00 */
[----:B------:R-:W-:Y:S01]  /*1c10*/  UMOV UR4, 0xf0000000 ;  /* 0xf000000000047882 */ /* 0x000fe20000000000 */
[----:B------:R-:W-:Y:S01]  /*1c20*/  UMOV UR5, 0x380fffff ;  /* 0x380fffff00057882 */ /* 0x000fe20000000000 */
[----:B--2---:R-:W0:Y:S01]  /*1c30*/  F2F.F32.F64 R18, R2 ;  /* 0x0000000200127310 */ /* 0x004e220000301000 */
[----:B------:R-:W-:-:S14]  /*1c40*/  DSETP.GEU.AND P0, PT, |R2|, UR4, PT ;  /* 0x0000000402007e2a */ /* 0x000fdc000bf0e200 */
[----:B0-----:R-:W-:Y:S01]  /*1c50*/  @!P0 FMUL R18, R18, 1.175494350822287508e-38 ;  /* 0x0080000012128820 */ /* 0x001fe20000400000 */
[----:B------:R-:W-:Y:S06]  /*1c60*/  BRA `(.L_x_3075) ;  /* 0x0000000800287947 */ /* 0x000fec0003800000 */
.L_x_3083:
        /* <DEDUP_REMOVED lines=25> */
.L_x_3086:
[----:B------:R-:W2:Y:S02]  /*1e00*/  LDG.E.U8 R2, desc[UR36][R2.64] ;  /* 0x0000002402027981 */ /* 0x000ea4000c1e1100 */
[C---:B--2---:R-:W-:Y:S01]  /*1e10*/  IMAD.SHL.U32 R4, R2.reuse, 0x2000000, RZ ;  /* 0x0200000002047824 */ /* 0x044fe200078e00ff */
[----:B------:R-:W-:-:S04]  /*1e20*/  SHF.L.U32 R5, R2, 0x8, RZ ;  /* 0x0000000802057819 */ /* 0x000fc800000006ff */
        /* <DEDUP_REMOVED lines=9> */
.L_x_3085:
[----:B------:R-:W2:Y:S02]  /*1ec0*/  LDG.E.U16 R2, desc[UR36][R2.64] ;  /* 0x0000002402027981 */ /* 0x000ea4000c1e1500 */
[----:B--2---:R-:W-:Y:S01]  /*1ed0*/  IMAD.U32 R18, R2, 0x10000, RZ ;  /* 0x0001000002127824 */ /* 0x004fe200078e00ff */
[----:B------:R-:W-:Y:S06]  /*1ee0*/  BRA `(.L_x_3075) ;  /* 0x0000000400887947 */ /* 0x000fec0003800000 */
.L_x_3082:
        /* <DEDUP_REMOVED lines=11> */
.L_x_3089:
        /* <DEDUP_REMOVED lines=20> */
.L_x_3091:
[----:B------:R-:W-:Y:S05]  /*20e0*/  BSYNC.RECONVERGENT B0 ;  /* 0x0000000000007941 */ /* 0x000fea0003800200 */
.L_x_3090:
[----:B------:R-:W-:Y:S02]  /*20f0*/  SHF.L.U32 R0, R0, 0x14, RZ ;  /* 0x0000001400007819 */ /* 0x000fe400000006ff */
[----:B------:R-:W-:-:S04]  /*2100*/  LEA R2, R2, 0x3b800000, 0x17 ;  /* 0x3b80000002027811 */ /* 0x000fc800078eb8ff */
[----:B------:R-:W-:Y:S01]  /*2110*/  LOP3.LUT R18, R2, R0, R7, 0xfe, !PT ;  /* 0x0000000002127212 */ /* 0x000fe200078efe07 */
[----:B------:R-:W-:Y:S06]  /*2120*/  BRA `(.L_x_3075) ;  /* 0x0000000000f87947 */ /* 0x000fec0003800000 */
.L_x_3088:
        /* <DEDUP_REMOVED lines=20> */
.L_x_3093:
[----:B------:R-:W-:Y:S05]  /*2270*/  BSYNC.RECONVERGENT B0 ;  /* 0x0000000000007941 */ /* 0x000fea0003800200 */
.L_x_3092:
[----:B------:R-:W-:Y:S01]  /*2280*/  IMAD.SHL.U32 R0, R0, 0x200000, RZ ;  /* 0x0020000000007824 */ /* 0x000fe200078e00ff */
[----:B------:R-:W-:-:S04]  /*2290*/  LEA R2, R2, 0x37800000, 0x17 ;  /* 0x3780000002027811 */ /* 0x000fc800078eb8ff */
[----:B------:R-:W-:Y:S01]  /*22a0*/  LOP3.LUT R18, R2, R0, R7, 0xfe, !PT ;  /* 0x0000000002127212 */ /* 0x000fe200078efe07 */
[----:B------:R-:W-:Y:S06]  /*22b0*/  BRA `(.L_x_3075) ;  /* 0x0000000000947947 */ /* 0x000fec0003800000 */
.L_x_3087:
[----:B------:R-:W-:-:S09]  /*22c0*/  UISETP.NE.AND UP0, UPT, UR4, 0x1c, UPT ;  /* 0x0000001c0400788c */ /* 0x000fd2000bf05270 */
[----:B------:R-:W-:Y:S05]  /*22d0*/  BRA.U !UP0, `(.L_x_3094) ;  /* 0x0000000108847547 */ /* 0x000fea000b800000 */
[----:B------:R-:W-:-:S09]  /*22e0*/  UISETP.NE.AND UP0, UPT, UR4, 0x1d, UPT ;  /* 0x0000001d0400788c */ /* 0x000fd2000bf05270 */
[----:B------:R-:W-:Y:S05]  /*22f0*/  BRA.U !UP0, `(.L_x_3095) ;  /* 0x0000000108707547 */ /* 0x000fea000b800000 */
[----:B------:R-:W-:-:S09]  /*2300*/  UISETP.NE.AND UP0, UPT, UR4, 0x2c, UPT ;  /* 0x0000002c0400788c */ /* 0x000fd2000bf05270 */
[----:B------:R-:W-:Y:S05]  /*2310*/  BRA.U !UP0, `(.L_x_3096) ;  /* 0x0000000108487547 */ /* 0x000fea000b800000 */
.L_x_3074:
        /* <DEDUP_REMOVED lines=16> */
.L_x_3097:
[----:B------:R-:W-:Y:S01]  /*2420*/  MOV R18, RZ ;  /* 0x000000ff00127202 */ /* 0x000fe20000000f00 */
[----:B------:R-:W-:Y:S06]  /*2430*/  BRA `(.L_x_3075) ;  /* 0x0000000000347947 */ /* 0x000fec0003800000 */
.L_x_3096:
        /* <DEDUP_REMOVED lines=8> */
.L_x_3095:
[----:B------:R-:W2:Y:S02]  /*24c0*/  LDG.E.64 R2, desc[UR36][R2.64] ;  /* 0x0000002402027981 */ /* 0x000ea4000c1e1b00 */
[----:B--2---:R0:W1:Y:S01]  /*24d0*/  I2F.U64 R18, R2 ;  /* 0x0000000200127312 */ /* 0x0040620000301000 */
[----:B------:R-:W-:Y:S05]  /*24e0*/  BRA `(.L_x_3075) ;  /* 0x0000000000087947 */ /* 0x000fea0003800000 */
.L_x_3094:
[----:B------:R-:W2:Y:S02]  /*24f0*/  LDG.E R2, desc[UR36][R2.64] ;  /* 0x0000002402027981 */ /* 0x000ea4000c1e1900 */
[----:B--2---:R-:W-:-:S07]  /*2500*/  I2FP.F32.U32 R18, R2 ;  /* 0x0000000200127245 */ /* 0x004fce0000201000 */
.L_x_3075:
[----:B------:R-:W-:Y:S05]  /*2510*/  BSYNC.RECONVERGENT B6 ;  /* 0x0000000000067941 */ /* 0x000fea0003800200 */
.L_x_3069:
        /* <DEDUP_REMOVED lines=18> */
.L_x_3102:
[----:B------:R-:W2:Y:S02]  /*2640*/  LDG.E.U8 R2, desc[UR36][R2.64] ;  /* 0x0000002402027981 */ /* 0x000ea4000c1e1100 */
[----:B--2---:R-:W-:Y:S01]  /*2650*/  I2FP.F32.U32 R19, R2 ;  /* 0x0000000200137245 */ /* 0x004fe20000201000 */
[----:B------:R-:W-:Y:S06]  /*2660*/  BRA `(.L_x_3104) ;  /* 0x0000000c00247947 */ /* 0x000fec0003800000 */
.L_x_3101:
        /* <DEDUP_REMOVED lines=9> */
.L_x_3106:
[----:B------:R-:W2:Y:S02]  /*2700*/  LDG.E R2, desc[UR36][R2.64] ;  /* 0x0000002402027981 */ /* 0x000ea4000c1e1900 */
[----:B--2---:R-:W-:Y:S01]  /*2710*/  I2FP.F32.S32 R19, R2 ;  /* 0x0000000200137245 */ /* 0x004fe20000201400 */
[----:B------:R-:W-:Y:S06]  /*2720*/  BRA `(.L_x_3104) ;  /* 0x0000000800f47947 */ /* 0x000fec0003800000 */
.L_x_3105:
[----:B------:R-:W2:Y:S02]  /*2730*/  LDG.E.U16 R2, desc[UR36][R2.64] ;  /* 0x0000002402027981 */ /* 0x000ea4000c1e1500 */
[----:B--2---:R0:W2:Y:S01]  /*2740*/  I2F.S16 R19, R2 ;  /* 0x0000000200137306 */ /* 0x0040a20000101400 */
[----:B------:R-:W-:Y:S05]  /*2750*/  BRA `(.L_x_3104) ;  /* 0x0000000800e87947 */ /* 0x000fea0003800000 */
.L_x_3100:
        /* <DEDUP_REMOVED lines=8> */
.L_x_3108:
[----:B------:R-:W2:Y:S02]  /*27e0*/  LDG.E.U16 R2, desc[UR36][R2.64] ;  /* 0x0000002402027981 */ /* 0x000ea4000c1e1500 */
[----:B--2---:R-:W-:Y:S01]  /*27f0*/  HADD2.F32 R19, -RZ, R2.H0_H0 ;  /* 0x20000002ff137230 */ /* 0x004fe20000004100 */
[----:B------:R-:W-:Y:S06]  /*2800*/  BRA `(.L_x_3104) ;  /* 0x0000000800bc7947 */ /* 0x000fec0003800000 */
.L_x_3107:
        /* <DEDUP_REMOVED lines=8> */
.L_x_3110:
[----:B------:R-:W2:Y:S02]  /*2890*/  LDG.E.U16 R2, desc[UR36][R2.64] ;  /* 0x0000002402027981 */ /* 0x000ea4000c1e1500 */
[----:B--2---:R-:W-:Y:S01]  /*28a0*/  HADD2.F32 R19, -RZ, R2.H0_H0 ;  /* 0x20000002ff137230 */ /* 0x004fe20000004100 */
[----:B------:R-:W-:Y:S06]  /*28b0*/  BRA `(.L_x_3104) ;  /* 0x0000000800907947 */ /* 0x000fec0003800000 */
.L_x_3109:
[----:B------:R-:W2:Y:S01]  /*28c0*/  LDG.E.64 R2, desc[UR36][R2.64] ;  /* 0x0000002402027981 */ /* 0x000ea2000c1e1b00 */
[----:B------:R-:W-:Y:S01]  /*28d0*/  UMOV UR4, 0xf0000000 ;  /* 0xf000000000047882 */ /* 0x000fe20000000000 */
[----:B------:R-:W-:Y:S01]  /*28e0*/  UMOV UR5, 0x380fffff ;  /* 0x380fffff00057882 */ /* 0x000fe20000000000 */
[----:B--2---:R-:W0:Y:S01]  /*28f0*/  F2F.F32.F64 R19, R2 ;  /* 0x0000000200137310 */ /* 0x004e220000301000 */
[----:B------:R-:W-:-:S14]  /*2900*/  DSETP.GEU.AND P0, PT, |R2|, UR4, PT ;  /* 0x0000000402007e2a */ /* 0x000fdc000bf0e200 */
[----:B0-----:R-:W-:Y:S01]  /*2910*/  @!P0 FMUL R19, R19, 1.175494350822287508e-38 ;  /* 0x0080000013138820 */ /* 0x001fe20000400000 */
[----:B------:R-:W-:Y:S06]  /*2920*/  BRA `(.L_x_3104) ;  /* 0x0000000800747947 */ /* 0x000fec0003800000 */
.L_x_3099:
        /* <DEDUP_REMOVED lines=12> */
.L_x_3113:
[----:B------:R-:W2:Y:S01]  /*29f0*/  LDG.E.64 R2, desc[UR36][R2.64] ;  /* 0x0000002402027981 */ /* 0x000ea2000c1e1b00 */
[----:B------:R-:W-:Y:S01]  /*2a00*/  UMOV UR4, 0xf0000000 ;  /* 0xf000000000047882 */ /* 0x000fe20000000000 */
[----:B------:R-:W-:Y:S01]  /*2a10*/  UMOV UR5, 0x380fffff ;  /* 0x380fffff00057882 */ /* 0x000fe20000000000 */
[----:B--2---:R-:W0:Y:S01]  /*2a20*/  F2F.F32.F64 R19, R2 ;  /* 0x0000000200137310 */ /* 0x004e220000301000 */
[----:B------:R-:W-:-:S14]  /*2a30*/  DSETP.GEU.AND P0, PT, |R2|, UR4, PT ;  /* 0x0000000402007e2a */ /* 0x000fdc000bf0e200 */
[----:B0-----:R-:W-:Y:S01]  /*2a40*/  @!P0 FMUL R19, R19, 1.175494350822287508e-38 ;  /* 0x0080000013138820 */ /* 0x001fe20000400000 */
[----:B------:R-:W-:Y:S06]  /*2a50*/  BRA `(.L_x_3104) ;  /* 0x0000000800287947 */ /* 0x000fec0003800000 */
.L_x_3112:
        /* <DEDUP_REMOVED lines=25> */
.L_x_3115:
[----:B------:R-:W2:Y:S02]  /*2bf0*/  LDG.E.U8 R2, desc[UR36][R2.64] ;  /* 0x0000002402027981 */ /* 0x000ea4000c1e1100 */
[C---:B--2---:R-:W-:Y:S01]  /*2c00*/  SHF.L.U32 R4, R2.reuse, 0x19, RZ ;  /* 0x0000001902047819 */ /* 0x044fe200000006ff */
        /* <DEDUP_REMOVED lines=10> */
.L_x_3114:
[----:B------:R-:W2:Y:S02]  /*2cb0*/  LDG.E.U16 R2, desc[UR36][R2.64] ;  /* 0x0000002402027981 */ /* 0x000ea4000c1e1500 */
[----:B--2---:R-:W-:Y:S01]  /*2cc0*/  IMAD.U32 R19, R2, 0x10000, RZ ;  /* 0x0001000002137824 */ /* 0x004fe200078e00ff */
[----:B------:R-:W-:Y:S06]  /*2cd0*/  BRA `(.L_x_3104) ;  /* 0x0000000400887947 */ /* 0x000fec0003800000 */
.L_x_3111:
        /* <DEDUP_REMOVED lines=11> */
.L_x_3118:
        /* <DEDUP_REMOVED lines=20> */
.L_x_3120:
[----:B------:R-:W-:Y:S05]  /*2ed0*/  BSYNC.RECONVERGENT B0 ;  /* 0x0000000000007941 */ /* 0x000fea0003800200 */
.L_x_3119:
[----:B------:R-:W-:Y:S01]  /*2ee0*/  IMAD.SHL.U32 R0, R0, 0x100000, RZ ;  /* 0x0010000000007824 */ /* 0x000fe200078e00ff */
[----:B------:R-:W-:-:S04]  /*2ef0*/  LEA R2, R2, 0x3b800000, 0x17 ;  /* 0x3b80000002027811 */ /* 0x000fc800078eb8ff */
[----:B------:R-:W-:Y:S01]  /*2f00*/  LOP3.LUT R19, R2, R0, R19, 0xfe, !PT ;  /* 0x0000000002137212 */ /* 0x000fe200078efe13 */
[----:B------:R-:W-:Y:S06]  /*2f10*/  BRA `(.L_x_3104) ;  /* 0x0000000000f87947 */ /* 0x000fec0003800000 */
.L_x_3117:
        /* <DEDUP_REMOVED lines=20> */
.L_x_3122:
[----:B------:R-:W-:Y:S05]  /*3060*/  BSYNC.RECONVERGENT B0 ;  /* 0x0000000000007941 */ /* 0x000fea0003800200 */
.L_x_3121:
[----:B------:R-:W-:Y:S02]  /*3070*/  SHF.L.U32 R0, R0, 0x15, RZ ;  /* 0x0000001500007819 */ /* 0x000fe400000006ff */
[----:B------:R-:W-:-:S04]  /*3080*/  LEA R2, R2, 0x37800000, 0x17 ;  /* 0x3780000002027811 */ /* 0x000fc800078eb8ff */
[----:B------:R-:W-:Y:S01]  /*3090*/  LOP3.LUT R19, R2, R0, R19, 0xfe, !PT ;  /* 0x0000000002137212 */ /* 0x000fe200078efe13 */
[----:B------:R-:W-:Y:S06]  /*30a0*/  BRA `(.L_x_3104) ;  /* 0x0000000000947947 */ /* 0x000fec0003800000 */
.L_x_3116:
[----:B------:R-:W-:-:S09]  /*30b0*/  UISETP.NE.AND UP0, UPT, UR4, 0x1c, UPT ;  /* 0x0000001c0400788c */ /* 0x000fd2000bf05270 */
[----:B------:R-:W-:Y:S05]  /*30c0*/  BRA.U !UP0, `(.L_x_3123) ;  /* 0x0000000108847547 */ /* 0x000fea000b800000 */
[----:B------:R-:W-:-:S09]  /*30d0*/  UISETP.NE.AND UP0, UPT, UR4, 0x1d, UPT ;  /* 0x0000001d0400788c */ /* 0x000fd2000bf05270 */
[----:B------:R-:W-:Y:S05]  /*30e0*/  BRA.U !UP0, `(.L_x_3124) ;  /* 0x0000000108707547 */ /* 0x000fea000b800000 */
[----:B------:R-:W-:-:S09]  /*30f0*/  UISETP.NE.AND UP0, UPT, UR4, 0x2c, UPT ;  /* 0x0000002c0400788c */ /* 0x000fd2000bf05270 */
[----:B------:R-:W-:Y:S05]  /*3100*/  BRA.U !UP0, `(.L_x_3125) ;  /* 0x0000000108487547 */ /* 0x000fea000b800000 */
.L_x_3103:
        /* <DEDUP_REMOVED lines=16> */
.L_x_3126:
[----:B------:R-:W-:Y:S01]  /*3210*/  IMAD.MOV.U32 R19, RZ, RZ, RZ ;  /* 0x000000ffff137224 */ /* 0x000fe200078e00ff */
[----:B------:R-:W-:Y:S06]  /*3220*/  BRA `(.L_x_3104) ;  /* 0x0000000000347947 */ /* 0x000fec0003800000 */
.L_x_3125:
        /* <DEDUP_REMOVED lines=8> */
.L_x_3124:
[----:B------:R-:W2:Y:S02]  /*32b0*/  LDG.E.64 R2, desc[UR36][R2.64] ;  /* 0x0000002402027981 */ /* 0x000ea4000c1e1b00 */
[----:B--2---:R0:W2:Y:S01]  /*32c0*/  I2F.U64 R19, R2 ;  /* 0x0000000200137312 */ /* 0x0040a20000301000 */
[----:B------:R-:W-:Y:S05]  /*32d0*/  BRA `(.L_x_3104) ;  /* 0x0000000000087947 */ /* 0x000fea0003800000 */
.L_x_3123:
[----:B------:R-:W2:Y:S02]  /*32e0*/  LDG.E R2, desc[UR36][R2.64] ;  /* 0x0000002402027981 */ /* 0x000ea4000c1e1900 */
[----:B--2---:R-:W-:-:S07]  /*32f0*/  I2FP.F32.U32 R19, R2 ;  /* 0x0000000200137245 */ /* 0x004fce0000201000 */
.L_x_3104:
[----:B------:R-:W-:Y:S05]  /*3300*/  BSYNC.RECONVERGENT B6 ;  /* 0x0000000000067941 */ /* 0x000fea0003800200 */
.L_x_3098:
[----:B------:R-:W0:Y:S01]  /*3310*/  LDCU.64 UR6, c[0x0][0x5e8] ;  /* 0x0000bd00ff0677ac */ /* 0x000e220008000a00 */
[----:B------:R-:W-:-:S04]  /*3320*/  UPRMT UR4, UR43, 0x9910, URZ ;  /* 0x000099102b047896 */ /* 0x000fc800080000ff */
[----:B------:R-:W-:Y:S01]  /*3330*/  UISETP.GT.AND UP0, UPT, UR4, 0x9, UPT ;  /* 0x000000090400788c */ /* 0x000fe2000bf04270 */
[----:B0--34-:R-:W-:-:S05]  /*3340*/  IADD3 R2, P0, PT, R16, UR6, RZ ;  /* 0x0000000610027c10 */ /* 0x019fca000ff1e0ff */
        /* <DEDUP_REMOVED lines=10> */
[----:B-1---5:R-:W0:Y:S02]  /*33f0*/  F2I.FTZ.TRUNC.NTZ R5, R18 ;  /* 0x0000001200057305 */ /* 0x022e24000021f100 */
[----:B0-----:R0:W-:Y:S01]  /*3400*/  STG.E.U8 desc[UR36][R2.64], R5 ;  /* 0x0000000502007986 */ /* 0x0011e2000c101124 */
[----:B------:R-:W-:Y:S05]  /*3410*/  BRA `(.L_x_3132) ;  /* 0x0000000c00407947 */ /* 0x000fea0003800000 */
.L_x_3130:
[----:B-12--5:R-:W0:Y:S02]  /*3420*/  F2I.S64.TRUNC R18, R18 ;  /* 0x0000001200127311 */ /* 0x026e24000020d900 */
[----:B0-----:R-:W-:-:S05]  /*3430*/  MOV R5, R18 ;  /* 0x0000001200057202 */ /* 0x001fca0000000f00 */
[----:B------:R0:W-:Y:S01]  /*3440*/  STG.E.U8 desc[UR36][R2.64], R5 ;  /* 0x0000000502007986 */ /* 0x0001e2000c101124 */
[----:B------:R-:W-:Y:S05]  /*3450*/  BRA `(.L_x_3132) ;  /* 0x0000000c00307947 */ /* 0x000fea0003800000 */
.L_x_3129:
[----:B------:R-:W-:-:S09]  /*3460*/  UISETP.NE.AND UP0, UPT, UR4, 0x2, UPT ;  /* 0x000000020400788c */ /* 0x000fd2000bf05270 */
[----:B------:R-:W-:Y:S05]  /*3470*/  BRA.U !UP0, `(.L_x_3133) ;  /* 0x0000000108287547 */ /* 0x000fea000b800000 */
[----:B------:R-:W-:-:S09]  /*3480*/  UISETP.NE.AND UP0, UPT, UR4, 0x3, UPT ;  /* 0x000000030400788c */ /* 0x000fd2000bf05270 */
[----:B------:R-:W-:Y:S05]  /*3490*/  BRA.U !UP0, `(.L_x_3134) ;  /* 0x0000000108147547 */ /* 0x000fea000b800000 */
[----:B------:R-:W-:-:S09]  /*34a0*/  UISETP.NE.AND UP0, UPT, UR4, 0x4, UPT ;  /* 0x000000040400788c */ /* 0x000fd2000bf05270 */
[----:B------:R-:W-:Y:S05]  /*34b0*/  BRA.U UP0, `(.L_x_3131) ;  /* 0x0000000900847547 */ /* 0x000fea000b800000 */
[----:B-12--5:R-:W0:Y:S02]  /*34c0*/  F2I.S64.TRUNC R18, R18 ;  /* 0x0000001200127311 */ /* 0x026e24000020d900 */
[----:B0-----:R0:W-:Y:S01]  /*34d0*/  STG.E.64 desc[UR36][R2.64], R18 ;  /* 0x0000001202007986 */ /* 0x0011e2000c101b24 */
[----:B------:R-:W-:Y:S05]  /*34e0*/  BRA `(.L_x_3132) ;  /* 0x0000000c000c7947 */ /* 0x000fea0003800000 */
.L_x_3134:
[----:B-1---5:R-:W0:Y:S02]  /*34f0*/  F2I.FTZ.TRUNC.NTZ R5, R18 ;  /* 0x0000001200057305 */ /* 0x022e24000021f100 */
[----:B0-----:R0:W-:Y:S01]  /*3500*/  STG.E desc[UR36][R2.64], R5 ;  /* 0x0000000502007986 */ /* 0x0011e2000c101924 */
[----:B------:R-:W-:Y:S05]  /*3510*/  BRA `(.L_x_3132) ;  /* 0x0000000c00007947 */ /* 0x000fea0003800000 */
.L_x_3133:
[----:B-1---5:R-:W0:Y:S02]  /*3520*/  F2I.FTZ.TRUNC.NTZ R5, R18 ;  /* 0x0000001200057305 */ /* 0x022e24000021f100 */
[----:B0-----:R0:W-:Y:S01]  /*3530*/  STG.E.U16 desc[UR36][R2.64], R5 ;  /* 0x0000000502007986 */ /* 0x0011e2000c101524 */
[----:B------:R-:W-:Y:S05]  /*3540*/  BRA `(.L_x_3132) ;  /* 0x0000000800f47947 */ /* 0x000fea0003800000 */
.L_x_3128:
[----:B------:R-:W-:-:S09]  /*3550*/  UISETP.GT.AND UP0, UPT, UR4, 0x6, UPT ;  /* 0x000000060400788c */ /* 0x000fd2000bf04270 */
[----:B------:R-:W-:Y:S05]  /*3560*/  BRA.U UP0, `(.L_x_3135) ;  /* 0x0000000100247547 */ /* 0x000fea000b800000 */
[----:B------:R-:W-:-:S09]  /*3570*/  UISETP.NE.AND UP0, UPT, UR4, 0x5, UPT ;  /* 0x000000050400788c */ /* 0x000fd2000bf05270 */
[----:B------:R-:W-:Y:S05]  /*3580*/  BRA.U !UP0, `(.L_x_3136) ;  /* 0x0000000108107547 */ /* 0x000fea000b800000 */
[----:B------:R-:W-:-:S09]  /*3590*/  UISETP.NE.AND UP0, UPT, UR4, 0x6, UPT ;  /* 0x000000060400788c */ /* 0x000fd2000bf05270 */
[----:B------:R-:W-:Y:S05]  /*35a0*/  BRA.U UP0, `(.L_x_3131) ;  /* 0x0000000900487547 */ /* 0x000fea000b800000 */
[----:B-1---5:R1:W-:Y:S01]  /*35b0*/  STG.E desc[UR36][R2.64], R18 ;  /* 0x0000001202007986 */ /* 0x0223e2000c101924 */
[----:B------:R-:W-:Y:S05]  /*35c0*/  BRA `(.L_x_3132) ;  /* 0x0000000800d47947 */ /* 0x000fea0003800000 */
.L_x_3136:
[----:B-1---5:R-:W-:-:S05]  /*35d0*/  F2FP.F16.F32.PACK_AB R18, RZ, R18 ;  /* 0x00000012ff12723e */ /* 0x022fca00000000ff */
[----:B------:R0:W-:Y:S01]  /*35e0*/  STG.E.U16 desc[UR36][R2.64], R18 ;  /* 0x0000001202007986 */ /* 0x0001e2000c101524 */
[----:B------:R-:W-:Y:S05]  /*35f0*/  BRA `(.L_x_3132) ;  /* 0x0000000800c87947 */ /* 0x000fea0003800000 */
.L_x_3135:
[----:B------:R-:W-:-:S09]  /*3600*/  UISETP.NE.AND UP0, UPT, UR4, 0x7, UPT ;  /* 0x000000070400788c */ /* 0x000fd2000bf05270 */
[----:B------:R-:W-:Y:S05]  /*3610*/  BRA.U !UP0, `(.L_x_3137) ;  /* 0x0000000108247547 */ /* 0x000fea000b800000 */
[----:B------:R-:W-:-:S09]  /*3620*/  UISETP.NE.AND UP0, UPT, UR4, 0x8, UPT ;  /* 0x000000080400788c */ /* 0x000fd2000bf05270 */
[----:B------:R-:W-:Y:S05]  /*3630*/  BRA.U !UP0, `(.L_x_3138) ;  /* 0x0000000108107547 */ /* 0x000fea000b800000 */
[----:B------:R-:W-:-:S09]  /*3640*/  UISETP.NE.AND UP0, UPT, UR4, 0x9, UPT ;  /* 0x000000090400788c */ /* 0x000fd2000bf05270 */
[----:B------:R-:W-:Y:S05]  /*3650*/  BRA.U UP0, `(.L_x_3131) ;  /* 0x00000009001c7547 */ /* 0x000fea000b800000 */
[----:B-12--5:R4:W-:Y:S01]  /*3660*/  STG.E.64 desc[UR36][R2.64], R18 ;  /* 0x0000001202007986 */ /* 0x0269e2000c101b24 */
[----:B------:R-:W-:Y:S05]  /*3670*/  BRA `(.L_x_3132) ;  /* 0x0000000800a87947 */ /* 0x000fea0003800000 */
.L_x_3138:
[----:B-12--5:R-:W-:-:S05]  /*3680*/  F2FP.F16.F32.PACK_AB R19, R19, R18 ;  /* 0x000000121313723e */ /* 0x026fca00000000ff */
[----:B------:R3:W-:Y:S01]  /*3690*/  STG.E desc[UR36][R2.64], R19 ;  /* 0x0000001302007986 */ /* 0x0007e2000c101924 */
[----:B------:R-:W-:Y:S05]  /*36a0*/  BRA `(.L_x_3132) ;  /* 0x00000008009c7947 */ /* 0x000fea0003800000 */
.L_x_3137:
[----:B-1---5:R-:W-:-:S06]  /*36b0*/  FMUL.FTZ R4, R18, 1 ;  /* 0x3f80000012047820 */ /* 0x022fcc0000410000 */
[----:B------:R-:W0:Y:S02]  /*36c0*/  F2F.F64.F32 R4, R4 ;  /* 0x0000000400047310 */ /* 0x000e240000201800 */
[----:B0-----:R0:W-:Y:S01]  /*36d0*/  STG.E.64 desc[UR36][R2.64], R4 ;  /* 0x0000000402007986 */ /* 0x0011e2000c101b24 */
[----:B------:R-:W-:Y:S05]  /*36e0*/  BRA `(.L_x_3132) ;  /* 0x00000008008c7947 */ /* 0x000fea0003800000 */
.L_x_3127:
        /* <DEDUP_REMOVED lines=8> */
[----:B-1---5:R-:W-:Y:S02]  /*3770*/  FSETP.NEU.FTZ.AND P0, PT, R18, RZ, PT ;  /* 0x000000ff1200720b */ /* 0x022fe40003f1d000 */
[----:B--2---:R-:W-:-:S04]  /*3780*/  FSETP.NEU.FTZ.AND P1, PT, R19, RZ, PT ;  /* 0x000000ff1300720b */ /* 0x004fc80003f3d000 */
[----:B------:R-:W-:-:S04]  /*3790*/  PLOP3.LUT P0, PT, P0, P1, PT, 0xf8, 0x8f ;  /* 0x00000000008f781c */ /* 0x000fc80000703f70 */
[----:B------:R-:W-:-:S05]  /*37a0*/  SEL R5, RZ, 0x1, !P0 ;  /* 0x00000001ff057807 */ /* 0x000fca0004000000 */
[----:B------:R0:W-:Y:S01]  /*37b0*/  STG.E.U8 desc[UR36][R2.64], R5 ;  /* 0x0000000502007986 */ /* 0x0001e2000c101124 */
[----:B------:R-:W-:Y:S05]  /*37c0*/  BRA `(.L_x_3132) ;  /* 0x0000000800547947 */ /* 0x000fea0003800000 */
.L_x_3141:
[----:B-1---5:R-:W-:Y:S01]  /*37d0*/  FMUL.FTZ R4, R18, 1 ;  /* 0x3f80000012047820 */ /* 0x022fe20000410000 */
[----:B--2---:R-:W-:-:S05]  /*37e0*/  FMUL.FTZ R6, R19, 1 ;  /* 0x3f80000013067820 */ /* 0x004fca0000410000 */
[----:B------:R-:W-:Y:S08]  /*37f0*/  F2F.F64.F32 R4, R4 ;  /* 0x0000000400047310 */ /* 0x000ff00000201800 */
[----:B------:R-:W0:Y:S02]  /*3800*/  F2F.F64.F32 R6, R6 ;  /* 0x0000000600067310 */ /* 0x000e240000201800 */
[----:B0-----:R0:W-:Y:S01]  /*3810*/  STG.E.128 desc[UR36][R2.64], R4 ;  /* 0x0000000402007986 */ /* 0x0011e2000c101d24 */
[----:B------:R-:W-:Y:S05]  /*3820*/  BRA `(.L_x_3132) ;  /* 0x00000008003c7947 */ /* 0x000fea0003800000 */
.L_x_3140:
[----:B------:R-:W-:-:S09]  /*3830*/  UISETP.NE.AND UP0, UPT, UR4, 0xf, UPT ;  /* 0x0000000f0400788c */ /* 0x000fd2000bf05270 */
[----:B------:R-:W-:Y:S05]  /*3840*/  BRA.U !UP0, `(.L_x_3142) ;  /* 0x0000000108987547 */ /* 0x000fea000b800000 */
[----:B------:R-:W-:-:S09]  /*3850*/  UISETP.NE.AND UP0, UPT, UR4, 0x17, UPT ;  /* 0x000000170400788c */ /* 0x000fd2000bf05270 */
[----:B------:R-:W-:Y:S05]  /*3860*/  BRA.U !UP0, `(.L_x_3143) ;  /* 0x0000000108487547 */ /* 0x000fea000b800000 */
[----:B------:R-:W-:-:S09]  /*3870*/  UISETP.NE.AND UP0, UPT, UR4, 0x18, UPT ;  /* 0x000000180400788c */ /* 0x000fd2000bf05270 */
[----:B------:R-:W-:Y:S05]  /*3880*/  BRA.U UP0, `(.L_x_3131) ;  /* 0x0000000500907547 */ /* 0x000fea000b800000 */
[----:B-1---5:R-:W-:Y:S01]  /*3890*/  LOP3.LUT R4, R18, 0x7fffffff, RZ, 0xc0, !PT ;  /* 0x7fffffff12047812 */ /* 0x022fe200078ec0ff */
        /* <DEDUP_REMOVED lines=11> */
.L_x_3145:
[----:B------:R-:W-:Y:S05]  /*3950*/  BSYNC.RECONVERGENT B0 ;  /* 0x0000000000007941 */ /* 0x000fea0003800200 */
.L_x_3144:
[----:B------:R-:W-:-:S05]  /*3960*/  LOP3.LUT R7, R0, 0x80, R7, 0xf8, !PT ;  /* 0x0000008000077812 */ /* 0x000fca00078ef807 */
[----:B------:R0:W-:Y:S01]  /*3970*/  STG.E.U8 desc[UR36][R2.64], R7 ;  /* 0x0000000702007986 */ /* 0x0001e2000c101124 */
[----:B------:R-:W-:Y:S05]  /*3980*/  BRA `(.L_x_3132) ;  /* 0x0000000400e47947 */ /* 0x000fea0003800000 */
.L_x_3143:
[----:B-1---5:R-:W-:Y:S01]  /*3990*/  LOP3.LUT R4, R18, 0x7fffffff, RZ, 0xc0, !PT ;  /* 0x7fffffff12047812 */ /* 0x022fe200078ec0ff */
        /* <DEDUP_REMOVED lines=13> */
.L_x_3147:
[----:B------:R-:W-:Y:S05]  /*3a70*/  BSYNC.RECONVERGENT B0 ;  /* 0x0000000000007941 */ /* 0x000fea0003800200 */
.L_x_3146:
[----:B------:R-:W-:-:S05]  /*3a80*/  LOP3.LUT R5, R0, 0x80, R7, 0xf8, !PT ;  /* 0x0000008000057812 */ /* 0x000fca00078ef807 */
[----:B------:R0:W-:Y:S01]  /*3a90*/  STG.E.U8 desc[UR36][R2.64], R5 ;  /* 0x0000000502007986 */ /* 0x0001e2000c101124 */
[----:B------:R-:W-:Y:S05]  /*3aa0*/  BRA `(.L_x_3132) ;  /* 0x00000004009c7947 */ /* 0x000fea0003800000 */
.L_x_3142:
[----:B-1---5:R-:W-:-:S05]  /*3ab0*/  F2FP.BF16.F32.PACK_AB R18, RZ, R18 ;  /* 0x00000012ff12723e */ /* 0x022fca00000010ff */
[----:B------:R0:W-:Y:S01]  /*3ac0*/  STG.E.U16 desc[UR36][R2.64], R18 ;  /* 0x0000001202007986 */ /* 0x0001e2000c101524 */
[----:B------:R-:W-:Y:S05]  /*3ad0*/  BRA `(.L_x_3132) ;  /* 0x0000000400907947 */ /* 0x000fea0003800000 */
.L_x_3139:
        /* <DEDUP_REMOVED lines=8> */
[----:B-1---5:R-:W0:Y:S02]  /*3b60*/  F2I.FTZ.U32.TRUNC.NTZ R5, R18 ;  /* 0x0000001200057305 */ /* 0x022e24000021f000 */
[----:B0-----:R0:W-:Y:S01]  /*3b70*/  STG.E.U16 desc[UR36][R2.64], R5 ;  /* 0x0000000502007986 */ /* 0x0011e2000c101524 */
[----:B------:R-:W-:Y:S05]  /*3b80*/  BRA `(.L_x_3132) ;  /* 0x0000000400647947 */ /* 0x000fea0003800000 */
.L_x_3150:
[----:B-1---5:R-:W-:Y:S01]  /*3b90*/  LOP3.LUT R4, R18, 0x7fffffff, RZ, 0xc0, !PT ;  /* 0x7fffffff12047812 */ /* 0x022fe200078ec0ff */
        /* <DEDUP_REMOVED lines=11> */
.L_x_3153:
[----:B------:R-:W-:-:S04]  /*3c50*/  SHF.R.U32.HI R0, RZ, 0x14, R18 ;  /* 0x00000014ff007819 */ /* 0x000fc80000011612 */
[----:B------:R-:W-:-:S04]  /*3c60*/  LOP3.LUT R5, R0, 0x1, RZ, 0xc0, !PT ;  /* 0x0000000100057812 */ /* 0x000fc800078ec0ff */
[----:B------:R-:W-:-:S04]  /*3c70*/  IADD3 R0, PT, PT, R18, 0x487ffff, R5 ;  /* 0x0487ffff12007810 */ /* 0x000fc80007ffe005 */
[----:B------:R-:W-:-:S04]  /*3c80*/  SHF.R.U32.HI R0, RZ, 0x14, R0 ;  /* 0x00000014ff007819 */ /* 0x000fc80000011600 */
[----:B------:R-:W-:-:S07]  /*3c90*/  LOP3.LUT R4, R0, 0xff, RZ, 0xc0, !PT ;  /* 0x000000ff00047812 */ /* 0x000fce00078ec0ff */
.L_x_3154:
[----:B------:R-:W-:-:S04]  /*3ca0*/  SHF.R.U32.HI R5, RZ, 0x18, R18 ;  /* 0x00000018ff057819 */ /* 0x000fc80000011612 */
[----:B------:R-:W-:-:S04]  /*3cb0*/  LOP3.LUT R4, R4, 0x80, R5, 0xf8, !PT ;  /* 0x0000008004047812 */ /* 0x000fc800078ef805 */
[----:B------:R-:W-:-:S07]  /*3cc0*/  PRMT R0, R4, 0x7610, R0 ;  /* 0x0000761004007816 */ /* 0x000fce0000000000 */
.L_x_3152:
[----:B------:R-:W-:Y:S05]  /*3cd0*/  BSYNC.RECONVERGENT B0 ;  /* 0x0000000000007941 */ /* 0x000fea0003800200 */
.L_x_3151:
[----:B------:R0:W-:Y:S01]  /*3ce0*/  STG.E.U8 desc[UR36][R2.64], R0 ;  /* 0x0000000002007986 */ /* 0x0001e2000c101124 */
[----:B------:R-:W-:Y:S05]  /*3cf0*/  BRA `(.L_x_3132) ;  /* 0x0000000400087947 */ /* 0x000fea0003800000 */
.L_x_3149:
[----:B-1---5:R-:W-:Y:S01]  /*3d00*/  LOP3.LUT R4, R18, 0x7fffffff, RZ, 0xc0, !PT ;  /* 0x7fffffff12047812 */ /* 0x022fe200078ec0ff */
        /* <DEDUP_REMOVED lines=11> */
.L_x_3157:
[----:B------:R-:W-:-:S04]  /*3dc0*/  SHF.R.U32.HI R0, RZ, 0x15, R18 ;  /* 0x00000015ff007819 */ /* 0x000fc80000011612 */
[----:B------:R-:W-:-:S04]  /*3dd0*/  LOP3.LUT R5, R0, 0x1, RZ, 0xc0, !PT ;  /* 0x0000000100057812 */ /* 0x000fc800078ec0ff */
[----:B------:R-:W-:-:S04]  /*3de0*/  IADD3 R0, PT, PT, R18, 0x88fffff, R5 ;  /* 0x088fffff12007810 */ /* 0x000fc80007ffe005 */
[----:B------:R-:W-:-:S04]  /*3df0*/  SHF.R.U32.HI R0, RZ, 0x15, R0 ;  /* 0x00000015ff007819 */ /* 0x000fc80000011600 */
[----:B------:R-:W-:-:S07]  /*3e00*/  LOP3.LUT R4, R0, 0xff, RZ, 0xc0, !PT ;  /* 0x000000ff00047812 */ /* 0x000fce00078ec0ff */
.L_x_3158:
[----:B------:R-:W-:-:S04]  /*3e10*/  SHF.R.U32.HI R5, RZ, 0x18, R18 ;  /* 0x00000018ff057819 */ /* 0x000fc80000011612 */
[----:B------:R-:W-:-:S04]  /*3e20*/  LOP3.LUT R4, R4, 0x80, R5, 0xf8, !PT ;  /* 0x0000008004047812 */ /* 0x000fc800078ef805 */
[----:B------:R-:W-:-:S07]  /*3e30*/  PRMT R0, R4, 0x7610, R0 ;  /* 0x0000761004007816 */ /* 0x000fce0000000000 */
.L_x_3156:
[----:B------:R-:W-:Y:S05]  /*3e40*/  BSYNC.RECONVERGENT B0 ;  /* 0x0000000000007941 */ /* 0x000fea0003800200 */
.L_x_3155:
[----:B------:R0:W-:Y:S01]  /*3e50*/  STG.E.U8 desc[UR36][R2.64], R0 ;  /* 0x0000000002007986 */ /* 0x0001e2000c101124 */
[----:B------:R-:W-:Y:S05]  /*3e60*/  BRA `(.L_x_3132) ;  /* 0x0000000000ac7947 */ /* 0x000fea0003800000 */
.L_x_3148:
[----:B------:R-:W-:-:S09]  /*3e70*/  UISETP.NE.AND UP0, UPT, UR4, 0x1c, UPT ;  /* 0x0000001c0400788c */ /* 0x000fd2000bf05270 */
[----:B------:R-:W-:Y:S05]  /*3e80*/  BRA.U !UP0, `(.L_x_3159) ;  /* 0x00000001089c7547 */ /* 0x000fea000b800000 */
[----:B------:R-:W-:-:S09]  /*3e90*/  UISETP.NE.AND UP0, UPT, UR4, 0x1d, UPT ;  /* 0x0000001d0400788c */ /* 0x000fd2000bf05270 */
[----:B------:R-:W-:Y:S05]  /*3ea0*/  BRA.U !UP0, `(.L_x_3160) ;  /* 0x0000000108887547 */ /* 0x000fea000b800000 */
[----:B------:R-:W-:-:S09]  /*3eb0*/  UISETP.NE.AND UP0, UPT, UR4, 0x2c, UPT ;  /* 0x0000002c0400788c */ /* 0x000fd2000bf05270 */
[----:B------:R-:W-:Y:S05]  /*3ec0*/  BRA.U !UP0, `(.L_x_3161) ;  /* 0x0000000108447547 */ /* 0x000fea000b800000 */
.L_x_3131:
[----:B------:R-:W-:Y:S01]  /*3ed0*/  MOV R0, 0x0 ;  /* 0x0000000000007802 */ /* 0x000fe20000000f00 */
[----:B------:R-:W0:Y:S01]  /*3ee0*/  LDCU.64 UR6, c[0x4][0x118] ;  /* 0x01002300ff0677ac */ /* 0x000e220008000a00 */
[----:B------:R-:W-:Y:S02]  /*3ef0*/  HFMA2 R12, -RZ, RZ, 0, 5.9604644775390625e-08 ;  /* 0x00000001ff0c7431 */ /* 0x000fe400000001ff */
[----:B------:R-:W-:Y:S01]  /*3f00*/  IMAD.MOV.U32 R8, RZ, RZ, 0x65 ;  /* 0x00000065ff087424 */ /* 0x000fe200078e00ff */
[----:B------:R3:W4:Y:S01]  /*3f10*/  LDC.64 R2, c[0x4][R0] ;  /* 0x0100000000027b82 */ /* 0x0007220000000a00 */
[----:B------:R-:W1:Y:S01]  /*3f20*/  LDCU.64 UR8, c[0x4][0x120] ;  /* 0x01002400ff0877ac */ /* 0x000e620008000a00 */
[----:B------:R-:W-:Y:S01]  /*3f30*/  IMAD.MOV.U32 R13, RZ, RZ, RZ ;  /* 0x000000ffff0d7224 */ /* 0x000fe200078e00ff */
[----:B------:R-:W2:Y:S01]  /*3f40*/  LDCU.64 UR4, c[0x4][0x20] ;  /* 0x01000400ff0477ac */ /* 0x000ea20008000a00 */
[----:B0-----:R-:W-:Y:S01]  /*3f50*/  IMAD.U32 R4, RZ, RZ, UR6 ;  /* 0x00000006ff047e24 */ /* 0x001fe2000f8e00ff */
[----:B------:R-:W-:Y:S01]  /*3f60*/  MOV R5, UR7 ;  /* 0x0000000700057c02 */ /* 0x000fe20008000f00 */
[----:B-1----:R-:W-:-:S02]  /*3f70*/  IMAD.U32 R6, RZ, RZ, UR8 ;  /* 0x00000008ff067e24 */ /* 0x002fc4000f8e00ff */
[----:B------:R-:W-:Y:S01]  /*3f80*/  IMAD.U32 R7, RZ, RZ, UR9 ;  /* 0x00000009ff077e24 */ /* 0x000fe2000f8e00ff */
[----:B--2---:R-:W-:Y:S01]  /*3f90*/  MOV R10, UR4 ;  /* 0x00000004000a7c02 */ /* 0x004fe20008000f00 */
[----:B---3--:R-:W-:-:S07]  /*3fa0*/  IMAD.U32 R11, RZ, RZ, UR5 ;  /* 0x00000005ff0b7e24 */ /* 0x008fce000f8e00ff */
[----:B------:R-:W-:-:S07]  /*3fb0*/  LEPC R20, `(.L_x_3162) ;  /* 0x000000001014794e */ /* 0x000fce0000000000 */
[----:B----45:R-:W-:Y:S05]  /*3fc0*/  CALL.ABS.NOINC R2 ;  /* 0x0000000002007343 */ /* 0x030fea0003c00000 */
.L_x_3162:
[----:B------:R-:W-:Y:S05]  /*3fd0*/  BRA `(.L_x_3132) ;  /* 0x0000000000507947 */ /* 0x000fea0003800000 */
.L_x_3161:
[----:B-1---5:R-:W-:-:S04]  /*3fe0*/  SHF.R.U32.HI R4, RZ, 0x17, R18 ;  /* 0x00000017ff047819 */ /* 0x022fc80000011612 */
        /* <DEDUP_REMOVED lines=14> */
.L_x_3160:
[----:B-12--5:R-:W0:Y:S02]  /*40d0*/  F2I.U64.TRUNC R18, R18 ;  /* 0x0000001200127311 */ /* 0x026e24000020d800 */
[----:B0-----:R0:W-:Y:S01]  /*40e0*/  STG.E.64 desc[UR36][R2.64], R18 ;  /* 0x0000001202007986 */ /* 0x0011e2000c101b24 */
[----:B------:R-:W-:Y:S05]  /*40f0*/  BRA `(.L_x_3132) ;  /* 0x0000000000087947 */ /* 0x000fea0003800000 */
.L_x_3159:
[----:B-1---5:R-:W0:Y:S02]  /*4100*/  F2I.FTZ.U32.TRUNC.NTZ R5, R18 ;  /* 0x0000001200057305 */ /* 0x022e24000021f000 */
[----:B0-----:R0:W-:Y:S02]  /*4110*/  STG.E desc[UR36][R2.64], R5 ;  /* 0x0000000502007986 */ /* 0x0011e4000c101924 */
.L_x_3132:
[----:B------:R-:W-:-:S07]  /*4120*/  IADD3 R17, PT, PT, R17, 0x80, RZ ;  /* 0x0000008011117810 */ /* 0x000fce0007ffe0ff */
.L_x_3067:
[----:B------:R-:W-:Y:S05]  /*4130*/  BSYNC.RECONVERGENT B7 ;  /* 0x0000000000077941 */ /* 0x000fea0003800200 */
.L_x_3066:
[----:B------:R-:W5:Y:S01]  /*4140*/  LDCU UR4, c[0x0][0x380] ;  /* 0x00007000ff0477ac */ /* 0x000f620008000800 */
[----:B------:R-:W-:Y:S01]  /*4150*/  BSSY.RECONVERGENT B7, `(.L_x_3163) ;  /* 0x0000404000077945 */ /* 0x000fe20003800200 */
[----:B-----5:R-:W-:-:S13]  /*4160*/  ISETP.GE.AND P0, PT, R17, UR4, PT ;  /* 0x0000000411007c0c */ /* 0x020fda000bf06270 */
[----:B------:R-:W-:Y:S05]  /*4170*/  @P0 BRA `(.L_x_3164) ;  /* 0x0000004000040947 */ /* 0x000fea0003800000 */
[----:B------:R-:W5:Y:S01]  /*4180*/  LDCU UR4, c[0x0][0x388] ;  /* 0x00007100ff0477ac */ /* 0x000f620008000800 */
[----:B------:R-:W-:Y:S02]  /*4190*/  HFMA2 R16, -RZ, RZ, 0, 0 ;  /* 0x00000000ff107431 */ /* 0x000fe400000001ff */
[----:B0-234-:R-:W-:Y:S02]  /*41a0*/  IMAD.MOV.U32 R19, RZ, RZ, RZ ;  /* 0x000000ffff137224 */ /* 0x01dfe400078e00ff */
        /* <DEDUP_REMOVED lines=8> */
[----:B-1----:R-:W-:Y:S01]  /*4230*/  IMAD.HI.U32 R2, R17, UR4, R16 ;  /* 0x0000000411027c27 */ /* 0x002fe2000f8e0010 */
[----:B------:R-:W1:Y:S04]  /*4240*/  LDCU UR4, c[0x0][0x4c0] ;  /* 0x00009800ff0477ac */ /* 0x000e680008000800 */
[----:B------:R-:W-:-:S05]  /*4250*/  SHF.R.U32.HI R3, RZ, UR5, R2 ;  /* 0x00000005ff037c19 */ /* 0x000fca0008011602 */
[----:B------:R-:W-:-:S04]  /*4260*/  IMAD.MOV R0, RZ, RZ, -R3 ;  /* 0x000000ffff007224 */ /* 0x000fc800078e0a03 */
[----:B0-----:R-:W-:-:S04]  /*4270*/  IMAD R19, R0, UR6, R17 ;  /* 0x0000000600137c24 */ /* 0x001fc8000f8e0211 */
[C---:B--2---:R-:W-:Y:S02]  /*4280*/  IMAD R16, R19.reuse, UR8, RZ ;  /* 0x0000000813107c24 */ /* 0x044fe4000f8e02ff */
[C---:B------:R-:W-:Y:S02]  /*4290*/  IMAD R0, R19.reuse, UR9, RZ ;  /* 0x0000000913007c24 */ /* 0x040fe4000f8e02ff */
[----:B-1----:R-:W-:Y:S01]  /*42a0*/  IMAD R19, R19, UR4, RZ ;  /* 0x0000000413137c24 */ /* 0x002fe2000f8e02ff */
        /* <DEDUP_REMOVED lines=335> */
.L_x_3165:
[----:B------:R-:W1:Y:S01]  /*57a0*/  LDCU.64 UR6, c[0x0][0x5f0] ;  /* 0x0000be00ff0677ac */ /* 0x000e620008000a00 */
[----:B------:R-:W-:Y:S01]  /*57b0*/  BSSY.RECONVERGENT B6, `(.L_x_3166) ;  /* 0x00000dd000067945 */ /* 0x000fe20003800200 */
[----:B------:R-:W-:-:S04]  /*57c0*/  UPRMT UR4, UR39, 0x9910, URZ ;  /* 0x0000991027047896 */ /* 0x000fc800080000ff */
[----:B------:R-:W-:Y:S01]  /*57d0*/  UISETP.GT.AND UP0, UPT, UR4, 0x9, UPT ;  /* 0x000000090400788c */ /* 0x000fe2000bf04270 */
[----:B-1----:R-:W-:-:S04]  /*57e0*/  IADD3 R2, P0, PT, R0, UR6, RZ ;  /* 0x0000000600027c10 */ /* 0x002fc8000ff1e0ff */
        /* <DEDUP_REMOVED lines=13> */
.L_x_3170:
[----:B------:R-:W2:Y:S02]  /*58c0*/  LDG.E.U8 R2, desc[UR36][R2.64] ;  /* 0x0000002402027981 */ /* 0x000ea4000c1e1100 */
[----:B--2---:R-:W-:Y:S01]  /*58d0*/  I2FP.F32.U32 R18, R2 ;  /* 0x0000000200127245 */ /* 0x004fe20000201000 */
[----:B------:R-:W-:Y:S06]  /*58e0*/  BRA `(.L_x_3172) ;  /* 0x0000000c00247947 */ /* 0x000fec0003800000 */
.L_x_3169:
        /* <DEDUP_REMOVED lines=9> */
.L_x_3174:
[----:B------:R-:W2:Y:S02]  /*5980*/  LDG.E R2, desc[UR36][R2.64] ;  /* 0x0000002402027981 */ /* 0x000ea4000c1e1900 */
[----:B--2---:R-:W-:Y:S01]  /*5990*/  I2FP.F32.S32 R18, R2 ;  /* 0x0000000200127245 */ /* 0x004fe20000201400 */
[----:B------:R-:W-:Y:S06]  /*59a0*/  BRA `(.L_x_3172) ;  /* 0x0000000800f47947 */ /* 0x000fec0003800000 */
.L_x_3173:
[----:B------:R-:W2:Y:S02]  /*59b0*/  LDG.E.U16 R2, desc[UR36][R2.64] ;  /* 0x0000002402027981 */ /* 0x000ea4000c1e1500 */
[----:B--2---:R0:W1:Y:S01]  /*59c0*/  I2F.S16 R18, R2 ;  /* 0x0000000200127306 */ /* 0x0040620000101400 */
[----:B------:R-:W-:Y:S05]  /*59d0*/  BRA `(.L_x_3172) ;  /* 0x0000000800e87947 */ /* 0x000fea0003800000 */
.L_x_3168:
        /* <DEDUP_REMOVED lines=8> */
.L_x_3176:
[----:B------:R-:W2:Y:S02]  /*5a60*/  LDG.E.U16 R2, desc[UR36][R2.64] ;  /* 0x0000002402027981 */ /* 0x000ea4000c1e1500 */
[----:B--2---:R-:W-:Y:S01]  /*5a70*/  HADD2.F32 R18, -RZ, R2.H0_H0 ;  /* 0x20000002ff127230 */ /* 0x004fe20000004100 */
[----:B------:R-:W-:Y:S06]  /*5a80*/  BRA `(.L_x_3172) ;  /* 0x0000000800bc7947 */ /* 0x000fec0003800000 */
.L_x_3175:
        /* <DEDUP_REMOVED lines=8> */
.L_x_3178:
[----:B------:R-:W2:Y:S02]  /*5b10*/  LDG.E.U16 R2, desc[UR36][R2.64] ;  /* 0x0000002402027981 */ /* 0x000ea4000c1e1500 */
[----:B--2---:R-:W-:Y:S01]  /*5b20*/  HADD2.F32 R18, -RZ, R2.H0_H0 ;  /* 0x20000002ff127230 */ /* 0x004fe20000004100 */
[----:B------:R-:W-:Y:S06]  /*5b30*/  BRA `(.L_x_3172) ;  /* 0x0000000800907947 */ /* 0x000fec0003800000 */
.L_x_3177:
[----:B------:R-:W2:Y:S01]  /*5b40*/  LDG.E.64 R2, desc[UR36][R2.64] ;  /* 0x0000002402027981 */ /* 0x000ea2000c1e1b00 */
[----:B------:R-:W-:Y:S01]  /*5b50*/  UMOV UR4, 0xf0000000 ;  /* 0xf000000000047882 */ /* 0x000fe20000000000 */
[----:B------:R-:W-:Y:S01]  /*5b60*/  UMOV UR5, 0x380fffff ;  /* 0x380fffff00057882 */ /* 0x000fe20000000000 */
[----:B--2---:R-:W0:Y:S01]  /*5b70*/  F2F.F32.F64 R18, R2 ;  /* 0x0000000200127310 */ /* 0x004e220000301000 */
[----:B------:R-:W-:-:S14]  /*5b80*/  DSETP.GEU.AND P0, PT, |R2|, UR4, PT ;  /* 0x0000000402007e2a */ /* 0x000fdc000bf0e200 */
[----:B0-----:R-:W-:Y:S01]  /*5b90*/  @!P0 FMUL R18, R18, 1.175494350822287508e-38 ;  /* 0x0080000012128820 */ /* 0x001fe20000400000 */
[----:B------:R-:W-:Y:S06]  /*5ba0*/  BRA `(.L_x_3172) ;  /* 0x0000000800747947 */ /* 0x000fec0003800000 */
.L_x_3167:
        /* <DEDUP_REMOVED lines=12> */
.L_x_3181:
[----:B------:R-:W2:Y:S01]  /*5c70*/  LDG.E.64 R2, desc[UR36][R2.64] ;  /* 0x0000002402027981 */ /* 0x000ea2000c1e1b00 */
[----:B------:R-:W-:Y:S01]  /*5c80*/  UMOV UR4, 0xf0000000 ;  /* 0xf000000000047882 */ /* 0x000fe20000000000 */
[----:B------:R-:W-:Y:S01]  /*5c90*/  UMOV UR5, 0x380fffff ;  /* 0x380fffff00057882 */ /* 0x000fe20000000000 */
[----:B--2---:R-:W0:Y:S01]  /*5ca0*/  F2F.F32.F64 R18, R2 ;  /* 0x0000000200127310 */ /* 0x004e220000301000 */
[----:B------:R-:W-:-:S14]  /*5cb0*/  DSETP.GEU.AND P0, PT, |R2|, UR4, PT ;  /* 0x0000000402007e2a */ /* 0x000fdc000bf0e200 */
[----:B0-----:R-:W-:Y:S01]  /*5cc0*/  @!P0 FMUL R18, R18, 1.175494350822287508e-38 ;  /* 0x0080000012128820 */ /* 0x001fe20000400000 */
[----:B------:R-:W-:Y:S06]  /*5cd0*/  BRA `(.L_x_3172) ;  /* 0x0000000800287947 */ /* 0x000fec0003800000 */
.L_x_3180:
        /* <DEDUP_REMOVED lines=25> */
.L_x_3183:
        /* <DEDUP_REMOVED lines=12> */
.L_x_3182:
[----:B------:R-:W2:Y:S02]  /*5f30*/  LDG.E.U16 R2, desc[UR36][R2.64] ;  /* 0x0000002402027981 */ /* 0x000ea4000c1e1500 */
[----:B--2---:R-:W-:Y:S01]  /*5f40*/  IMAD.U32 R18, R2, 0x10000, RZ ;  /* 0x0001000002127824 */ /* 0x004fe200078e00ff */
[----:B------:R-:W-:Y:S06]  /*5f50*/  BRA `(.L_x_3172) ;  /* 0x0000000400887947 */ /* 0x000fec0003800000 */
.L_x_3179:
        /* <DEDUP_REMOVED lines=11> */
.L_x_3186:
        /* <DEDUP_REMOVED lines=20> */
.L_x_3188:
[----:B------:R-:W-:Y:S05]  /*6150*/  BSYNC.RECONVERGENT B0 ;  /* 0x0000000000007941 */ /* 0x000fea0003800200 */
.L_x_3187:
[----:B------:R-:W-:Y:S02]  /*6160*/  SHF.L.U32 R0, R0, 0x14, RZ ;  /* 0x0000001400007819 */ /* 0x000fe400000006ff */
[----:B------:R-:W-:-:S04]  /*6170*/  LEA R2, R2, 0x3b800000, 0x17 ;  /* 0x3b80000002027811 */ /* 0x000fc800078eb8ff */
[----:B------:R-:W-:Y:S01]  /*6180*/  LOP3.LUT R18, R2, R0, R7, 0xfe, !PT ;  /* 0x0000000002127212 */ /* 0x000fe200078efe07 */
[----:B------:R-:W-:Y:S06]  /*6190*/  BRA `(.L_x_3172) ;  /* 0x0000000000f87947 */ /* 0x000fec0003800000 */
.L_x_3185:
        /* <DEDUP_REMOVED lines=20> */
.L_x_3190:
[----:B------:R-:W-:Y:S05]  /*62e0*/  BSYNC.RECONVERGENT B0 ;  /* 0x0000000000007941 */ /* 0x000fea0003800200 */
.L_x_3189:
[----:B------:R-:W-:Y:S01]  /*62f0*/  IMAD.SHL.U32 R0, R0, 0x200000, RZ ;  /* 0x0020000000007824 */ /* 0x000fe200078e00ff */
[----:B------:R-:W-:-:S04]  /*6300*/  LEA R2, R2, 0x37800000, 0x17 ;  /* 0x3780000002027811 */ /* 0x000fc800078eb8ff */
[----:B------:R-:W-:Y:S01]  /*6310*/  LOP3.LUT R18, R2, R0, R7, 0xfe, !PT ;  /* 0x0000000002127212 */ /* 0x000fe200078efe07 */
[----:B------:R-:W-:Y:S06]  /*6320*/  BRA `(.L_x_3172) ;  /* 0x0000000000947947 */ /* 0x000fec0003800000 */
.L_x_3184:
        /* <DEDUP_REMOVED lines=14> */
.L_x_3171:
        /* <DEDUP_REMOVED lines=16> */
.L_x_3193:
[----:B------:R-:W-:Y:S01]  /*6510*/  MOV R18, RZ ;  /* 0x000000ff00127202 */ /* 0x000fe20000000f00 */
[----:B------:R-:W-:Y:S06]  /*6520*/  BRA `(.L_x_3172) ;  /* 0x0000000000147947 */ /* 0x000fec0003800000 */
.L_x_3192:
[----:B------:R-:W2:Y:S02]  /*6530*/  LDG.E.64 R2, desc[UR36][R2.64] ;  /* 0x0000002402027981 */ /* 0x000ea4000c1e1b00 */
[----:B--2---:R0:W1:Y:S01]  /*6540*/  I2F.U64 R18, R2 ;  /* 0x0000000200127312 */ /* 0x0040620000301000 */
[----:B------:R-:W-:Y:S05]  /*6550*/  BRA `(.L_x_3172) ;  /* 0x0000000000087947 */ /* 0x000fea0003800000 */
.L_x_3191:
[----:B------:R-:W2:Y:S02]  /*6560*/  LDG.E R2, desc[UR36][R2.64] ;  /* 0x0000002402027981 */ /* 0x000ea4000c1e1900 */
[----:B--2---:R-:W-:-:S07]  /*6570*/  I2FP.F32.U32 R18, R2 ;  /* 0x0000000200127245 */ /* 0x004fce0000201000 */
.L_x_3172:
[----:B------:R-:W-:Y:S05]  /*6580*/  BSYNC.RECONVERGENT B6 ;  /* 0x0000000000067941 */ /* 0x000fea0003800200 */
.L_x_3166:
        /* <DEDUP_REMOVED lines=18> */
.L_x_3198:
[----:B------:R-:W2:Y:S02]  /*66b0*/  LDG.E.U8 R2, desc[UR36][R2.64] ;  /* 0x0000002402027981 */ /* 0x000ea4000c1e1100 */
[----:B--2---:R-:W-:Y:S01]  /*66c0*/  I2FP.F32.U32 R19, R2 ;  /* 0x0000000200137245 */ /* 0x004fe20000201000 */
[----:B------:R-:W-:Y:S06]  /*66d0*/  BRA `(.L_x_3200) ;  /* 0x0000000c00247947 */ /* 0x000fec0003800000 */
.L_x_3197:
        /* <DEDUP_REMOVED lines=9> */
.L_x_3202:
[----:B------:R-:W2:Y:S02]  /*6770*/  LDG.E R2, desc[UR36][R2.64] ;  /* 0x0000002402027981 */ /* 0x000ea4000c1e1900 */
[----:B--2---:R-:W-:Y:S01]  /*6780*/  I2FP.F32.S32 R19, R2 ;  /* 0x0000000200137245 */ /* 0x004fe20000201400 */
[----:B------:R-:W-:Y:S06]  /*6790*/  BRA `(.L_x_3200) ;  /* 0x0000000800f47947 */ /* 0x000fec0003800000 */
.L_x_3201:
[----:B------:R-:W2:Y:S02]  /*67a0*/  LDG.E.U16 R2, desc[UR36][R2.64] ;  /* 0x0000002402027981 */ /* 0x000ea4000c1e1500 */
[----:B--2---:R0:W2:Y:S01]  /*67b0*/  I2F.S16 R19, R2 ;  /* 0x0000000200137306 */ /* 0x0040a20000101400 */
[----:B------:R-:W-:Y:S05]  /*67c0*/  BRA `(.L_x_3200) ;  /* 0x0000000800e87947 */ /* 0x000fea0003800000 */
.L_x_3196:
        /* <DEDUP_REMOVED lines=8> */
.L_x_3204:
[----:B------:R-:W2:Y:S02]  /*6850*/  LDG.E.U16 R2, desc[UR36][R2.64] ;  /* 0x0000002402027981 */ /* 0x000ea4000c1e1500 */
[----:B--2---:R-:W-:Y:S01]  /*6860*/  HADD2.F32 R19, -RZ, R2.H0_H0 ;  /* 0x20000002ff137230 */ /* 0x004fe20000004100 */
[----:B------:R-:W-:Y:S06]  /*6870*/  BRA `(.L_x_3200) ;  /* 0x0000000800bc7947 */ /* 0x000fec0003800000 */
.L_x_3203:
        /* <DEDUP_REMOVED lines=8> */
.L_x_3206:
[----:B------:R-:W2:Y:S02]  /*6900*/  LDG.E.U16 R2, desc[UR36][R2.64] ;  /* 0x0000002402027981 */ /* 0x000ea4000c1e1500 */
[----:B--2---:R-:W-:Y:S01]  /*6910*/  HADD2.F32 R19, -RZ, R2.H0_H0 ;  /* 0x20000002ff137230 */ /* 0x004fe20000004100 */
[----:B------:R-:W-:Y:S06]  /*6920*/  BRA `(.L_x_3200) ;  /* 0x0000000800907947 */ /* 0x000fec0003800000 */
.L_x_3205:
[----:B------:R-:W2:Y:S01]  /*6930*/  LDG.E.64 R2, desc[UR36][R2.64] ;  /* 0x0000002402027981 */ /* 0x000ea2000c1e1b00 */
[----:B------:R-:W-:Y:S01]  /*6940*/  UMOV UR4, 0xf0000000 ;  /* 0xf000000000047882 */ /* 0x000fe20000000000 */
[----:B------:R-:W-:Y:S01]  /*6950*/  UMOV UR5, 0x380fffff ;  /* 0x380fffff00057882 */ /* 0x000fe20000000000 */
[----:B--2---:R-:W0:Y:S01]  /*6960*/  F2F.F32.F64 R19, R2 ;  /* 0x0000000200137310 */ /* 0x004e220000301000 */
[----:B------:R-:W-:-:S14]  /*6970*/  DSETP.GEU.AND P0, PT, |R2|, UR4, PT ;  /* 0x0000000402007e2a */ /* 0x000fdc000bf0e200 */
[----:B0-----:R-:W-:Y:S01]  /*6980*/  @!P0 FMUL R19, R19, 1.175494350822287508e-38 ;  /* 0x0080000013138820 */ /* 0x001fe20000400000 */
[----:B------:R-:W-:Y:S06]  /*6990*/  BRA `(.L_x_3200) ;  /* 0x0000000800747947 */ /* 0x000fec0003800000 */
.L_x_3195:
        /* <DEDUP_REMOVED lines=12> */
.L_x_3209:
[----:B------:R-:W2:Y:S01]  /*6a60*/  LDG.E.64 R2, desc[UR36][R2.64] ;  /* 0x0000002402027981 */ /* 0x000ea2000c1e1b00 */
[----:B------:R-:W-:Y:S01]  /*6a70*/  UMOV UR4, 0xf0000000 ;  /* 0xf000000000047882 */ /* 0x000fe20000000000 */
[----:B------:R-:W-:Y:S01]  /*6a80*/  UMOV UR5, 0x380fffff ;  /* 0x380fffff00057882 */ /* 0x000fe20000000000 */
[----:B--2---:R-:W0:Y:S01]  /*6a90*/  F2F.F32.F64 R19, R2 ;  /* 0x0000000200137310 */ /* 0x004e220000301000 */
[----:B------:R-:W-:-:S14]  /*6aa0*/  DSETP.GEU.AND P0, PT, |R2|, UR4, PT ;  /* 0x0000000402007e2a */ /* 0x000fdc000bf0e200 */
[----:B0-----:R-:W-:Y:S01]  /*6ab0*/  @!P0 FMUL R19, R19, 1.175494350822287508e-38 ;  /* 0x0080000013138820 */ /* 0x001fe20000400000 */
[----:B------:R-:W-:Y:S06]  /*6ac0*/  BRA `(.L_x_3200) ;  /* 0x0000000800287947 */ /* 0x000fec0003800000 */
.L_x_3208:
        /* <DEDUP_REMOVED lines=25> */
.L_x_3211:
        /* <DEDUP_REMOVED lines=12> */
.L_x_3210:
[----:B------:R-:W2:Y:S02]  /*6d20*/  LDG.E.U16 R2, desc[UR36][R2.64] ;  /* 0x0000002402027981 */ /* 0x000ea4000c1e1500 */
[----:B--2---:R-:W-:Y:S01]  /*6d30*/  IMAD.U32 R19, R2, 0x10000, RZ ;  /* 0x0001000002137824 */ /* 0x004fe200078e00ff */
[----:B------:R-:W-:Y:S06]  /*6d40*/  BRA `(.L_x_3200) ;  /* 0x0000000400887947 */ /* 0x000fec0003800000 */
.L_x_3207:
        /* <DEDUP_REMOVED lines=11> */
.L_x_3214:
        /* <DEDUP_REMOVED lines=20> */
.L_x_3216:
[----:B------:R-:W-:Y:S05]  /*6f40*/  BSYNC.RECONVERGENT B0 ;  /* 0x0000000000007941 */ /* 0x000fea0003800200 */
.L_x_3215:
[----:B------:R-:W-:Y:S01]  /*6f50*/  IMAD.SHL.U32 R0, R0, 0x100000, RZ ;  /* 0x0010000000007824 */ /* 0x000fe200078e00ff */
[----:B------:R-:W-:-:S04]  /*6f60*/  LEA R2, R2, 0x3b800000, 0x17 ;  /* 0x3b80000002027811 */ /* 0x000fc800078eb8ff */
[----:B------:R-:W-:Y:S01]  /*6f70*/  LOP3.LUT R19, R2, R0, R19, 0xfe, !PT ;  /* 0x0000000002137212 */ /* 0x000fe200078efe13 */
[----:B------:R-:W-:Y:S06]  /*6f80*/  BRA `(.L_x_3200) ;  /* 0x0000000000f87947 */ /* 0x000fec0003800000 */
.L_x_3213:
        /* <DEDUP_REMOVED lines=20> */
.L_x_3218:
[----:B------:R-:W-:Y:S05]  /*70d0*/  BSYNC.RECONVERGENT B0 ;  /* 0x0000000000007941 */ /* 0x000fea0003800200 */
.L_x_3217:
[----:B------:R-:W-:Y:S02]  /*70e0*/  SHF.L.U32 R0, R0, 0x15, RZ ;  /* 0x0000001500007819 */ /* 0x000fe400000006ff */
[----:B------:R-:W-:-:S04]  /*70f0*/  LEA R2, R2, 0x37800000, 0x17 ;  /* 0x3780000002027811 */ /* 0x000fc800078eb8ff */
[----:B------:R-:W-:Y:S01]  /*7100*/  LOP3.LUT R19, R2, R0, R19, 0xfe, !PT ;  /* 0x0000000002137212 */ /* 0x000fe200078efe13 */
[----:B------:R-:W-:Y:S06]  /*7110*/  BRA `(.L_x_3200) ;  /* 0x0000000000947947 */ /* 0x000fec0003800000 */
.L_x_3212:
        /* <DEDUP_REMOVED lines=14> */
.L_x_3199:
        /* <DEDUP_REMOVED lines=16> */
.L_x_3221:
[----:B------:R-:W-:Y:S01]  /*7300*/  IMAD.MOV.U32 R19, RZ, RZ, RZ ;  /* 0x000000ffff137224 */ /* 0x000fe200078e00ff */
[----:B------:R-:W-:Y:S06]  /*7310*/  BRA `(.L_x_3200) ;  /* 0x0000000000147947 */ /* 0x000fec0003800000 */
.L_x_3220:
[----:B------:R-:W2:Y:S02]  /*7320*/  LDG.E.64 R2, desc[UR36][R2.64] ;  /* 0x0000002402027981 */ /* 0x000ea4000c1e1b00 */
[----:B--2---:R0:W2:Y:S01]  /*7330*/  I2F.U64 R19, R2 ;  /* 0x0000000200137312 */ /* 0x0040a20000301000 */
[----:B------:R-:W-:Y:S05]  /*7340*/  BRA `(.L_x_3200) ;  /* 0x0000000000087947 */ /* 0x000fea0003800000 */
.L_x_3219:
[----:B------:R-:W2:Y:S02]  /*7350*/  LDG.E R2, desc[UR36][R2.64] ;  /* 0x0000002402027981 */ /* 0x000ea4000c1e1900 */
[----:B--2---:R-:W-:-:S07]  /*7360*/  I2FP.F32.U32 R19, R2 ;  /* 0x0000000200137245 */ /* 0x004fce0000201000 */
.L_x_3200:
[----:B------:R-:W-:Y:S05]  /*7370*/  BSYNC.RECONVERGENT B6 ;  /* 0x0000000000067941 */ /* 0x000fea0003800200 */
.L_x_3194:
[----:B------:R-:W0:Y:S01]  /*7380*/  LDCU.64 UR6, c[0x0][0x5e8] ;  /* 0x0000bd00ff0677ac */ /* 0x000e220008000a00 */
[----:B------:R-:W-:-:S04]  /*7390*/  UPRMT UR4, UR43, 0x9910, URZ ;  /* 0x000099102b047896 */ /* 0x000fc800080000ff */
[----:B------:R-:W-:Y:S01]  /*73a0*/  UISETP.GT.AND UP0, UPT, UR4, 0x9, UPT ;  /* 0x000000090400788c */ /* 0x000fe2000bf04270 */
[----:B0---4-:R-:W-:-:S05]  /*73b0*/  IADD3 R2, P0, PT, R16, UR6, RZ ;  /* 0x0000000610027c10 */ /* 0x011fca000ff1e0ff */
        /* <DEDUP_REMOVED lines=10> */
[----:B-1-3-5:R-:W0:Y:S02]  /*7460*/  F2I.FTZ.TRUNC.NTZ R5, R18 ;  /* 0x0000001200057305 */ /* 0x02ae24000021f100 */
[----:B0-----:R0:W-:Y:S01]  /*7470*/  STG.E.U8 desc[UR36][R2.64], R5 ;  /* 0x0000000502007986 */ /* 0x0011e2000c101124 */
[----:B------:R-:W-:Y:S05]  /*7480*/  BRA `(.L_x_3227) ;  /* 0x0000000c003c7947 */ /* 0x000fea0003800000 */
.L_x_3225:
[----:B-123-5:R-:W0:Y:S02]  /*7490*/  F2I.S64.TRUNC R18, R18 ;  /* 0x0000001200127311 */ /* 0x02ee24000020d900 */
[----:B0-----:R-:W-:-:S05]  /*74a0*/  MOV R5, R18 ;  /* 0x0000001200057202 */ /* 0x001fca0000000f00 */
[----:B------:R0:W-:Y:S01]  /*74b0*/  STG.E.U8 desc[UR36][R2.64], R5 ;  /* 0x0000000502007986 */ /* 0x0001e2000c101124 */
[----:B------:R-:W-:Y:S05]  /*74c0*/  BRA `(.L_x_3227) ;  /* 0x0000000c002c7947 */ /* 0x000fea0003800000 */
.L_x_3224:
[----:B------:R-:W-:-:S09]  /*74d0*/  UISETP.NE.AND UP0, UPT, UR4, 0x2, UPT ;  /* 0x000000020400788c */ /* 0x000fd2000bf05270 */
[----:B------:R-:W-:Y:S05]  /*74e0*/  BRA.U !UP0, `(.L_x_3228) ;  /* 0x0000000108287547 */ /* 0x000fea000b800000 */
[----:B------:R-:W-:-:S09]  /*74f0*/  UISETP.NE.AND UP0, UPT, UR4, 0x3, UPT ;  /* 0x000000030400788c */ /* 0x000fd2000bf05270 */
[----:B------:R-:W-:Y:S05]  /*7500*/  BRA.U !UP0, `(.L_x_3229) ;  /* 0x0000000108147547 */ /* 0x000fea000b800000 */
[----:B------:R-:W-:-:S09]  /*7510*/  UISETP.NE.AND UP0, UPT, UR4, 0x4, UPT ;  /* 0x000000040400788c */ /* 0x000fd2000bf05270 */
[----:B------:R-:W-:Y:S05]  /*7520*/  BRA.U UP0, `(.L_x_3226) ;  /* 0x00000009003c7547 */ /* 0x000fea000b800000 */
[----:B-123-5:R-:W0:Y:S02]  /*7530*/  F2I.S64.TRUNC R18, R18 ;  /* 0x0000001200127311 */ /* 0x02ee24000020d900 */
[----:B0-----:R0:W-:Y:S01]  /*7540*/  STG.E.64 desc[UR36][R2.64], R18 ;  /* 0x0000001202007986 */ /* 0x0011e2000c101b24 */
[----:B------:R-:W-:Y:S05]  /*7550*/  BRA `(.L_x_3227) ;  /* 0x0000000c00087947 */ /* 0x000fea0003800000 */
.L_x_3229:
[----:B-1-3-5:R-:W0:Y:S02]  /*7560*/  F2I.FTZ.TRUNC.NTZ R5, R18 ;  /* 0x0000001200057305 */ /* 0x02ae24000021f100 */
[----:B0-----:R0:W-:Y:S01]  /*7570*/  STG.E desc[UR36][R2.64], R5 ;  /* 0x0000000502007986 */ /* 0x0011e2000c101924 */
[----:B------:R-:W-:Y:S05]  /*7580*/  BRA `(.L_x_3227) ;  /* 0x0000000800fc7947 */ /* 0x000fea0003800000 */
.L_x_3228:
[----:B-1-3-5:R-:W0:Y:S02]  /*7590*/  F2I.FTZ.TRUNC.NTZ R5, R18 ;  /* 0x0000001200057305 */ /* 0x02ae24000021f100 */
[----:B0-----:R0:W-:Y:S01]  /*75a0*/  STG.E.U16 desc[UR36][R2.64], R5 ;  /* 0x0000000502007986 */ /* 0x0011e2000c101524 */
[----:B------:R-:W-:Y:S05]  /*75b0*/  BRA `(.L_x_3227) ;  /* 0x0000000800f07947 */ /* 0x000fea0003800000 */
.L_x_3223:
[----:B------:R-:W-:-:S09]  /*75c0*/  UISETP.GT.AND UP0, UPT, UR4, 0x6, UPT ;  /* 0x000000060400788c */ /* 0x000fd2000bf04270 */
[----:B------:R-:W-:Y:S05]  /*75d0*/  BRA.U UP0, `(.L_x_3230) ;  /* 0x0000000100247547 */ /* 0x000fea000b800000 */
[----:B------:R-:W-:-:S09]  /*75e0*/  UISETP.NE.AND UP0, UPT, UR4, 0x5, UPT ;  /* 0x000000050400788c */ /* 0x000fd2000bf05270 */
[----:B------:R-:W-:Y:S05]  /*75f0*/  BRA.U !UP0, `(.L_x_3231) ;  /* 0x0000000108107547 */ /* 0x000fea000b800000 */
[----:B------:R-:W-:-:S09]  /*7600*/  UISETP.NE.AND UP0, UPT, UR4, 0x6, UPT ;  /* 0x000000060400788c */ /* 0x000fd2000bf05270 */
[----:B------:R-:W-:Y:S05]  /*7610*/  BRA.U UP0, `(.L_x_3226) ;  /* 0x0000000900007547 */ /* 0x000fea000b800000 */
[----:B-1-3-5:R0:W-:Y:S01]  /*7620*/  STG.E desc[UR36][R2.64], R18 ;  /* 0x0000001202007986 */ /* 0x02a1e2000c101924 */
[----:B------:R-:W-:Y:S05]  /*7630*/  BRA `(.L_x_3227) ;  /* 0x0000000800d07947 */ /* 0x000fea0003800000 */
.L_x_3231:
[----:B-1-3-5:R-:W-:-:S05]  /*7640*/  F2FP.F16.F32.PACK_AB R18, RZ, R18 ;  /* 0x00000012ff12723e */ /* 0x02afca00000000ff */
[----:B------:R0:W-:Y:S01]  /*7650*/  STG.E.U16 desc[UR36][R2.64], R18 ;  /* 0x0000001202007986 */ /* 0x0001e2000c101524 */
[----:B------:R-:W-:Y:S05]  /*7660*/  BRA `(.L_x_3227) ;  /* 0x0000000800c47947 */ /* 0x000fea0003800000 */
.L_x_3230:
[----:B------:R-:W-:-:S09]  /*7670*/  UISETP.NE.AND UP0, UPT, UR4, 0x7, UPT ;  /* 0x000000070400788c */ /* 0x000fd2000bf05270 */
[----:B------:R-:W-:Y:S05]  /*7680*/  BRA.U !UP0, `(.L_x_3232) ;  /* 0x0000000108247547 */ /* 0x000fea000b800000 */
[----:B------:R-:W-:-:S09]  /*7690*/  UISETP.NE.AND UP0, UPT, UR4, 0x8, UPT ;  /* 0x000000080400788c */ /* 0x000fd2000bf05270 */
[----:B------:R-:W-:Y:S05]  /*76a0*/  BRA.U !UP0, `(.L_x_3233) ;  /* 0x0000000108107547 */ /* 0x000fea000b800000 */
[----:B------:R-:W-:-:S09]  /*76b0*/  UISETP.NE.AND UP0, UPT, UR4, 0x9, UPT ;  /* 0x000000090400788c */ /* 0x000fd2000bf05270 */
[----:B------:R-:W-:Y:S05]  /*76c0*/  BRA.U UP0, `(.L_x_3226) ;  /* 0x0000000500d47547 */ /* 0x000fea000b800000 */
[----:B-123-5:R0:W-:Y:S01]  /*76d0*/  STG.E.64 desc[UR36][R2.64], R18 ;  /* 0x0000001202007986 */ /* 0x02e1e2000c101b24 */
[----:B------:R-:W-:Y:S05]  /*76e0*/  BRA `(.L_x_3227) ;  /* 0x0000000800a47947 */ /* 0x000fea0003800000 */
.L_x_3233:
[----:B-123-5:R-:W-:-:S05]  /*76f0*/  F2FP.F16.F32.PACK_AB R19, R19, R18 ;  /* 0x000000121313723e */ /* 0x02efca00000000ff */
[----:B------:R0:W-:Y:S01]  /*7700*/  STG.E desc[UR36][R2.64], R19 ;  /* 0x0000001302007986 */ /* 0x0001e2000c101924 */
[----:B------:R-:W-:Y:S05]  /*7710*/  BRA `(.L_x_3227) ;  /* 0x0000000800987947 */ /* 0x000fea0003800000 */
.L_x_3232:
[----:B-1-3-5:R-:W-:-:S06]  /*7720*/  FMUL.FTZ R4, R18, 1 ;  /* 0x3f80000012047820 */ /* 0x02afcc0000410000 */
[----:B------:R-:W0:Y:S02]  /*7730*/  F2F.F64.F32 R4, R4 ;  /* 0x0000000400047310 */ /* 0x000e240000201800 */
[----:B0-----:R0:W-:Y:S01]  /*7740*/  STG.E.64 desc[UR36][R2.64], R4 ;  /* 0x0000000402007986 */ /* 0x0011e2000c101b24 */
[----:B------:R-:W-:Y:S05]  /*7750*/  BRA `(.L_x_3227) ;  /* 0x0000000800887947 */ /* 0x000fea0003800000 */
.L_x_3222:
        /* <DEDUP_REMOVED lines=10> */
[----:B-1-3-5:R-:W0:Y:S02]  /*7800*/  F2I.FTZ.U32.TRUNC.NTZ R5, R18 ;  /* 0x0000001200057305 */ /* 0x02ae24000021f000 */
[----:B0-----:R0:W-:Y:S01]  /*7810*/  STG.E.U16 desc[UR36][R2.64], R5 ;  /* 0x0000000502007986 */ /* 0x0011e2000c101524 */
[----:B------:R-:W-:Y:S05]  /*7820*/  BRA `(.L_x_3227) ;  /* 0x0000000800547947 */ /* 0x000fea0003800000 */
.L_x_3237:
[----:B-1-3-5:R-:W-:Y:S01]  /*7830*/  LOP3.LUT R4, R18, 0x7fffffff, RZ, 0xc0, !PT ;  /* 0x7fffffff12047812 */ /* 0x02afe200078ec0ff */
        /* <DEDUP_REMOVED lines=15> */
.L_x_3240:
[----:B------:R-:W-:-:S04]  /*7930*/  SHF.R.U32.HI R18, RZ, 0x18, R18 ;  /* 0x00000018ff127819 */ /* 0x000fc80000011612 */
[----:B------:R-:W-:-:S04]  /*7940*/  LOP3.LUT R5, R5, 0x80, R18, 0xf8, !PT ;  /* 0x0000008005057812 */ /* 0x000fc800078ef812 */
[----:B------:R-:W-:-:S07]  /*7950*/  PRMT R0, R5, 0x7610, R0 ;  /* 0x0000761005007816 */ /* 0x000fce0000000000 */
.L_x_3239:
[----:B------:R-:W-:Y:S05]  /*7960*/  BSYNC.RECONVERGENT B0 ;  /* 0x0000000000007941 */ /* 0x000fea0003800200 */
.L_x_3238:
[----:B------:R0:W-:Y:S01]  /*7970*/  STG.E.U8 desc[UR36][R2.64], R0 ;  /* 0x0000000002007986 */ /* 0x0001e2000c101124 */
[----:B------:R-:W-:Y:S05]  /*7980*/  BRA `(.L_x_3227) ;  /* 0x0000000400fc7947 */ /* 0x000fea0003800000 */
.L_x_3236:
        /* <DEDUP_REMOVED lines=16> */
.L_x_3243:
[----:B------:R-:W-:-:S04]  /*7a90*/  SHF.R.U32.HI R18, RZ, 0x18, R18 ;  /* 0x00000018ff127819 */ /* 0x000fc80000011612 */
[----:B------:R-:W-:-:S04]  /*7aa0*/  LOP3.LUT R5, R5, 0x80, R18, 0xf8, !PT ;  /* 0x0000008005057812 */ /* 0x000fc800078ef812 */
[----:B------:R-:W-:-:S07]  /*7ab0*/  PRMT R0, R5, 0x7610, R0 ;  /* 0x0000761005007816 */ /* 0x000fce0000000000 */
.L_x_3242:
[----:B------:R-:W-:Y:S05]  /*7ac0*/  BSYNC.RECONVERGENT B0 ;  /* 0x0000000000007941 */ /* 0x000fea0003800200 */
.L_x_3241:
[----:B------:R0:W-:Y:S01]  /*7ad0*/  STG.E.U8 desc[UR36][R2.64], R0 ;  /* 0x0000000002007986 */ /* 0x0001e2000c101124 */
[----:B------:R-:W-:Y:S05]  /*7ae0*/  BRA `(.L_x_3227) ;  /* 0x0000000400a47947 */ /* 0x000fea0003800000 */
.L_x_3235:
[----:B------:R-:W-:-:S09]  /*7af0*/  UISETP.NE.AND UP0, UPT, UR4, 0x1c, UPT ;  /* 0x0000001c0400788c */ /* 0x000fd2000bf05270 */
[----:B------:R-:W-:Y:S05]  /*7b00*/  BRA.U !UP0, `(.L_x_3244) ;  /* 0x0000000108587547 */ /* 0x000fea000b800000 */
[----:B------:R-:W-:-:S09]  /*7b10*/  UISETP.NE.AND UP0, UPT, UR4, 0x1d, UPT ;  /* 0x0000001d0400788c */ /* 0x000fd2000bf05270 */
[----:B------:R-:W-:Y:S05]  /*7b20*/  BRA.U !UP0, `(.L_x_3245) ;  /* 0x0000000108447547 */ /* 0x000fea000b800000 */
[----:B------:R-:W-:-:S09]  /*7b30*/  UISETP.NE.AND UP0, UPT, UR4, 0x2c, UPT ;  /* 0x0000002c0400788c */ /* 0x000fd2000bf05270 */
[----:B------:R-:W-:Y:S05]  /*7b40*/  BRA.U UP0, `(.L_x_3226) ;  /* 0x0000000100b47547 */ /* 0x000fea000b800000 */
[----:B-1-3-5:R-:W-:-:S04]  /*7b50*/  SHF.R.U32.HI R4, RZ, 0x17, R18 ;  /* 0x00000017ff047819 */ /* 0x02afc80000011612 */
        /* <DEDUP_REMOVED lines=14> */
.L_x_3245:
[----:B-123-5:R-:W0:Y:S02]  /*7c40*/  F2I.U64.TRUNC R18, R18 ;  /* 0x0000001200127311 */ /* 0x02ee24000020d800 */
[----:B0-----:R0:W-:Y:S01]  /*7c50*/  STG.E.64 desc[UR36][R2.64], R18 ;  /* 0x0000001202007986 */ /* 0x0011e2000c101b24 */
[----:B------:R-:W-:Y:S05]  /*7c60*/  BRA `(.L_x_3227) ;  /* 0x0000000400447947 */ /* 0x000fea0003800000 */
.L_x_3244:
[----:B-1-3-5:R-:W0:Y:S02]  /*7c70*/  F2I.FTZ.U32.TRUNC.NTZ R5, R18 ;  /* 0x0000001200057305 */ /* 0x02ae24000021f000 */
[----:B0-----:R0:W-:Y:S01]  /*7c80*/  STG.E desc[UR36][R2.64], R5 ;  /* 0x0000000502007986 */ /* 0x0011e2000c101924 */
[----:B------:R-:W-:Y:S05]  /*7c90*/  BRA `(.L_x_3227) ;  /* 0x0000000400387947 */ /* 0x000fea0003800000 */
.L_x_3234:
[----:B------:R-:W-:-:S09]  /*7ca0*/  UISETP.GT.AND UP0, UPT, UR4, 0xe, UPT ;  /* 0x0000000e0400788c */ /* 0x000fd2000bf04270 */
[----:B------:R-:W-:Y:S05]  /*7cb0*/  BRA.U UP0, `(.L_x_3246) ;  /* 0x0000000100407547 */ /* 0x000fea000b800000 */
[----:B------:R-:W-:-:S09]  /*7cc0*/  UISETP.NE.AND UP0, UPT, UR4, 0xa, UPT ;  /* 0x0000000a0400788c */ /* 0x000fd2000bf05270 */
[----:B------:R-:W-:Y:S05]  /*7cd0*/  BRA.U !UP0, `(.L_x_3247) ;  /* 0x0000000108207547 */ /* 0x000fea000b800000 */
[----:B------:R-:W-:-:S09]  /*7ce0*/  UISETP.NE.AND UP0, UPT, UR4, 0xb, UPT ;  /* 0x0000000b0400788c */ /* 0x000fd2000bf05270 */
[----:B------:R-:W-:Y:S05]  /*7cf0*/  BRA.U UP0, `(.L_x_3226) ;  /* 0x0000000100487547 */ /* 0x000fea000b800000 */
[----:B-1-3-5:R-:W-:Y:S02]  /*7d00*/  FSETP.NEU.FTZ.AND P0, PT, R18, RZ, PT ;  /* 0x000000ff1200720b */ /* 0x02afe40003f1d000 */
[----:B--2---:R-:W-:-:S04]  /*7d10*/  FSETP.NEU.FTZ.AND P1, PT, R19, RZ, PT ;  /* 0x000000ff1300720b */ /* 0x004fc80003f3d000 */
[----:B------:R-:W-:-:S04]  /*7d20*/  PLOP3.LUT P0, PT, P0, P1, PT, 0xf8, 0x8f ;  /* 0x00000000008f781c */ /* 0x000fc80000703f70 */
[----:B------:R-:W-:-:S05]  /*7d30*/  SEL R5, RZ, 0x1, !P0 ;  /* 0x00000001ff057807 */ /* 0x000fca0004000000 */
[----:B------:R0:W-:Y:S01]  /*7d40*/  STG.E.U8 desc[UR36][R2.64], R5 ;  /* 0x0000000502007986 */ /* 0x0001e2000c101124 */
[----:B------:R-:W-:Y:S05]  /*7d50*/  BRA `(.L_x_3227) ;  /* 0x0000000400087947 */ /* 0x000fea0003800000 */
.L_x_3247:
[----:B-1-3-5:R-:W-:Y:S01]  /*7d60*/  FMUL.FTZ R4, R18, 1 ;  /* 0x3f80000012047820 */ /* 0x02afe20000410000 */
[----:B--2---:R-:W-:-:S05]  /*7d70*/  FMUL.FTZ R6, R19, 1 ;  /* 0x3f80000013067820 */ /* 0x004fca0000410000 */
[----:B------:R-:W-:Y:S08]  /*7d80*/  F2F.F64.F32 R4, R4 ;  /* 0x0000000400047310 */ /* 0x000ff00000201800 */
[----:B------:R-:W0:Y:S02]  /*7d90*/  F2F.F64.F32 R6, R6 ;  /* 0x0000000600067310 */ /* 0x000e240000201800 */
[----:B0-----:R4:W-:Y:S01]  /*7da0*/  STG.E.128 desc[UR36][R2.64], R4 ;  /* 0x0000000402007986 */ /* 0x0019e2000c101d24 */
[----:B------:R-:W-:Y:S05]  /*7db0*/  BRA `(.L_x_3227) ;  /* 0x0000000000f07947 */ /* 0x000fea0003800000 */
.L_x_3246:
[----:B------:R-:W-:-:S09]  /*7dc0*/  UISETP.NE.AND UP0, UPT, UR4, 0xf, UPT ;  /* 0x0000000f0400788c */ /* 0x000fd2000bf05270 */
[----:B------:R-:W-:Y:S05]  /*7dd0*/  BRA.U !UP0, `(.L_x_3248) ;  /* 0x0000000108e07547 */ /* 0x000fea000b800000 */
[----:B------:R-:W-:-:S09]  /*7de0*/  UISETP.NE.AND UP0, UPT, UR4, 0x17, UPT ;  /* 0x000000170400788c */ /* 0x000fd2000bf05270 */
[----:B------:R-:W-:Y:S05]  /*7df0*/  BRA.U !UP0, `(.L_x_3249) ;  /* 0x00000001088c7547 */ /* 0x000fea000b800000 */
[----:B------:R-:W-:-:S09]  /*7e00*/  UISETP.NE.AND UP0, UPT, UR4, 0x18, UPT ;  /* 0x000000180400788c */ /* 0x000fd2000bf05270 */
[----:B------:R-:W-:Y:S05]  /*7e10*/  BRA.U !UP0, `(.L_x_3250) ;  /* 0x0000000108447547 */ /* 0x000fea000b800000 */
.L_x_3226:
[----:B------:R-:W-:Y:S01]  /*7e20*/  MOV R0, 0x0 ;  /* 0x0000000000007802 */ /* 0x000fe20000000f00 */
[----:B------:R-:W0:Y:S01]  /*7e30*/  LDCU.64 UR4, c[0x4][0x118] ;  /* 0x01002300ff0477ac */ /* 0x000e220008000a00 */
[----:B------:R-:W-:Y:S02]  /*7e40*/  HFMA2 R13, -RZ, RZ, 0, 0 ;  /* 0x00000000ff0d7431 */ /* 0x000fe400000001ff */
[----:B------:R-:W-:Y:S01]  /*7e50*/  IMAD.MOV.U32 R8, RZ, RZ, 0x65 ;  /* 0x00000065ff087424 */ /* 0x000fe200078e00ff */
[----:B------:R4:W1:Y:S01]  /*7e60*/  LDC.64 R2, c[0x4][R0] ;  /* 0x0100000000027b82 */ /* 0x0008620000000a00 */
[----:B------:R-:W2:Y:S01]  /*7e70*/  LDCU.64 UR6, c[0x4][0x120] ;  /* 0x01002400ff0677ac */ /* 0x000ea20008000a00 */
[----:B------:R-:W-:Y:S01]  /*7e80*/  IMAD.MOV.U32 R12, RZ, RZ, 0x1 ;  /* 0x00000001ff0c7424 */ /* 0x000fe200078e00ff */
[----:B------:R-:W3:Y:S01]  /*7e90*/  LDCU.64 UR8, c[0x4][0x20] ;  /* 0x01000400ff0877ac */ /* 0x000ee20008000a00 */
[----:B0-----:R-:W-:Y:S02]  /*7ea0*/  IMAD.U32 R4, RZ, RZ, UR4 ;  /* 0x00000004ff047e24 */ /* 0x001fe4000f8e00ff */
[----:B------:R-:W-:Y:S01]  /*7eb0*/  IMAD.U32 R5, RZ, RZ, UR5 ;  /* 0x00000005ff057e24 */ /* 0x000fe2000f8e00ff */
[----:B--2---:R-:W-:Y:S01]  /*7ec0*/  MOV R6, UR6 ;  /* 0x0000000600067c02 */ /* 0x004fe20008000f00 */
[----:B------:R-:W-:-:S02]  /*7ed0*/  IMAD.U32 R7, RZ, RZ, UR7 ;  /* 0x00000007ff077e24 */ /* 0x000fc4000f8e00ff */
[----:B---3--:R-:W-:Y:S01]  /*7ee0*/  IMAD.U32 R10, RZ, RZ, UR8 ;  /* 0x00000008ff0a7e24 */ /* 0x008fe2000f8e00ff */
[----:B----4-:R-:W-:-:S07]  /*7ef0*/  MOV R11, UR9 ;  /* 0x00000009000b7c02 */ /* 0x010fce0008000f00 */
[----:B------:R-:W-:-:S07]  /*7f00*/  LEPC R20, `(.L_x_3251) ;  /* 0x000000001014794e */ /* 0x000fce0000000000 */
[----:B-1---5:R-:W-:Y:S05]  /*7f10*/  CALL.ABS.NOINC R2 ;  /* 0x0000000002007343 */ /* 0x022fea0003c00000 */
.L_x_3251:
[----:B------:R-:W-:Y:S05]  /*7f20*/  BRA `(.L_x_3227) ;  /* 0x0000000000947947 */ /* 0x000fea0003800000 */
.L_x_3250:
[----:B-1-3-5:R-:W-:Y:S01]  /*7f30*/  LOP3.LUT R4, R18, 0x7fffffff, RZ, 0xc0, !PT ;  /* 0x7fffffff12047812 */ /* 0x02afe200078ec0ff */
        /* <DEDUP_REMOVED lines=11> */
.L_x_3253:
[----:B------:R-:W-:Y:S05]  /*7ff0*/  BSYNC.RECONVERGENT B0 ;  /* 0x0000000000007941 */ /* 0x000fea0003800200 */
.L_x_3252:
[----:B------:R-:W-:-:S05]  /*8000*/  LOP3.LUT R5, R0, 0x80, R7, 0xf8, !PT ;  /* 0x0000008000057812 */ /* 0x000fca00078ef807 */
[----:B------:R1:W-:Y:S01]  /*8010*/  STG.E.U8 desc[UR36][R2.64], R5 ;  /* 0x0000000502007986 */ /* 0x0003e2000c101124 */
[----:B------:R-:W-:Y:S05]  /*8020*/  BRA `(.L_x_3227) ;  /* 0x0000000000547947 */ /* 0x000fea0003800000 */
.L_x_3249:
[----:B-1-3-5:R-:W-:Y:S01]  /*8030*/  LOP3.LUT R4, R18, 0x7fffffff, RZ, 0xc0, !PT ;  /* 0x7fffffff12047812 */ /* 0x02afe200078ec0ff */
        /* <DEDUP_REMOVED lines=10> */
.L_x_3255:
[----:B------:R-:W-:Y:S01]  /*80e0*/  IMAD.MOV.U32 R0, RZ, RZ, 0x7f ;  /* 0x0000007fff007424 */ /* 0x000fe200078e00ff */
[----:B------:R-:W-:-:S04]  /*80f0*/  ISETP.GT.U32.AND P0, PT, R4, 0x7f800000, PT ;  /* 0x7f8000000400780c */ /* 0x000fc80003f04070 */
[----:B------:R-:W-:-:S09]  /*8100*/  SEL R0, R0, 0x7c, P0 ;  /* 0x0000007c00007807 */ /* 0x000fd20000000000 */
.L_x_3256:
[----:B------:R-:W-:Y:S05]  /*8110*/  BSYNC.RECONVERGENT B0 ;  /* 0x0000000000007941 */ /* 0x000fea0003800200 */
.L_x_3254:
[----:B------:R-:W-:-:S04]  /*8120*/  SHF.R.U32.HI R5, RZ, 0x18, R18 ;  /* 0x00000018ff057819 */ /* 0x000fc80000011612 */
[----:B------:R-:W-:-:S05]  /*8130*/  LOP3.LUT R5, R0, 0x80, R5, 0xf8, !PT ;  /* 0x0000008000057812 */ /* 0x000fca00078ef805 */
[----:B------:R3:W-:Y:S01]  /*8140*/  STG.E.U8 desc[UR36][R2.64], R5 ;  /* 0x0000000502007986 */ /* 0x0007e2000c101124 */
[----:B------:R-:W-:Y:S05]  /*8150*/  BRA `(.L_x_3227) ;  /* 0x0000000000087947 */ /* 0x000fea0003800000 */
.L_x_3248:
[----:B-1-3-5:R-:W-:-:S05]  /*8160*/  F2FP.BF16.F32.PACK_AB R18, RZ, R18 ;  /* 0x00000012ff12723e */ /* 0x02afca00000010ff */
[----:B------:R0:W-:Y:S02]  /*8170*/  STG.E.U16 desc[UR36][R2.64], R18 ;  /* 0x0000001202007986 */ /* 0x0001e4000c101524 */
.L_x_3227:
[----:B------:R-:W-:-:S07]  /*8180*/  IADD3 R17, PT, PT, R17, 0x80, RZ ;  /* 0x0000008011117810 */ /* 0x000fce0007ffe0ff */
.L_x_3164:
[----:B------:R-:W-:Y:S05]  /*8190*/  BSYNC.RECONVERGENT B7 ;  /* 0x0000000000077941 */ /* 0x000fea0003800200 */
.L_x_3163:
[----:B------:R-:W5:Y:S01]  /*81a0*/  LDCU UR4, c[0x0][0x380] ;  /* 0x00007000ff0477ac */ /* 0x000f620008000800 */
[----:B------:R-:W-:Y:S01]  /*81b0*/  BSSY.RECONVERGENT B7, `(.L_x_3257) ;  /* 0x0000404000077945 */ /* 0x000fe20003800200 */
[----:B-----5:R-:W-:-:S13]  /*81c0*/  ISETP.GE.AND P0, PT, R17, UR4, PT ;  /* 0x0000000411007c0c */ /* 0x020fda000bf06270 */
[----:B------:R-:W-:Y:S05]  /*81d0*/  @P0 BRA `(.L_x_3258) ;  /* 0x0000004000040947 */ /* 0x000fea0003800000 */
[----:B------:R-:W5:Y:S01]  /*81e0*/  LDCU UR4, c[0x0][0x388] ;  /* 0x00007100ff0477ac */ /* 0x000f620008000800 */
[----:B0-234-:R-:W-:Y:S01]  /*81f0*/  IMAD.MOV.U32 R19, RZ, RZ, RZ ;  /* 0x000000ffff137224 */ /* 0x01dfe200078e00ff */
[----:B------:R-:W-:Y:S01]  /*8200*/  MOV R16, RZ ;  /* 0x000000ff00107202 */ /* 0x000fe20000000f00 */
        /* <DEDUP_REMOVED lines=351> */
.L_x_3259:
        /* <DEDUP_REMOVED lines=18> */
.L_x_3264:
[----:B------:R-:W2:Y:S02]  /*9920*/  LDG.E.U8 R2, desc[UR36][R2.64] ;  /* 0x0000002402027981 */ /* 0x000ea4000c1e1100 */
[----:B--2---:R-:W-:Y:S01]  /*9930*/  I2FP.F32.U32 R18, R2 ;  /* 0x0000000200127245 */ /* 0x004fe20000201000 */
[----:B------:R-:W-:Y:S06]  /*9940*/  BRA `(.L_x_3266) ;  /* 0x0000000c00247947 */ /* 0x000fec0003800000 */
.L_x_3263:
        /* <DEDUP_REMOVED lines=9> */
.L_x_3268:
[----:B------:R-:W2:Y:S02]  /*99e0*/  LDG.E R2, desc[UR36][R2.64] ;  /* 0x0000002402027981 */ /* 0x000ea4000c1e1900 */
[----:B--2---:R-:W-:Y:S01]  /*99f0*/  I2FP.F32.S32 R18, R2 ;  /* 0x0000000200127245 */ /* 0x004fe20000201400 */
[----:B------:R-:W-:Y:S06]  /*9a00*/  BRA `(.L_x_3266) ;  /* 0x0000000800f47947 */ /* 0x000fec0003800000 */
.L_x_3267:
[----:B------:R-:W2:Y:S02]  /*9a10*/  LDG.E.U16 R2, desc[UR36][R2.64] ;  /* 0x0000002402027981 */ /* 0x000ea4000c1e1500 */
[----:B--2---:R2:W3:Y:S01]  /*9a20*/  I2F.S16 R18, R2 ;  /* 0x0000000200127306 */ /* 0x0044e20000101400 */
[----:B------:R-:W-:Y:S05]  /*9a30*/  BRA `(.L_x_3266) ;  /* 0x0000000800e87947 */ /* 0x000fea0003800000 */
.L_x_3262:
        /* <DEDUP_REMOVED lines=8> */
.L_x_3270:
[----:B------:R-:W2:Y:S02]  /*9ac0*/  LDG.E.U16 R2, desc[UR36][R2.64] ;  /* 0x0000002402027981 */ /* 0x000ea4000c1e1500 */
[----:B--2---:R-:W-:Y:S01]  /*9ad0*/  HADD2.F32 R18, -RZ, R2.H0_H0 ;  /* 0x20000002ff127230 */ /* 0x004fe20000004100 */
[----:B------:R-:W-:Y:S06]  /*9ae0*/  BRA `(.L_x_3266) ;  /* 0x0000000800bc7947 */ /* 0x000fec0003800000 */
.L_x_3269:
        /* <DEDUP_REMOVED lines=8> */
.L_x_3272:
[----:B------:R-:W2:Y:S02]  /*9b70*/  LDG.E.U16 R2, desc[UR36][R2.64] ;  /* 0x0000002402027981 */ /* 0x000ea4000c1e1500 */
[----:B--2---:R-:W-:Y:S01]  /*9b80*/  HADD2.F32 R18, -RZ, R2.H0_H0 ;  /* 0x20000002ff127230 */ /* 0x004fe20000004100 */
[----:B------:R-:W-:Y:S06]  /*9b90*/  BRA `(.L_x_3266) ;  /* 0x0000000800907947 */ /* 0x000fec0003800000 */
.L_x_3271:
[----:B------:R-:W2:Y:S01]  /*9ba0*/  LDG.E.64 R2, desc[UR36][R2.64] ;  /* 0x0000002402027981 */ /* 0x000ea2000c1e1b00 */
[----:B------:R-:W-:Y:S01]  /*9bb0*/  UMOV UR4, 0xf0000000 ;  /* 0xf000000000047882 */ /* 0x000fe20000000000 */
[----:B------:R-:W-:Y:S01]  /*9bc0*/  UMOV UR5, 0x380fffff ;  /* 0x380fffff00057882 */ /* 0x000fe20000000000 */
[----:B--2---:R-:W0:Y:S01]  /*9bd0*/  F2F.F32.F64 R18, R2 ;  /* 0x0000000200127310 */ /* 0x004e220000301000 */
[----:B------:R-:W-:-:S14]  /*9be0*/  DSETP.GEU.AND P0, PT, |R2|, UR4, PT ;  /* 0x0000000402007e2a */ /* 0x000fdc000bf0e200 */
[----:B0-----:R-:W-:Y:S01]  /*9bf0*/  @!P0 FMUL R18, R18, 1.175494350822287508e-38 ;  /* 0x0080000012128820 */ /* 0x001fe20000400000 */
[----:B------:R-:W-:Y:S06]  /*9c00*/  BRA `(.L_x_3266) ;  /* 0x0000000800747947 */ /* 0x000fec0003800000 */
.L_x_3261:
        /* <DEDUP_REMOVED lines=12> */
.L_x_3275:
[----:B------:R-:W2:Y:S01]  /*9cd0*/  LDG.E.64 R2, desc[UR36][R2.64] ;  /* 0x0000002402027981 */ /* 0x000ea2000c1e1b00 */
[----:B------:R-:W-:Y:S01]  /*9ce0*/  UMOV UR4, 0xf0000000 ;  /* 0xf000000000047882 */ /* 0x000fe20000000000 */
[----:B------:R-:W-:Y:S01]  /*9cf0*/  UMOV UR5, 0x380fffff ;  /* 0x380fffff00057882 */ /* 0x000fe20000000000 */
[----:B--2---:R-:W0:Y:S01]  /*9d00*/  F2F.F32.F64 R18, R2 ;  /* 0x0000000200127310 */ /* 0x004e220000301000 */
[----:B------:R-:W-:-:S14]  /*9d10*/  DSETP.GEU.AND P0, PT, |R2|, UR4, PT ;  /* 0x0000000402007e2a */ /* 0x000fdc000bf0e200 */
[----:B0-----:R-:W-:Y:S01]  /*9d20*/  @!P0 FMUL R18, R18, 1.175494350822287508e-38 ;  /* 0x0080000012128820 */ /* 0x001fe20000400000 */
[----:B------:R-:W-:Y:S06]  /*9d30*/  BRA `(.L_x_3266) ;  /* 0x0000000800287947 */ /* 0x000fec0003800000 */
.L_x_3274:
        /* <DEDUP_REMOVED lines=25> */
.L_x_3277:
        /* <DEDUP_REMOVED lines=12> */
.L_x_3276:
[----:B------:R-:W2:Y:S02]  /*9f90*/  LDG.E.U16 R2, desc[UR36][R2.64] ;  /* 0x0000002402027981 */ /* 0x000ea4000c1e1500 */
[----:B--2---:R-:W-:Y:S01]  /*9fa0*/  IMAD.U32 R18, R2, 0x10000, RZ ;  /* 0x0001000002127824 */ /* 0x004fe200078e00ff */
[----:B------:R-:W-:Y:S06]  /*9fb0*/  BRA `(.L_x_3266) ;  /* 0x0000000400887947 */ /* 0x000fec0003800000 */
.L_x_3273:
        /* <DEDUP_REMOVED lines=11> */
.L_x_3280:
        /* <DEDUP_REMOVED lines=20> */
.L_x_3282:
[----:B------:R-:W-:Y:S05]  /*a1b0*/  BSYNC.RECONVERGENT B0 ;  /* 0x0000000000007941 */ /* 0x000fea0003800200 */
.L_x_3281:
[----:B------:R-:W-:Y:S02]  /*a1c0*/  SHF.L.U32 R0, R0, 0x14, RZ ;  /* 0x0000001400007819 */ /* 0x000fe400000006ff */
[----:B------:R-:W-:-:S04]  /*a1d0*/  LEA R2, R2, 0x3b800000, 0x17 ;  /* 0x3b80000002027811 */ /* 0x000fc800078eb8ff */
[----:B------:R-:W-:Y:S01]  /*a1e0*/  LOP3.LUT R18, R2, R0, R7, 0xfe, !PT ;  /* 0x0000000002127212 */ /* 0x000fe200078efe07 */
[----:B------:R-:W-:Y:S06]  /*a1f0*/  BRA `(.L_x_3266) ;  /* 0x0000000000f87947 */ /* 0x000fec0003800000 */
.L_x_3279:
        /* <DEDUP_REMOVED lines=20> */
.L_x_3284:
[----:B------:R-:W-:Y:S05]  /*a340*/  BSYNC.RECONVERGENT B0 ;  /* 0x0000000000007941 */ /* 0x000fea0003800200 */
.L_x_3283:
[----:B------:R-:W-:Y:S01]  /*a350*/  IMAD.SHL.U32 R0, R0, 0x200000, RZ ;  /* 0x0020000000007824 */ /* 0x000fe200078e00ff */
[----:B------:R-:W-:-:S04]  /*a360*/  LEA R2, R2, 0x37800000, 0x17 ;  /* 0x3780000002027811 */ /* 0x000fc800078eb8ff */
[----:B------:R-:W-:Y:S01]  /*a370*/  LOP3.LUT R18, R2, R0, R7, 0xfe, !PT ;  /* 0x0000000002127212 */ /* 0x000fe200078efe07 */
[----:B------:R-:W-:Y:S06]  /*a380*/  BRA `(.L_x_3266) ;  /* 0x0000000000947947 */ /* 0x000fec0003800000 */
.L_x_3278:
        /* <DEDUP_REMOVED lines=14> */
.L_x_3265:
        /* <DEDUP_REMOVED lines=16> */
.L_x_3287:
[----:B------:R-:W-:Y:S01]  /*a570*/  MOV R18, RZ ;  /* 0x000000ff00127202 */ /* 0x000fe20000000f00 */
[----:B------:R-:W-:Y:S06]  /*a580*/  BRA `(.L_x_3266) ;  /* 0x0000000000147947 */ /* 0x000fec0003800000 */
.L_x_3286:
[----:B------:R-:W2:Y:S02]  /*a590*/  LDG.E.64 R2, desc[UR36][R2.64] ;  /* 0x0000002402027981 */ /* 0x000ea4000c1e1b00 */
[----:B--2---:R0:W1:Y:S01]  /*a5a0*/  I2F.U64 R18, R2 ;  /* 0x0000000200127312 */ /* 0x0040620000301000 */
[----:B------:R-:W-:Y:S05]  /*a5b0*/  BRA `(.L_x_3266) ;  /* 0x0000000000087947 */ /* 0x000fea0003800000 */
.L_x_3285:
[----:B------:R-:W2:Y:S02]  /*a5c0*/  LDG.E R2, desc[UR36][R2.64] ;  /* 0x0000002402027981 */ /* 0x000ea4000c1e1900 */
[----:B--2---:R-:W-:-:S07]  /*a5d0*/  I2FP.F32.U32 R18, R2 ;  /* 0x0000000200127245 */ /* 0x004fce0000201000 */
.L_x_3266:
[----:B------:R-:W-:Y:S05]  /*a5e0*/  BSYNC.RECONVERGENT B6 ;  /* 0x0000000000067941 */ /* 0x000fea0003800200 */
.L_x_3260:
        /* <DEDUP_REMOVED lines=18> */
.L_x_3292:
[----:B------:R-:W2:Y:S02]  /*a710*/  LDG.E.U8 R2, desc[UR36][R2.64] ;  /* 0x0000002402027981 */ /* 0x000ea4000c1e1100 */
[----:B--2---:R-:W-:Y:S01]  /*a720*/  I2FP.F32.U32 R19, R2 ;  /* 0x0000000200137245 */ /* 0x004fe20000201000 */
[----:B------:R-:W-:Y:S06]  /*a730*/  BRA `(.L_x_3294) ;  /* 0x0000000c00247947 */ /* 0x000fec0003800000 */
.L_x_3291:
        /* <DEDUP_REMOVED lines=9> */
.L_x_3296:
[----:B------:R-:W2:Y:S02]  /*a7d0*/  LDG.E R2, desc[UR36][R2.64] ;  /* 0x0000002402027981 */ /* 0x000ea4000c1e1900 */
[----:B--2---:R-:W-:Y:S01]  /*a7e0*/  I2FP.F32.S32 R19, R2 ;  /* 0x0000000200137245 */ /* 0x004fe20000201400 */
[----:B------:R-:W-:Y:S06]  /*a7f0*/  BRA `(.L_x_3294) ;  /* 0x0000000800f47947 */ /* 0x000fec0003800000 */
.L_x_3295:
[----:B------:R-:W2:Y:S02]  /*a800*/  LDG.E.U16 R2, desc[UR36][R2.64] ;  /* 0x0000002402027981 */ /* 0x000ea4000c1e1500 */
[----:B--2---:R4:W0:Y:S01]  /*a810*/  I2F.S16 R19, R2 ;  /* 0x0000000200137306 */ /* 0x0048220000101400 */
[----:B------:R-:W-:Y:S05]  /*a820*/  BRA `(.L_x_3294) ;  /* 0x0000000800e87947 */ /* 0x000fea0003800000 */
.L_x_3290:
        /* <DEDUP_REMOVED lines=8> */
.L_x_3298:
[----:B------:R-:W2:Y:S02]  /*a8b0*/  LDG.E.U16 R2, desc[UR36][R2.64] ;  /* 0x0000002402027981 */ /* 0x000ea4000c1e1500 */
[----:B--2---:R-:W-:Y:S01]  /*a8c0*/  HADD2.F32 R19, -RZ, R2.H0_H0 ;  /* 0x20000002ff137230 */ /* 0x004fe20000004100 */
[----:B------:R-:W-:Y:S06]  /*a8d0*/  BRA `(.L_x_3294) ;  /* 0x0000000800bc7947 */ /* 0x000fec0003800000 */
.L_x_3297:
        /* <DEDUP_REMOVED lines=8> */
.L_x_3300:
[----:B------:R-:W2:Y:S02]  /*a960*/  LDG.E.U16 R2, desc[UR36][R2.64] ;  /* 0x0000002402027981 */ /* 0x000ea4000c1e1500 */
[----:B--2---:R-:W-:Y:S01]  /*a970*/  HADD2.F32 R19, -RZ, R2.H0_H0 ;  /* 0x20000002ff137230 */ /* 0x004fe20000004100 */
[----:B------:R-:W-:Y:S06]  /*a980*/  BRA `(.L_x_3294) ;  /* 0x0000000800907947 */ /* 0x000fec0003800000 */
.L_x_3299:
[----:B------:R-:W2:Y:S01]  /*a990*/  LDG.E.64 R2, desc[UR36][R2.64] ;  /* 0x0000002402027981 */ /* 0x000ea2000c1e1b00 */
[----:B------:R-:W-:Y:S01]  /*a9a0*/  UMOV UR4, 0xf0000000 ;  /* 0xf000000000047882 */ /* 0x000fe20000000000 */
[----:B------:R-:W-:Y:S01]  /*a9b0*/  UMOV UR5, 0x380fffff ;  /* 0x380fffff00057882 */ /* 0x000fe20000000000 */
[----:B--2---:R-:W0:Y:S01]  /*a9c0*/  F2F.F32.F64 R19, R2 ;  /* 0x0000000200137310 */ /* 0x004e220000301000 */
[----:B------:R-:W-:-:S14]  /*a9d0*/  DSETP.GEU.AND P0, PT, |R2|, UR4, PT ;  /* 0x0000000402007e2a */ /* 0x000fdc000bf0e200 */
[----:B0-----:R-:W-:Y:S01]  /*a9e0*/  @!P0 FMUL R19, R19, 1.175494350822287508e-38 ;  /* 0x0080000013138820 */ /* 0x001fe20000400000 */
[----:B------:R-:W-:Y:S06]  /*a9f0*/  BRA `(.L_x_3294) ;  /* 0x0000000800747947 */ /* 0x000fec0003800000 */
.L_x_3289:
        /* <DEDUP_REMOVED lines=12> */
.L_x_3303:
[----:B------:R-:W2:Y:S01]  /*aac0*/  LDG.E.64 R2, desc[UR36][R2.64] ;  /* 0x0000002402027981 */ /* 0x000ea2000c1e1b00 */
[----:B------:R-:W-:Y:S01]  /*aad0*/  UMOV UR4, 0xf0000000 ;  /* 0xf000000000047882 */ /* 0x000fe20000000000 */
[----:B------:R-:W-:Y:S01]  /*aae0*/  UMOV UR5, 0x380fffff ;  /* 0x380fffff00057882 */ /* 0x000fe20000000000 */
[----:B--2---:R-:W0:Y:S01]  /*aaf0*/  F2F.F32.F64 R19, R2 ;  /* 0x0000000200137310 */ /* 0x004e220000301000 */
[----:B------:R-:W-:-:S14]  /*ab00*/  DSETP.GEU.AND P0, PT, |R2|, UR4, PT ;  /* 0x0000000402007e2a */ /* 0x000fdc000bf0e200 */
[----:B0-----:R-:W-:Y:S01]  /*ab10*/  @!P0 FMUL R19, R19, 1.175494350822287508e-38 ;  /* 0x0080000013138820 */ /* 0x001fe20000400000 */
[----:B------:R-:W-:Y:S06]  /*ab20*/  BRA `(.L_x_3294) ;  /* 0x0000000800287947 */ /* 0x000fec0003800000 */
.L_x_3302:
        /* <DEDUP_REMOVED lines=25> */
.L_x_3305:
        /* <DEDUP_REMOVED lines=12> */
.L_x_3304:
[----:B------:R-:W2:Y:S02]  /*ad80*/  LDG.E.U16 R2, desc[UR36][R2.64] ;  /* 0x0000002402027981 */ /* 0x000ea4000c1e1500 */
[----:B--2---:R-:W-:Y:S01]  /*ad90*/  IMAD.U32 R19, R2, 0x10000, RZ ;  /* 0x0001000002137824 */ /* 0x004fe200078e00ff */
[----:B------:R-:W-:Y:S06]  /*ada0*/  BRA `(.L_x_3294) ;  /* 0x0000000400887947 */ /* 0x000fec0003800000 */
.L_x_3301:
        /* <DEDUP_REMOVED lines=11> */
.L_x_3308:
        /* <DEDUP_REMOVED lines=20> */
.L_x_3310:
[----:B------:R-:W-:Y:S05]  /*afa0*/  BSYNC.RECONVERGENT B0 ;  /* 0x0000000000007941 */ /* 0x000fea0003800200 */
.L_x_3309:
[----:B------:R-:W-:Y:S01]  /*afb0*/  IMAD.SHL.U32 R0, R0, 0x100000, RZ ;  /* 0x0010000000007824 */ /* 0x000fe200078e00ff */
[----:B------:R-:W-:-:S04]  /*afc0*/  LEA R2, R2, 0x3b800000, 0x17 ;  /* 0x3b80000002027811 */ /* 0x000fc800078eb8ff */
[----:B------:R-:W-:Y:S01]  /*afd0*/  LOP3.LUT R19, R2, R0, R19, 0xfe, !PT ;  /* 0x0000000002137212 */ /* 0x000fe200078efe13 */
[----:B------:R-:W-:Y:S06]  /*afe0*/  BRA `(.L_x_3294) ;  /* 0x0000000000f87947 */ /* 0x000fec0003800000 */
.L_x_3307:
        /* <DEDUP_REMOVED lines=20> */
.L_x_3312:
[----:B------:R-:W-:Y:S05]  /*b130*/  BSYNC.RECONVERGENT B0 ;  /* 0x0000000000007941 */ /* 0x000fea0003800200 */
.L_x_3311:
[----:B------:R-:W-:Y:S02]  /*b140*/  SHF.L.U32 R0, R0, 0x15, RZ ;  /* 0x0000001500007819 */ /* 0x000fe400000006ff */
[----:B------:R-:W-:-:S04]  /*b150*/  LEA R2, R2, 0x37800000, 0x17 ;  /* 0x3780000002027811 */ /* 0x000fc800078eb8ff */
[----:B------:R-:W-:Y:S01]  /*b160*/  LOP3.LUT R19, R2, R0, R19, 0xfe, !PT ;  /* 0x0000000002137212 */ /* 0x000fe200078efe13 */
[----:B------:R-:W-:Y:S06]  /*b170*/  BRA `(.L_x_3294) ;  /* 0x0000000000947947 */ /* 0x000fec0003800000 */
.L_x_3306:
        /* <DEDUP_REMOVED lines=14> */
.L_x_3293:
        /* <DEDUP_REMOVED lines=16> */
.L_x_3315:
[----:B------:R-:W-:Y:S01]  /*b360*/  IMAD.MOV.U32 R19, RZ, RZ, RZ ;  /* 0x000000ffff137224 */ /* 0x000fe200078e00ff */
[----:B------:R-:W-:Y:S06]  /*b370*/  BRA `(.L_x_3294) ;  /* 0x0000000000147947 */ /* 0x000fec0003800000 */
.L_x_3314:
[----:B------:R-:W2:Y:S02]  /*b380*/  LDG.E.64 R2, desc[UR36][R2.64] ;  /* 0x0000002402027981 */ /* 0x000ea4000c1e1b00 */
[----:B--2---:R0:W2:Y:S01]  /*b390*/  I2F.U64 R19, R2 ;  /* 0x0000000200137312 */ /* 0x0040a20000301000 */
[----:B------:R-:W-:Y:S05]  /*b3a0*/  BRA `(.L_x_3294) ;  /* 0x0000000000087947 */ /* 0x000fea0003800000 */
.L_x_3313:
[----:B------:R-:W2:Y:S02]  /*b3b0*/  LDG.E R2, desc[UR36][R2.64] ;  /* 0x0000002402027981 */ /* 0x000ea4000c1e1900 */
[----:B--2---:R-:W-:-:S07]  /*b3c0*/  I2FP.F32.U32 R19, R2 ;  /* 0x0000000200137245 */ /* 0x004fce0000201000 */
.L_x_3294:
[----:B------:R-:W-:Y:S05]  /*b3d0*/  BSYNC.RECONVERGENT B6 ;  /* 0x0000000000067941 */ /* 0x000fea0003800200 */
.L_x_3288:
[----:B------:R-:W0:Y:S01]  /*b3e0*/  LDCU.64 UR6, c[0x0][0x5e8] ;  /* 0x0000bd00ff0677ac */ /* 0x000e220008000a00 */
        /* <DEDUP_REMOVED lines=16> */
.L_x_3319:
[----:B-1-3-5:R-:W0:Y:S02]  /*b4f0*/  F2I.S64.TRUNC R18, R18 ;  /* 0x0000001200127311 */ /* 0x02ae24000020d900 */
[----:B0-----:R-:W-:-:S05]  /*b500*/  MOV R5, R18 ;  /* 0x0000001200057202 */ /* 0x001fca0000000f00 */
[----:B------:R0:W-:Y:S01]  /*b510*/  STG.E.U8 desc[UR36][R2.64], R5 ;  /* 0x0000000502007986 */ /* 0x0001e2000c101124 */
[----:B------:R-:W-:Y:S05]  /*b520*/  BRA `(.L_x_3321) ;  /* 0x0000000c002c7947 */ /* 0x000fea0003800000 */
.L_x_3318:
[----:B------:R-:W-:-:S09]  /*b530*/  UISETP.NE.AND UP0, UPT, UR4, 0x2, UPT ;  /* 0x000000020400788c */ /* 0x000fd2000bf05270 */
[----:B------:R-:W-:Y:S05]  /*b540*/  BRA.U !UP0, `(.L_x_3322) ;  /* 0x0000000108287547 */ /* 0x000fea000b800000 */
[----:B------:R-:W-:-:S09]  /*b550*/  UISETP.NE.AND UP0, UPT, UR4, 0x3, UPT ;  /* 0x000000030400788c */ /* 0x000fd2000bf05270 */
[----:B------:R-:W-:Y:S05]  /*b560*/  BRA.U !UP0, `(.L_x_3323) ;  /* 0x0000000108147547 */ /* 0x000fea000b800000 */
[----:B------:R-:W-:-:S09]  /*b570*/  UISETP.NE.AND UP0, UPT, UR4, 0x4, UPT ;  /* 0x000000040400788c */ /* 0x000fd2000bf05270 */
[----:B------:R-:W-:Y:S05]  /*b580*/  BRA.U UP0, `(.L_x_3320) ;  /* 0x00000009003c7547 */ /* 0x000fea000b800000 */
[----:B-1-3-5:R-:W0:Y:S02]  /*b590*/  F2I.S64.TRUNC R18, R18 ;  /* 0x0000001200127311 */ /* 0x02ae24000020d900 */
[----:B0-----:R0:W-:Y:S01]  /*b5a0*/  STG.E.64 desc[UR36][R2.64], R18 ;  /* 0x0000001202007986 */ /* 0x0011e2000c101b24 */
[----:B------:R-:W-:Y:S05]  /*b5b0*/  BRA `(.L_x_3321) ;  /* 0x0000000c00087947 */ /* 0x000fea0003800000 */
.L_x_3323:
[----:B-1-3-5:R-:W0:Y:S02]  /*b5c0*/  F2I.FTZ.TRUNC.NTZ R5, R18 ;  /* 0x0000001200057305 */ /* 0x02ae24000021f100 */
[----:B0-----:R0:W-:Y:S01]  /*b5d0*/  STG.E desc[UR36][R2.64], R5 ;  /* 0x0000000502007986 */ /* 0x0011e2000c101924 */
[----:B------:R-:W-:Y:S05]  /*b5e0*/  BRA `(.L_x_3321) ;  /* 0x0000000800fc7947 */ /* 0x000fea0003800000 */
.L_x_3322:
[----:B-1-3-5:R-:W0:Y:S02]  /*b5f0*/  F2I.FTZ.TRUNC.NTZ R5, R18 ;  /* 0x0000001200057305 */ /* 0x02ae24000021f100 */
[----:B0-----:R0:W-:Y:S01]  /*b600*/  STG.E.U16 desc[UR36][R2.64], R5 ;  /* 0x0000000502007986 */ /* 0x0011e2000c101524 */
[----:B------:R-:W-:Y:S05]  /*b610*/  BRA `(.L_x_3321) ;  /* 0x0000000800f07947 */ /* 0x000fea0003800000 */
.L_x_3317:
        /* <DEDUP_REMOVED lines=8> */
.L_x_3325:
[----:B-1-3-5:R-:W-:-:S05]  /*b6a0*/  F2FP.F16.F32.PACK_AB R18, RZ, R18 ;  /* 0x00000012ff12723e */ /* 0x02afca00000000ff */
[----:B------:R0:W-:Y:S01]  /*b6b0*/  STG.E.U16 desc[UR36][R2.64], R18 ;  /* 0x0000001202007986 */ /* 0x0001e2000c101524 */
[----:B------:R-:W-:Y:S05]  /*b6c0*/  BRA `(.L_x_3321) ;  /* 0x0000000800c47947 */ /* 0x000fea0003800000 */
.L_x_3324:
[----:B------:R-:W-:-:S09]  /*b6d0*/  UISETP.NE.AND UP0, UPT, UR4, 0x7, UPT ;  /* 0x000000070400788c */ /* 0x000fd2000bf05270 */
[----:B------:R-:W-:Y:S05]  /*b6e0*/  BRA.U !UP0, `(.L_x_3326) ;  /* 0x0000000108247547 */ /* 0x000fea000b800000 */
[----:B------:R-:W-:-:S09]  /*b6f0*/  UISETP.NE.AND UP0, UPT, UR4, 0x8, UPT ;  /* 0x000000080400788c */ /* 0x000fd2000bf05270 */
[----:B------:R-:W-:Y:S05]  /*b700*/  BRA.U !UP0, `(.L_x_3327) ;  /* 0x0000000108107547 */ /* 0x000fea000b800000 */
[----:B------:R-:W-:-:S09]  /*b710*/  UISETP.NE.AND UP0, UPT, UR4, 0x9, UPT ;  /* 0x000000090400788c */ /* 0x000fd2000bf05270 */
[----:B------:R-:W-:Y:S05]  /*b720*/  BRA.U UP0, `(.L_x_3320) ;  /* 0x0000000500d47547 */ /* 0x000fea000b800000 */
[----:B-1-3-5:R0:W-:Y:S01]  /*b730*/  STG.E.64 desc[UR36][R2.64], R18 ;  /* 0x0000001202007986 */ /* 0x02a1e2000c101b24 */
[----:B------:R-:W-:Y:S05]  /*b740*/  BRA `(.L_x_3321) ;  /* 0x0000000800a47947 */ /* 0x000fea0003800000 */
.L_x_3327:
[----:B-1-3-5:R-:W-:-:S05]  /*b750*/  F2FP.F16.F32.PACK_AB R19, R19, R18 ;  /* 0x000000121313723e */ /* 0x02afca00000000ff */
[----:B------:R0:W-:Y:S01]  /*b760*/  STG.E desc[UR36][R2.64], R19 ;  /* 0x0000001302007986 */ /* 0x0001e2000c101924 */
[----:B------:R-:W-:Y:S05]  /*b770*/  BRA `(.L_x_3321) ;  /* 0x0000000800987947 */ /* 0x000fea0003800000 */
.L_x_3326:
[----:B-1-3-5:R-:W-:-:S06]  /*b780*/  FMUL.FTZ R4, R18, 1 ;  /* 0x3f80000012047820 */ /* 0x02afcc0000410000 */
[----:B------:R-:W0:Y:S02]  /*b790*/  F2F.F64.F32 R4, R4 ;  /* 0x0000000400047310 */ /* 0x000e240000201800 */
[----:B0-----:R0:W-:Y:S01]  /*b7a0*/  STG.E.64 desc[UR36][R2.64], R4 ;  /* 0x0000000402007986 */ /* 0x0011e2000c101b24 */
[----:B------:R-:W-:Y:S05]  /*b7b0*/  BRA `(.L_x_3321) ;  /* 0x0000000800887947 */ /* 0x000fea0003800000 */
.L_x_3316:
        /* <DEDUP_REMOVED lines=13> */
.L_x_3331:
        /* <DEDUP_REMOVED lines=16> */
.L_x_3334:
[----:B------:R-:W-:-:S04]  /*b990*/  SHF.R.U32.HI R18, RZ, 0x18, R18 ;  /* 0x00000018ff127819 */ /* 0x000fc80000011612 */
[----:B------:R-:W-:-:S04]  /*b9a0*/  LOP3.LUT R5, R5, 0x80, R18, 0xf8, !PT ;  /* 0x0000008005057812 */ /* 0x000fc800078ef812 */
[----:B------:R-:W-:-:S07]  /*b9b0*/  PRMT R0, R5, 0x7610, R0 ;  /* 0x0000761005007816 */ /* 0x000fce0000000000 */
.L_x_3333:
[----:B------:R-:W-:Y:S05]  /*b9c0*/  BSYNC.RECONVERGENT B0 ;  /* 0x0000000000007941 */ /* 0x000fea0003800200 */
.L_x_3332:
[----:B------:R0:W-:Y:S01]  /*b9d0*/  STG.E.U8 desc[UR36][R2.64], R0 ;  /* 0x0000000002007986 */ /* 0x0001e2000c101124 */
[----:B------:R-:W-:Y:S05]  /*b9e0*/  BRA `(.L_x_3321) ;  /* 0x0000000400fc7947 */ /* 0x000fea0003800000 */
.L_x_3330:
        /* <DEDUP_REMOVED lines=16> */
.L_x_3337:
[----:B------:R-:W-:-:S04]  /*baf0*/  SHF.R.U32.HI R18, RZ, 0x18, R18 ;  /* 0x00000018ff127819 */ /* 0x000fc80000011612 */
[----:B------:R-:W-:-:S04]  /*bb00*/  LOP3.LUT R5, R5, 0x80, R18, 0xf8, !PT ;  /* 0x0000008005057812 */ /* 0x000fc800078ef812 */
[----:B------:R-:W-:-:S07]  /*bb10*/  PRMT R0, R5, 0x7610, R0 ;  /* 0x0000761005007816 */ /* 0x000fce0000000000 */
.L_x_3336:
[----:B------:R-:W-:Y:S05]  /*bb20*/  BSYNC.RECONVERGENT B0 ;  /* 0x0000000000007941 */ /* 0x000fea0003800200 */
.L_x_3335:
[----:B------:R0:W-:Y:S01]  /*bb30*/  STG.E.U8 desc[UR36][R2.64], R0 ;  /* 0x0000000002007986 */ /* 0x0001e2000c101124 */
[----:B------:R-:W-:Y:S05]  /*bb40*/  BRA `(.L_x_3321) ;  /* 0x0000000400a47947 */ /* 0x000fea0003800000 */
.L_x_3329:
        /* <DEDUP_REMOVED lines=21> */
.L_x_3339:
[----:B-1-3-5:R-:W0:Y:S02]  /*bca0*/  F2I.U64.TRUNC R18, R18 ;  /* 0x0000001200127311 */ /* 0x02ae24000020d800 */
[----:B0-----:R0:W-:Y:S01]  /*bcb0*/  STG.E.64 desc[UR36][R2.64], R18 ;  /* 0x0000001202007986 */ /* 0x0011e2000c101b24 */
[----:B------:R-:W-:Y:S05]  /*bcc0*/  BRA `(.L_x_3321) ;  /* 0x0000000400447947 */ /* 0x000fea0003800000 */
.L_x_3338:
[----:B-1-3-5:R-:W0:Y:S02]  /*bcd0*/  F2I.FTZ.U32.TRUNC.NTZ R5, R18 ;  /* 0x0000001200057305 */ /* 0x02ae24000021f000 */
[----:B0-----:R0:W-:Y:S01]  /*bce0*/  STG.E desc[UR36][R2.64], R5 ;  /* 0x0000000502007986 */ /* 0x0011e2000c101924 */
[----:B------:R-:W-:Y:S05]  /*bcf0*/  BRA `(.L_x_3321) ;  /* 0x0000000400387947 */ /* 0x000fea0003800000 */
.L_x_3328:
[----:B------:R-:W-:-:S09]  /*bd00*/  UISETP.GT.AND UP0, UPT, UR4, 0xe, UPT ;  /* 0x0000000e0400788c */ /* 0x000fd2000bf04270 */
[----:B------:R-:W-:Y:S05]  /*bd10*/  BRA.U UP0, `(.L_x_3340) ;  /* 0x0000000100407547 */ /* 0x000fea000b800000 */
[----:B------:R-:W-:-:S09]  /*bd20*/  UISETP.NE.AND UP0, UPT, UR4, 0xa, UPT ;  /* 0x0000000a0400788c */ /* 0x000fd2000bf05270 */
[----:B------:R-:W-:Y:S05]  /*bd30*/  BRA.U !UP0, `(.L_x_3341) ;  /* 0x0000000108207547 */ /* 0x000fea000b800000 */
[----:B------:R-:W-:-:S09]  /*bd40*/  UISETP.NE.AND UP0, UPT, UR4, 0xb, UPT ;  /* 0x0000000b0400788c */ /* 0x000fd2000bf05270 */
[----:B------:R-:W-:Y:S05]  /*bd50*/  BRA.U UP0, `(.L_x_3320) ;  /* 0x0000000100487547 */ /* 0x000fea000b800000 */
[----:B-1-3-5:R-:W-:Y:S02]  /*bd60*/  FSETP.NEU.FTZ.AND P0, PT, R18, RZ, PT ;  /* 0x000000ff1200720b */ /* 0x02afe40003f1d000 */
[----:B------:R-:W-:-:S04]  /*bd70*/  FSETP.NEU.FTZ.AND P1, PT, R19, RZ, PT ;  /* 0x000000ff1300720b */ /* 0x000fc80003f3d000 */
[----:B------:R-:W-:-:S04]  /*bd80*/  PLOP3.LUT P0, PT, P0, P1, PT, 0xf8, 0x8f ;  /* 0x00000000008f781c */ /* 0x000fc80000703f70 */
[----:B------:R-:W-:-:S05]  /*bd90*/  SEL R5, RZ, 0x1, !P0 ;  /* 0x00000001ff057807 */ /* 0x000fca0004000000 */
[----:B------:R3:W-:Y:S01]  /*bda0*/  STG.E.U8 desc[UR36][R2.64], R5 ;  /* 0x0000000502007986 */ /* 0x0007e2000c101124 */
[----:B------:R-:W-:Y:S05]  /*bdb0*/  BRA `(.L_x_3321) ;  /* 0x0000000400087947 */ /* 0x000fea0003800000 */
.L_x_3341:
[----:B-1-3-5:R-:W-:Y:S01]  /*bdc0*/  FMUL.FTZ R4, R18, 1 ;  /* 0x3f80000012047820 */ /* 0x02afe20000410000 */
[----:B------:R-:W-:-:S05]  /*bdd0*/  FMUL.FTZ R6, R19, 1 ;  /* 0x3f80000013067820 */ /* 0x000fca0000410000 */
[----:B------:R-:W-:Y:S08]  /*bde0*/  F2F.F64.F32 R4, R4 ;  /* 0x0000000400047310 */ /* 0x000ff00000201800 */
[----:B------:R-:W0:Y:S02]  /*bdf0*/  F2F.F64.F32 R6, R6 ;  /* 0x0000000600067310 */ /* 0x000e240000201800 */
[----:B0-----:R4:W-:Y:S01]  /*be00*/  STG.E.128 desc[UR36][R2.64], R4 ;  /* 0x0000000402007986 */ /* 0x0019e2000c101d24 */
[----:B------:R-:W-:Y:S05]  /*be10*/  BRA `(.L_x_3321) ;  /* 0x0000000000f07947 */ /* 0x000fea0003800000 */
.L_x_3340:
[----:B------:R-:W-:-:S09]  /*be20*/  UISETP.NE.AND UP0, UPT, UR4, 0xf, UPT ;  /* 0x0000000f0400788c */ /* 0x000fd2000bf05270 */
[----:B------:R-:W-:Y:S05]  /*be30*/  BRA.U !UP0, `(.L_x_3342) ;  /* 0x0000000108e07547 */ /* 0x000fea000b800000 */
[----:B------:R-:W-:-:S09]  /*be40*/  UISETP.NE.AND UP0, UPT, UR4, 0x17, UPT ;  /* 0x000000170400788c */ /* 0x000fd2000bf05270 */
[----:B------:R-:W-:Y:S05]  /*be50*/  BRA.U !UP0, `(.L_x_3343) ;  /* 0x00000001088c7547 */ /* 0x000fea000b800000 */
[----:B------:R-:W-:-:S09]  /*be60*/  UISETP.NE.AND UP0, UPT, UR4, 0x18, UPT ;  /* 0x000000180400788c */ /* 0x000fd2000bf05270 */
[----:B------:R-:W-:Y:S05]  /*be70*/  BRA.U !UP0, `(.L_x_3344) ;  /* 0x0000000108447547 */ /* 0x000fea000b800000 */
.L_x_3320:
[----:B------:R-:W-:Y:S01]  /*be80*/  MOV R0, 0x0 ;  /* 0x0000000000007802 */ /* 0x000fe20000000f00 */
        /* <DEDUP_REMOVED lines=15> */
.L_x_3345:
[----:B------:R-:W-:Y:S05]  /*bf80*/  BRA `(.L_x_3321) ;  /* 0x0000000000947947 */ /* 0x000fea0003800000 */
.L_x_3344:
        /* <DEDUP_REMOVED lines=12> */
.L_x_3347:
[----:B------:R-:W-:Y:S05]  /*c050*/  BSYNC.RECONVERGENT B0 ;  /* 0x0000000000007941 */ /* 0x000fea0003800200 */
.L_x_3346:
[----:B------:R-:W-:-:S05]  /*c060*/  LOP3.LUT R5, R0, 0x80, R7, 0xf8, !PT ;  /* 0x0000008000057812 */ /* 0x000fca00078ef807 */
[----:B------:R1:W-:Y:S01]  /*c070*/  STG.E.U8 desc[UR36][R2.64], R5 ;  /* 0x0000000502007986 */ /* 0x0003e2000c101124 */
[----:B------:R-:W-:Y:S05]  /*c080*/  BRA `(.L_x_3321) ;  /* 0x0000000000547947 */ /* 0x000fea0003800000 */
.L_x_3343:
        /* <DEDUP_REMOVED lines=11> */
.L_x_3349:
[----:B------:R-:W-:Y:S01]  /*c140*/  IMAD.MOV.U32 R0, RZ, RZ, 0x7f ;  /* 0x0000007fff007424 */ /* 0x000fe200078e00ff */
[----:B------:R-:W-:-:S04]  /*c150*/  ISETP.GT.U32.AND P0, PT, R4, 0x7f800000, PT ;  /* 0x7f8000000400780c */ /* 0x000fc80003f04070 */
[----:B------:R-:W-:-:S09]  /*c160*/  SEL R0, R0, 0x7c, P0 ;  /* 0x0000007c00007807 */ /* 0x000fd20000000000 */
.L_x_3350:
[----:B------:R-:W-:Y:S05]  /*c170*/  BSYNC.RECONVERGENT B0 ;  /* 0x0000000000007941 */ /* 0x000fea0003800200 */
.L_x_3348:
[----:B------:R-:W-:-:S04]  /*c180*/  SHF.R.U32.HI R5, RZ, 0x18, R18 ;  /* 0x00000018ff057819 */ /* 0x000fc80000011612 */
[----:B------:R-:W-:-:S05]  /*c190*/  LOP3.LUT R5, R0, 0x80, R5, 0xf8, !PT ;  /* 0x0000008000057812 */ /* 0x000fca00078ef805 */
[----:B------:R0:W-:Y:S01]  /*c1a0*/  STG.E.U8 desc[UR36][R2.64], R5 ;  /* 0x0000000502007986 */ /* 0x0001e2000c101124 */
[----:B------:R-:W-:Y:S05]  /*c1b0*/  BRA `(.L_x_3321) ;  /* 0x0000000000087947 */ /* 0x000fea0003800000 */
.L_x_3342:
[----:B-1-3-5:R-:W-:-:S05]  /*c1c0*/  F2FP.BF16.F32.PACK_AB R18, RZ, R18 ;  /* 0x00000012ff12723e */ /* 0x02afca00000010ff */
[----:B------:R2:W-:Y:S02]  /*c1d0*/  STG.E.U16 desc[UR36][R2.64], R18 ;  /* 0x0000001202007986 */ /* 0x0005e4000c101524 */
.L_x_3321:
[----:B------:R-:W-:-:S07]  /*c1e0*/  IADD3 R17, PT, PT, R17, 0x80, RZ ;  /* 0x0000008011117810 */ /* 0x000fce0007ffe0ff */
.L_x_3258:
[----:B------:R-:W-:Y:S05]  /*c1f0*/  BSYNC.RECONVERGENT B7 ;  /* 0x0000000000077941 */ /* 0x000fea0003800200 */
.L_x_3257:
[----:B------:R-:W5:Y:S02]  /*c200*/  LDCU UR4, c[0x0][0x380] ;  /* 0x00007000ff0477ac */ /* 0x000f640008000800 */
[----:B-----5:R-:W-:-:S13]  /*c210*/  ISETP.GE.AND P0, PT, R17, UR4, PT ;  /* 0x0000000411007c0c */ /* 0x020fda000bf06270 */
[----:B------:R-:W-:Y:S05]  /*c220*/  @P0 EXIT ;  /* 0x000000000000094d */ /* 0x000fea0003800000 */
[----:B------:R-:W5:Y:S01]  /*c230*/  LDCU UR4, c[0x0][0x388] ;  /* 0x00007100ff0477ac */ /* 0x000f620008000800 */
[----:B012-4-:R-:W-:Y:S01]  /*c240*/  IMAD.MOV.U32 R18, RZ, RZ, RZ ;  /* 0x000000ffff127224 */ /* 0x017fe200078e00ff */
[----:B------:R-:W-:Y:S01]  /*c250*/  MOV R16, RZ ;  /* 0x000000ff00107202 */ /* 0x000fe20000000f00 */
[----:B------:R-:W-:Y:S01]  /*c260*/  IMAD.MOV.U32 R0, RZ, RZ, RZ ;  /* 0x000000ffff007224 */ /* 0x000fe200078e00ff */
[----:B-----5:R-:W-:-:S09]  /*c270*/  UISETP.NE.AND UP0, UPT, UR4, URZ, UPT ;  /* 0x000000ff0400728c */ /* 0x020fd2000bf05270 */
[----:B------:R-:W-:Y:S05]  /*c280*/  BRA.U !UP0, `(.L_x_3351) ;  /* 0x0000001508707547 */ /* 0x000fea000b800000 */
[----:B------:R-:W3:Y:S01]  /*c290*/  LDCU.64 UR4, c[0x0][0x390] ;  /* 0x00007200ff0477ac */ /* 0x000ee20008000a00 */
[----:B------:R-:W-:Y:S01]  /*c2a0*/  IMAD.MOV.U32 R16, RZ, RZ, RZ ;  /* 0x000000ffff107224 */ /* 0x000fe200078e00ff */
[----:B------:R-:W0:Y:S01]  /*c2b0*/  LDCU UR6, c[0x0][0x38c] ;  /* 0x00007180ff0677ac */ /* 0x000e220008000800 */
[----:B------:R-:W1:Y:S01]  /*c2c0*/  LDCU.64 UR8, c[0x0][0x4b8] ;  /* 0x00009700ff0877ac */ /* 0x000e620008000a00 */
[----:B------:R-:W-:Y:S01]  /*c2d0*/  UISETP.NE.AND UP0, UPT, UR41, URZ, UPT ;  /* 0x000000ff2900728c */ /* 0x000fe2000bf05270 */
[----:B---3--:R-:W-:Y:S01]  /*c2e0*/  IMAD.HI.U32 R2, R17, UR4, R16 ;  /* 0x0000000411027c27 */ /* 0x008fe2000f8e0010 */
        /* <DEDUP_REMOVED lines=342> */
.L_x_3351:
[----:B------:R-:W3:Y:S01]  /*d850*/  LDCU.64 UR8, c[0x0][0x5f0] ;  /* 0x0000be00ff0877ac */ /* 0x000ee20008000a00 */
[----:B------:R-:W-:Y:S01]  /*d860*/  BSSY.RECONVERGENT B6, `(.L_x_3352) ;  /* 0x00000e0000067945 */ /* 0x000fe20003800200 */
[----:B------:R-:W0:Y:S01]  /*d870*/  LDCU.64 UR6, c[0x0][0x5e8] ;  /* 0x0000bd00ff0677ac */ /* 0x000e220008000a00 */
[----:B------:R-:W-:-:S04]  /*d880*/  UPRMT UR4, UR39, 0x9910, URZ ;  /* 0x0000991027047896 */ /* 0x000fc800080000ff */
[----:B------:R-:W-:Y:S01]  /*d890*/  UISETP.GT.AND UP0, UPT, UR4, 0x9, UPT ;  /* 0x000000090400788c */ /* 0x000fe2000bf04270 */
[----:B---3--:R-:W-:Y:S02]  /*d8a0*/  IADD3 R2, P1, PT, R0, UR8, RZ ;  /* 0x0000000800027c10 */ /* 0x008fe4000ff3e0ff */
        /* <DEDUP_REMOVED lines=15> */
.L_x_3356:
[----:B------:R-:W2:Y:S02]  /*d9a0*/  LDG.E.U8 R2, desc[UR36][R2.64] ;  /* 0x0000002402027981 */ /* 0x000ea4000c1e1100 */
[----:B--2---:R-:W-:Y:S01]  /*d9b0*/  I2FP.F32.U32 R22, R2 ;  /* 0x0000000200167245 */ /* 0x004fe20000201000 */
[----:B------:R-:W-:Y:S06]  /*d9c0*/  BRA `(.L_x_3358) ;  /* 0x0000000c00247947 */ /* 0x000fec0003800000 */
.L_x_3355:
        /* <DEDUP_REMOVED lines=9> */
.L_x_3360:
[----:B------:R-:W2:Y:S02]  /*da60*/  LDG.E R2, desc[UR36][R2.64] ;  /* 0x0000002402027981 */ /* 0x000ea4000c1e1900 */
[----:B--2---:R-:W-:Y:S01]  /*da70*/  I2FP.F32.S32 R22, R2 ;  /* 0x0000000200167245 */ /* 0x004fe20000201400 */
[----:B------:R-:W-:Y:S06]  /*da80*/  BRA `(.L_x_3358) ;  /* 0x0000000800f47947 */ /* 0x000fec0003800000 */
.L_x_3359:
[----:B------:R-:W2:Y:S02]  /*da90*/  LDG.E.U16 R2, desc[UR36][R2.64] ;  /* 0x0000002402027981 */ /* 0x000ea4000c1e1500 */
[----:B--2---:R0:W1:Y:S01]  /*daa0*/  I2F.S16 R22, R2 ;  /* 0x0000000200167306 */ /* 0x0040620000101400 */
[----:B------:R-:W-:Y:S05]  /*dab0*/  BRA `(.L_x_3358) ;  /* 0x0000000800e87947 */ /* 0x000fea0003800000 */
.L_x_3354:
        /* <DEDUP_REMOVED lines=8> */
.L_x_3362:
[----:B------:R-:W2:Y:S02]  /*db40*/  LDG.E.U16 R2, desc[UR36][R2.64] ;  /* 0x0000002402027981 */ /* 0x000ea4000c1e1500 */
[----:B--2---:R-:W-:Y:S01]  /*db50*/  HADD2.F32 R22, -RZ, R2.H0_H0 ;  /* 0x20000002ff167230 */ /* 0x004fe20000004100 */
[----:B------:R-:W-:Y:S06]  /*db60*/  BRA `(.L_x_3358) ;  /* 0x0000000800bc7947 */ /* 0x000fec0003800000 */
.L_x_3361:
        /* <DEDUP_REMOVED lines=8> */
.L_x_3364:
[----:B------:R-:W2:Y:S02]  /*dbf0*/  LDG.E.U16 R2, desc[UR36][R2.64] ;  /* 0x0000002402027981 */ /* 0x000ea4000c1e1500 */
[----:B--2---:R-:W-:Y:S01]  /*dc00*/  HADD2.F32 R22, -RZ, R2.H0_H0 ;  /* 0x20000002ff167230 */ /* 0x004fe20000004100 */
[----:B------:R-:W-:Y:S06]  /*dc10*/  BRA `(.L_x_3358) ;  /* 0x0000000800907947 */ /* 0x000fec0003800000 */
.L_x_3363:
[----:B------:R-:W2:Y:S01]  /*dc20*/  LDG.E.64 R2, desc[UR36][R2.64] ;  /* 0x0000002402027981 */ /* 0x000ea2000c1e1b00 */
[----:B------:R-:W-:Y:S01]  /*dc30*/  UMOV UR4, 0xf0000000 ;  /* 0xf000000000047882 */ /* 0x000fe20000000000 */
[----:B------:R-:W-:Y:S01]  /*dc40*/  UMOV UR5, 0x380fffff ;  /* 0x380fffff00057882 */ /* 0x000fe20000000000 */
[----:B--2---:R-:W0:Y:S01]  /*dc50*/  F2F.F32.F64 R22, R2 ;  /* 0x0000000200167310 */ /* 0x004e220000301000 */
[----:B------:R-:W-:-:S14]  /*dc60*/  DSETP.GEU.AND P0, PT, |R2|, UR4, PT ;  /* 0x0000000402007e2a */ /* 0x000fdc000bf0e200 */
[----:B0-----:R-:W-:Y:S01]  /*dc70*/  @!P0 FMUL R22, R22, 1.175494350822287508e-38 ;  /* 0x0080000016168820 */ /* 0x001fe20000400000 */
[----:B------:R-:W-:Y:S06]  /*dc80*/  BRA `(.L_x_3358) ;  /* 0x0000000800747947 */ /* 0x000fec0003800000 */
.L_x_3353:
        /* <DEDUP_REMOVED lines=12> */
.L_x_3367:
[----:B------:R-:W2:Y:S01]  /*dd50*/  LDG.E.64 R2, desc[UR36][R2.64] ;  /* 0x0000002402027981 */ /* 0x000ea2000c1e1b00 */
[----:B------:R-:W-:Y:S01]  /*dd60*/  UMOV UR4, 0xf0000000 ;  /* 0xf000000000047882 */ /* 0x000fe20000000000 */
[----:B------:R-:W-:Y:S01]  /*dd70*/  UMOV UR5, 0x380fffff ;  /* 0x380fffff00057882 */ /* 0x000fe20000000000 */
[----:B--2---:R-:W0:Y:S01]  /*dd80*/  F2F.F32.F64 R22, R2 ;  /* 0x0000000200167310 */ /* 0x004e220000301000 */
[----:B------:R-:W-:-:S14]  /*dd90*/  DSETP.GEU.AND P0, PT, |R2|, UR4, PT ;  /* 0x0000000402007e2a */ /* 0x000fdc000bf0e200 */
[----:B0-----:R-:W-:Y:S01]  /*dda0*/  @!P0 FMUL R22, R22, 1.175494350822287508e-38 ;  /* 0x0080000016168820 */ /* 0x001fe20000400000 */
[----:B------:R-:W-:Y:S06]  /*ddb0*/  BRA `(.L_x_3358) ;  /* 0x0000000800287947 */ /* 0x000fec0003800000 */
.L_x_3366:
        /* <DEDUP_REMOVED lines=25> */
.L_x_3369:
        /* <DEDUP_REMOVED lines=12> */
.L_x_3368:
[----:B------:R-:W2:Y:S02]  /*e010*/  LDG.E.U16 R2, desc[UR36][R2.64] ;  /* 0x0000002402027981 */ /* 0x000ea4000c1e1500 */
[----:B--2---:R-:W-:Y:S01]  /*e020*/  IMAD.U32 R22, R2, 0x10000, RZ ;  /* 0x0001000002167824 */ /* 0x004fe200078e00ff */
[----:B------:R-:W-:Y:S06]  /*e030*/  BRA `(.L_x_3358) ;  /* 0x0000000400887947 */ /* 0x000fec0003800000 */
.L_x_3365:
        /* <DEDUP_REMOVED lines=11> */
.L_x_3372:
        /* <DEDUP_REMOVED lines=20> */
.L_x_3374:
[----:B------:R-:W-:Y:S05]  /*e230*/  BSYNC.RECONVERGENT B0 ;  /* 0x0000000000007941 */ /* 0x000fea0003800200 */
.L_x_3373:
[----:B------:R-:W-:Y:S01]  /*e240*/  IMAD.SHL.U32 R0, R0, 0x100000, RZ ;  /* 0x0010000000007824 */ /* 0x000fe200078e00ff */
[----:B------:R-:W-:-:S04]  /*e250*/  LEA R2, R2, 0x3b800000, 0x17 ;  /* 0x3b80000002027811 */ /* 0x000fc800078eb8ff */
[----:B------:R-:W-:Y:S01]  /*e260*/  LOP3.LUT R22, R2, R0, R7, 0xfe, !PT ;  /* 0x0000000002167212 */ /* 0x000fe200078efe07 */
[----:B------:R-:W-:Y:S06]  /*e270*/  BRA `(.L_x_3358) ;  /* 0x0000000000f87947 */ /* 0x000fec0003800000 */
.L_x_3371:
        /* <DEDUP_REMOVED lines=20> */
.L_x_3376:
[----:B------:R-:W-:Y:S05]  /*e3c0*/  BSYNC.RECONVERGENT B0 ;  /* 0x0000000000007941 */ /* 0x000fea0003800200 */
.L_x_3375:
[----:B------:R-:W-:Y:S02]  /*e3d0*/  SHF.L.U32 R0, R0, 0x15, RZ ;  /* 0x0000001500007819 */ /* 0x000fe400000006ff */
[----:B------:R-:W-:-:S04]  /*e3e0*/  LEA R2, R2, 0x37800000, 0x17 ;  /* 0x3780000002027811 */ /* 0x000fc800078eb8ff */
[----:B------:R-:W-:Y:S01]  /*e3f0*/  LOP3.LUT R22, R2, R0, R7, 0xfe, !PT ;  /* 0x0000000002167212 */ /* 0x000fe200078efe07 */
[----:B------:R-:W-:Y:S06]  /*e400*/  BRA `(.L_x_3358) ;  /* 0x0000000000947947 */ /* 0x000fec0003800000 */
.L_x_3370:
        /* <DEDUP_REMOVED lines=14> */
.L_x_3357:
        /* <DEDUP_REMOVED lines=16> */
.L_x_3379:
[----:B------:R-:W-:Y:S01]  /*e5f0*/  IMAD.MOV.U32 R22, RZ, RZ, RZ ;  /* 0x000000ffff167224 */ /* 0x000fe200078e00ff */
[----:B------:R-:W-:Y:S06]  /*e600*/  BRA `(.L_x_3358) ;  /* 0x0000000000147947 */ /* 0x000fec0003800000 */
.L_x_3378:
[----:B------:R-:W2:Y:S02]  /*e610*/  LDG.E.64 R22, desc[UR36][R2.64] ;  /* 0x0000002402167981 */ /* 0x000ea4000c1e1b00 */
[----:B--2---:R0:W1:Y:S01]  /*e620*/  I2F.U64 R22, R22 ;  /* 0x0000001600167312 */ /* 0x0040620000301000 */
[----:B------:R-:W-:Y:S05]  /*e630*/  BRA `(.L_x_3358) ;  /* 0x0000000000087947 */ /* 0x000fea0003800000 */
.L_x_3377:
[----:B------:R-:W2:Y:S02]  /*e640*/  LDG.E R2, desc[UR36][R2.64] ;  /* 0x0000002402027981 */ /* 0x000ea4000c1e1900 */
[----:B--2---:R-:W-:-:S07]  /*e650*/  I2FP.F32.U32 R22, R2 ;  /* 0x0000000200167245 */ /* 0x004fce0000201000 */
.L_x_3358:
[----:B------:R-:W-:Y:S05]  /*e660*/  BSYNC.RECONVERGENT B6 ;  /* 0x0000000000067941 */ /* 0x000fea0003800200 */
.L_x_3352:
        /* <DEDUP_REMOVED lines=18> */
.L_x_3384:
[----:B------:R-:W2:Y:S02]  /*e790*/  LDG.E.U8 R2, desc[UR36][R2.64] ;  /* 0x0000002402027981 */ /* 0x000ea4000c1e1100 */
[----:B--2---:R-:W-:Y:S01]  /*e7a0*/  I2FP.F32.U32 R23, R2 ;  /* 0x0000000200177245 */ /* 0x004fe20000201000 */
[----:B------:R-:W-:Y:S06]  /*e7b0*/  BRA `(.L_x_3386) ;  /* 0x0000000c00247947 */ /* 0x000fec0003800000 */
.L_x_3383:
        /* <DEDUP_REMOVED lines=9> */
.L_x_3388:
[----:B------:R-:W2:Y:S02]  /*e850*/  LDG.E R2, desc[UR36][R2.64] ;  /* 0x0000002402027981 */ /* 0x000ea4000c1e1900 */
[----:B--2---:R-:W-:Y:S01]  /*e860*/  I2FP.F32.S32 R23, R2 ;  /* 0x0000000200177245 */ /* 0x004fe20000201400 */
[----:B------:R-:W-:Y:S06]  /*e870*/  BRA `(.L_x_3386) ;  /* 0x0000000800f47947 */ /* 0x000fec0003800000 */
.L_x_3387:
[----:B------:R-:W2:Y:S02]  /*e880*/  LDG.E.U16 R2, desc[UR36][R2.64] ;  /* 0x0000002402027981 */ /* 0x000ea4000c1e1500 */
[----:B--2---:R0:W2:Y:S01]  /*e890*/  I2F.S16 R23, R2 ;  /* 0x0000000200177306 */ /* 0x0040a20000101400 */
[----:B------:R-:W-:Y:S05]  /*e8a0*/  BRA `(.L_x_3386) ;  /* 0x0000000800e87947 */ /* 0x000fea0003800000 */
.L_x_3382:
        /* <DEDUP_REMOVED lines=8> */
.L_x_3390:
[----:B------:R-:W2:Y:S02]  /*e930*/  LDG.E.U16 R2, desc[UR36][R2.64] ;  /* 0x0000002402027981 */ /* 0x000ea4000c1e1500 */
[----:B--2---:R-:W-:Y:S01]  /*e940*/  HADD2.F32 R23, -RZ, R2.H0_H0 ;  /* 0x20000002ff177230 */ /* 0x004fe20000004100 */
[----:B------:R-:W-:Y:S06]  /*e950*/  BRA `(.L_x_3386) ;  /* 0x0000000800bc7947 */ /* 0x000fec0003800000 */
.L_x_3389:
        /* <DEDUP_REMOVED lines=8> */
.L_x_3392:
[----:B------:R-:W2:Y:S02]  /*e9e0*/  LDG.E.U16 R2, desc[UR36][R2.64] ;  /* 0x0000002402027981 */ /* 0x000ea4000c1e1500 */
[----:B--2---:R-:W-:Y:S01]  /*e9f0*/  HADD2.F32 R23, -RZ, R2.H0_H0 ;  /* 0x20000002ff177230 */ /* 0x004fe20000004100 */
[----:B------:R-:W-:Y:S06]  /*ea00*/  BRA `(.L_x_3386) ;  /* 0x0000000800907947 */ /* 0x000fec0003800000 */
.L_x_3391:
[----:B------:R-:W2:Y:S01]  /*ea10*/  LDG.E.64 R2, desc[UR36][R2.64] ;  /* 0x0000002402027981 */ /* 0x000ea2000c1e1b00 */
[----:B------:R-:W-:Y:S01]  /*ea20*/  UMOV UR4, 0xf0000000 ;  /* 0xf000000000047882 */ /* 0x000fe20000000000 */
[----:B------:R-:W-:Y:S01]  /*ea30*/  UMOV UR5, 0x380fffff ;  /* 0x380fffff00057882 */ /* 0x000fe20000000000 */
[----:B--2---:R-:W0:Y:S01]  /*ea40*/  F2F.F32.F64 R23, R2 ;  /* 0x0000000200177310 */ /* 0x004e220000301000 */
[----:B------:R-:W-:-:S14]  /*ea50*/  DSETP.GEU.AND P0, PT, |R2|, UR4, PT ;  /* 0x0000000402007e2a */ /* 0x000fdc000bf0e200 */
[----:B0-----:R-:W-:Y:S01]  /*ea60*/  @!P0 FMUL R23, R23, 1.175494350822287508e-38 ;  /* 0x0080000017178820 */ /* 0x001fe20000400000 */
[----:B------:R-:W-:Y:S06]  /*ea70*/  BRA `(.L_x_3386) ;  /* 0x0000000800747947 */ /* 0x000fec0003800000 */
.L_x_3381:
        /* <DEDUP_REMOVED lines=12> */
.L_x_3395:
[----:B------:R-:W2:Y:S01]  /*eb40*/  LDG.E.64 R2, desc[UR36][R2.64] ;  /* 0x0000002402027981 */ /* 0x000ea2000c1e1b00 */
[----:B------:R-:W-:Y:S01]  /*eb50*/  UMOV UR4, 0xf0000000 ;  /* 0xf000000000047882 */ /* 0x000fe20000000000 */
[----:B------:R-:W-:Y:S01]  /*eb60*/  UMOV UR5, 0x380fffff ;  /* 0x380fffff00057882 */ /* 0x000fe20000000000 */
[----:B--2---:R-:W0:Y:S01]  /*eb70*/  F2F.F32.F64 R23, R2 ;  /* 0x0000000200177310 */ /* 0x004e220000301000 */
[----:B------:R-:W-:-:S14]  /*eb80*/  DSETP.GEU.AND P0, PT, |R2|, UR4, PT ;  /* 0x0000000402007e2a */ /* 0x000fdc000bf0e200 */
[----:B0-----:R-:W-:Y:S01]  /*eb90*/  @!P0 FMUL R23, R23, 1.175494350822287508e-38 ;  /* 0x0080000017178820 */ /* 0x001fe20000400000 */
[----:B------:R-:W-:Y:S06]  /*eba0*/  BRA `(.L_x_3386) ;  /* 0x0000000800287947 */ /* 0x000fec0003800000 */
.L_x_3394:
        /* <DEDUP_REMOVED lines=14> */
[----:B------:R-:W-:Y:S01]  /*ec90*/  IADD3 R5, PT, PT, R4, -0x4, RZ ;  /* 0xfffffffc04057810 */ /* 0x000fe20007ffe0ff */
[----:B------:R-:W-:-:S03]  /*eca0*/  VIADD R4, R0, 0x1000000 ;  /* 0x0100000000047836 */ /* 0x000fc60000000000 */
[----:B------:R-:W-:Y:S01]  /*ecb0*/  SHF.L.U32 R6, R0, R5, RZ ;  /* 0x0000000500067219 */ /* 0x000fe200000006ff */
[----:B------:R-:W-:Y:S01]  /*ecc0*/  IMAD.SHL.U32 R5, R5, 0x800000, RZ ;  /* 0x0080000005057824 */ /* 0x000fe200078e00ff */
[----:B------:R-:W-:-:S04]  /*ecd0*/  SHF.R.S32.HI R4, RZ, 0x8, R4 ;  /* 0x00000008ff047819 */ /* 0x000fc80000011404 */
[----:B------:R-:W-:-:S04]  /*ece0*/  LEA.HI R5, R6, -R5, RZ, 0x1c ;  /* 0x8000000506057211 */ /* 0x000fc800078fe0ff */
[----:B------:R-:W-:-:S04]  /*ecf0*/  IADD3 R5, PT, PT, R5, 0x3c000000, RZ ;  /* 0x3c00000005057810 */ /* 0x000fc80007ffe0ff */
[----:B------:R-:W-:-:S04]  /*ed00*/  LOP3.LUT R4, R5, 0x7f800000, R4, 0xf8, !PT ;  /* 0x7f80000005047812 */ /* 0x000fc800078ef804 */
[----:B------:R-:W-:-:S04]  /*ed10*/  SEL R4, R4, RZ, P0 ;  /* 0x000000ff04047207 */ /* 0x000fc80000000000 */
[----:B------:R-:W-:Y:S01]  /*ed20*/  LOP3.LUT R23, R4, 0x80000000, R23, 0xf8, !PT ;  /* 0x8000000004177812 */ /* 0x000fe200078ef817 */
[----:B------:R-:W-:Y:S06]  /*ed30*/  BRA `(.L_x_3386) ;  /* 0x0000000400c47947 */ /* 0x000fec0003800000 */
.L_x_3397:
        /* <DEDUP_REMOVED lines=12> */
.L_x_3396:
[----:B------:R-:W2:Y:S02]  /*ee00*/  LDG.E.U16 R2, desc[UR36][R2.64] ;  /* 0x0000002402027981 */ /* 0x000ea4000c1e1500 */
[----:B--2---:R-:W-:Y:S01]  /*ee10*/  SHF.L.U32 R23, R2, 0x10, RZ ;  /* 0x0000001002177819 */ /* 0x004fe200000006ff */
[----:B------:R-:W-:Y:S06]  /*ee20*/  BRA `(.L_x_3386) ;  /* 0x0000000400887947 */ /* 0x000fec0003800000 */
.L_x_3393:
        /* <DEDUP_REMOVED lines=11> */
.L_x_3400:
        /* <DEDUP_REMOVED lines=20> */
.L_x_3402:
[----:B------:R-:W-:Y:S05]  /*f020*/  BSYNC.RECONVERGENT B0 ;  /* 0x0000000000007941 */ /* 0x000fea0003800200 */
.L_x_3401:
[----:B------:R-:W-:Y:S01]  /*f030*/  IMAD.SHL.U32 R0, R0, 0x100000, RZ ;  /* 0x0010000000007824 */ /* 0x000fe200078e00ff */
[----:B------:R-:W-:-:S04]  /*f040*/  LEA R2, R2, 0x3b800000, 0x17 ;  /* 0x3b80000002027811 */ /* 0x000fc800078eb8ff */
[----:B------:R-:W-:Y:S01]  /*f050*/  LOP3.LUT R23, R2, R0, R23, 0xfe, !PT ;  /* 0x0000000002177212 */ /* 0x000fe200078efe17 */
[----:B------:R-:W-:Y:S06]  /*f060*/  BRA `(.L_x_3386) ;  /* 0x0000000000f87947 */ /* 0x000fec0003800000 */
.L_x_3399:
[----:B------:R-:W2:Y:S01]  /*f070*/  LDG.E.U8 R3, desc[UR36][R2.64] ;  /* 0x0000002402037981 */ /* 0x000ea2000c1e1100 */
        /* <DEDUP_REMOVED lines=19> */
.L_x_3404:
[----:B------:R-:W-:Y:S05]  /*f1b0*/  BSYNC.RECONVERGENT B0 ;  /* 0x0000000000007941 */ /* 0x000fea0003800200 */
.L_x_3403:
[----:B------:R-:W-:Y:S01]  /*f1c0*/  IMAD.SHL.U32 R0, R0, 0x200000, RZ ;  /* 0x0020000000007824 */ /* 0x000fe200078e00ff */
[----:B------:R-:W-:-:S04]  /*f1d0*/  LEA R2, R2, 0x37800000, 0x17 ;  /* 0x3780000002027811 */ /* 0x000fc800078eb8ff */
[----:B------:R-:W-:Y:S01]  /*f1e0*/  LOP3.LUT R23, R2, R0, R23, 0xfe, !PT ;  /* 0x0000000002177212 */ /* 0x000fe200078efe17 */
[----:B------:R-:W-:Y:S06]  /*f1f0*/  BRA `(.L_x_3386) ;  /* 0x0000000000947947 */ /* 0x000fec0003800000 */
.L_x_3398:
        /* <DEDUP_REMOVED lines=14> */
.L_x_3385:
        /* <DEDUP_REMOVED lines=10> */
[----:B--2---:R-:W-:-:S02]  /*f380*/  IMAD.U32 R6, RZ, RZ, UR6 ;  /* 0x00000006ff067e24 */ /* 0x004fc4000f8e00ff */
[----:B------:R-:W-:Y:S01]  /*f390*/  IMAD.U32 R7, RZ, RZ, UR7 ;  /* 0x00000007ff077e24 */ /* 0x000fe2000f8e00ff */
[----:B----4-:R-:W-:Y:S01]  /*f3a0*/  MOV R10, UR8 ;  /* 0x00000008000a7c02 */ /* 0x010fe20008000f00 */
[----:B------:R-:W-:-:S07]  /*f3b0*/  IMAD.U32 R11, RZ, RZ, UR9 ;  /* 0x00000009ff0b7e24 */ /* 0x000fce000f8e00ff */
[----:B------:R-:W-:-:S07]  /*f3c0*/  LEPC R20, `(.L_x_3407) ;  /* 0x000000001014794e */ /* 0x000fce0000000000 */
[----:B-1-3-5:R-:W-:Y:S05]  /*f3d0*/  CALL.ABS.NOINC R2 ;  /* 0x0000000002007343 */ /* 0x02afea0003c00000 */
.L_x_3407:
[----:B------:R-:W-:Y:S01]  /*f3e0*/  IMAD.MOV.U32 R23, RZ, RZ, RZ ;  /* 0x000000ffff177224 */ /* 0x000fe200078e00ff */
[----:B------:R-:W-:Y:S06]  /*f3f0*/  BRA `(.L_x_3386) ;  /* 0x0000000000147947 */ /* 0x000fec0003800000 */
.L_x_3406:
[----:B------:R-:W2:Y:S02]  /*f400*/  LDG.E.64 R2, desc[UR36][R2.64] ;  /* 0x0000002402027981 */ /* 0x000ea4000c1e1b00 */
[----:B--2---:R0:W2:Y:S01]  /*f410*/  I2F.U64 R23, R2 ;  /* 0x0000000200177312 */ /* 0x0040a20000301000 */
[----:B------:R-:W-:Y:S05]  /*f420*/  BRA `(.L_x_3386) ;  /* 0x0000000000087947 */ /* 0x000fea0003800000 */
.L_x_3405:
[----:B------:R-:W2:Y:S02]  /*f430*/  LDG.E R2, desc[UR36][R2.64] ;  /* 0x0000002402027981 */ /* 0x000ea4000c1e1900 */
[----:B--2---:R-:W-:-:S07]  /*f440*/  I2FP.F32.U32 R23, R2 ;  /* 0x0000000200177245 */ /* 0x004fce0000201000 */
.L_x_3386:
[----:B------:R-:W-:Y:S05]  /*f450*/  BSYNC.RECONVERGENT B6 ;  /* 0x0000000000067941 */ /* 0x000fea0003800200 */
.L_x_3380:
        /* <DEDUP_REMOVED lines=11> */
[----:B01-3-5:R-:W0:Y:S02]  /*f510*/  F2I.FTZ.TRUNC.NTZ R3, R22 ;  /* 0x0000001600037305 */ /* 0x02be24000021f100 */
[----:B0-----:R-:W-:Y:S01]  /*f520*/  STG.E.U8 desc[UR36][R16.64], R3 ;  /* 0x0000000310007986 */ /* 0x001fe2000c101124 */
[----:B------:R-:W-:Y:S05]  /*f530*/  EXIT ;  /* 0x000000000000794d */ /* 0x000fea0003800000 */
.L_x_3411:
[----:B-12-45:R-:W0:Y:S02]  /*f540*/  F2I.S64.TRUNC R22, R22 ;  /* 0x0000001600167311 */ /* 0x036e24000020d900 */
[----:B0--3--:R-:W-:-:S05]  /*f550*/  MOV R3, R22 ;  /* 0x0000001600037202 */ /* 0x009fca0000000f00 */
[----:B------:R-:W-:Y:S01]  /*f560*/  STG.E.U8 desc[UR36][R16.64], R3 ;  /* 0x0000000310007986 */ /* 0x000fe2000c101124 */
[----:B------:R-:W-:Y:S05]  /*f570*/  EXIT ;  /* 0x000000000000794d */ /* 0x000fea0003800000 */
.L_x_3410:
[----:B------:R-:W-:-:S09]  /*f580*/  UISETP.NE.AND UP0, UPT, UR4, 0x2, UPT ;  /* 0x000000020400788c */ /* 0x000fd2000bf05270 */
[----:B------:R-:W-:Y:S05]  /*f590*/  BRA.U !UP0, `(.L_x_3413) ;  /* 0x0000000108287547 */ /* 0x000fea000b800000 */
[----:B------:R-:W-:-:S09]  /*f5a0*/  UISETP.NE.AND UP0, UPT, UR4, 0x3, UPT ;  /* 0x000000030400788c */ /* 0x000fd2000bf05270 */
[----:B------:R-:W-:Y:S05]  /*f5b0*/  BRA.U !UP0, `(.L_x_3414) ;  /* 0x0000000108147547 */ /* 0x000fea000b800000 */
[----:B------:R-:W-:-:S09]  /*f5c0*/  UISETP.NE.AND UP0, UPT, UR4, 0x4, UPT ;  /* 0x000000040400788c */ /* 0x000fd2000bf05270 */
[----:B------:R-:W-:Y:S05]  /*f5d0*/  BRA.U UP0, `(.L_x_3412) ;  /* 0x00000009003c7547 */ /* 0x000fea000b800000 */
[----:B-12-45:R-:W1:Y:S02]  /*f5e0*/  F2I.S64.TRUNC R22, R22 ;  /* 0x0000001600167311 */ /* 0x036e64000020d900 */
[----:B-1----:R-:W-:Y:S01]  /*f5f0*/  STG.E.64 desc[UR36][R16.64], R22 ;  /* 0x0000001610007986 */ /* 0x002fe2000c101b24 */
[----:B------:R-:W-:Y:S05]  /*f600*/  EXIT ;  /* 0x000000000000794d */ /* 0x000fea0003800000 */
.L_x_3414:
[----:B01-3-5:R-:W0:Y:S02]  /*f610*/  F2I.FTZ.TRUNC.NTZ R3, R22 ;  /* 0x0000001600037305 */ /* 0x02be24000021f100 */
[----:B0-----:R-:W-:Y:S01]  /*f620*/  STG.E desc[UR36][R16.64], R3 ;  /* 0x0000000310007986 */ /* 0x001fe2000c101924 */
[----:B------:R-:W-:Y:S05]  /*f630*/  EXIT ;  /* 0x000000000000794d */ /* 0x000fea0003800000 */
.L_x_3413:
[----:B01-3-5:R-:W0:Y:S02]  /*f640*/  F2I.FTZ.TRUNC.NTZ R3, R22 ;  /* 0x0000001600037305 */ /* 0x02be24000021f100 */
[----:B0-----:R-:W-:Y:S01]  /*f650*/  STG.E.U16 desc[UR36][R16.64], R3 ;  /* 0x0000000310007986 */ /* 0x001fe2000c101524 */
[----:B------:R-:W-:Y:S05]  /*f660*/  EXIT ;  /* 0x000000000000794d */ /* 0x000fea0003800000 */
.L_x_3409:
[----:B------:R-:W-:-:S09]  /*f670*/  UISETP.GT.AND UP0, UPT, UR4, 0x6, UPT ;  /* 0x000000060400788c */ /* 0x000fd2000bf04270 */
[----:B------:R-:W-:Y:S05]  /*f680*/  BRA.U UP0, `(.L_x_3415) ;  /* 0x0000000100247547 */ /* 0x000fea000b800000 */
[----:B------:R-:W-:-:S09]  /*f690*/  UISETP.NE.AND UP0, UPT, UR4, 0x5, UPT ;  /* 0x000000050400788c */ /* 0x000fd2000bf05270 */
[----:B------:R-:W-:Y:S05]  /*f6a0*/  BRA.U !UP0, `(.L_x_3416) ;  /* 0x0000000108107547 */ /* 0x000fea000b800000 */
[----:B------:R-:W-:-:S09]  /*f6b0*/  UISETP.NE.AND UP0, UPT, UR4, 0x6, UPT ;  /* 0x000000060400788c */ /* 0x000fd2000bf05270 */
[----:B------:R-:W-:Y:S05]  /*f6c0*/  BRA.U UP0, `(.L_x_3412) ;  /* 0x0000000900007547 */ /* 0x000fea000b800000 */
[----:B-1---5:R-:W-:Y:S01]  /*f6d0*/  STG.E desc[UR36][R16.64], R22 ;  /* 0x0000001610007986 */ /* 0x022fe2000c101924 */
[----:B------:R-:W-:Y:S05]  /*f6e0*/  EXIT ;  /* 0x000000000000794d */ /* 0x000fea0003800000 */
.L_x_3416:
[----:B-1---5:R-:W-:-:S05]  /*f6f0*/  F2FP.F16.F32.PACK_AB R22, RZ, R22 ;  /* 0x00000016ff16723e */ /* 0x022fca00000000ff */
[----:B------:R-:W-:Y:S01]  /*f700*/  STG.E.U16 desc[UR36][R16.64], R22 ;  /* 0x0000001610007986 */ /* 0x000fe2000c101524 */
[----:B------:R-:W-:Y:S05]  /*f710*/  EXIT ;  /* 0x000000000000794d */ /* 0x000fea0003800000 */
.L_x_3415:
[----:B------:R-:W-:-:S09]  /*f720*/  UISETP.NE.AND UP0, UPT, UR4, 0x7, UPT ;  /* 0x000000070400788c */ /* 0x000fd2000bf05270 */
[----:B------:R-:W-:Y:S05]  /*f730*/  BRA.U !UP0, `(.L_x_3417) ;  /* 0x0000000108247547 */ /* 0x000fea000b800000 */
[----:B------:R-:W-:-:S09]  /*f740*/  UISETP.NE.AND UP0, UPT, UR4, 0x8, UPT ;  /* 0x000000080400788c */ /* 0x000fd2000bf05270 */
[----:B------:R-:W-:Y:S05]  /*f750*/  BRA.U !UP0, `(.L_x_3418) ;  /* 0x0000000108107547 */ /* 0x000fea000b800000 */
[----:B------:R-:W-:-:S09]  /*f760*/  UISETP.NE.AND UP0, UPT, UR4, 0x9, UPT ;  /* 0x000000090400788c */ /* 0x000fd2000bf05270 */
[----:B------:R-:W-:Y:S05]  /*f770*/  BRA.U UP0, `(.L_x_3412) ;  /* 0x0000000500d47547 */ /* 0x000fea000b800000 */
[----:B-12-45:R-:W-:Y:S01]  /*f780*/  STG.E.64 desc[UR36][R16.64], R22 ;  /* 0x0000001610007986 */ /* 0x036fe2000c101b24 */
[----:B------:R-:W-:Y:S05]  /*f790*/  EXIT ;  /* 0x000000000000794d */ /* 0x000fea0003800000 */
.L_x_3418:
[----:B-12-45:R-:W-:-:S05]  /*f7a0*/  F2FP.F16.F32.PACK_AB R23, R23, R22 ;  /* 0x000000161717723e */ /* 0x036fca00000000ff */
[----:B------:R-:W-:Y:S01]  /*f7b0*/  STG.E desc[UR36][R16.64], R23 ;  /* 0x0000001710007986 */ /* 0x000fe2000c101924 */
[----:B------:R-:W-:Y:S05]  /*f7c0*/  EXIT ;  /* 0x000000000000794d */ /* 0x000fea0003800000 */
.L_x_3417:
[----:B01-3-5:R-:W-:-:S06]  /*f7d0*/  FMUL.FTZ R2, R22, 1 ;  /* 0x3f80000016027820 */ /* 0x02bfcc0000410000 */
[----:B------:R-:W0:Y:S02]  /*f7e0*/  F2F.F64.F32 R2, R2 ;  /* 0x0000000200027310 */ /* 0x000e240000201800 */
[----:B0-----:R-:W-:Y:S01]  /*f7f0*/  STG.E.64 desc[UR36][R16.64], R2 ;  /* 0x0000000210007986 */ /* 0x001fe2000c101b24 */
[----:B------:R-:W-:Y:S05]  /*f800*/  EXIT ;  /* 0x000000000000794d */ /* 0x000fea0003800000 */
.L_x_3408:
        /* <DEDUP_REMOVED lines=10> */
[----:B01-3-5:R-:W0:Y:S02]  /*f8b0*/  F2I.FTZ.U32.TRUNC.NTZ R3, R22 ;  /* 0x0000001600037305 */ /* 0x02be24000021f000 */
[----:B0-----:R-:W-:Y:S01]  /*f8c0*/  STG.E.U16 desc[UR36][R16.64], R3 ;  /* 0x0000000310007986 */ /* 0x001fe2000c101524 */
[----:B------:R-:W-:Y:S05]  /*f8d0*/  EXIT ;  /* 0x000000000000794d */ /* 0x000fea0003800000 */
.L_x_3422:
[----:B01-3-5:R-:W-:Y:S01]  /*f8e0*/  LOP3.LUT R2, R22, 0x7fffffff, RZ, 0xc0, !PT ;  /* 0x7fffffff16027812 */ /* 0x02bfe200078ec0ff */
        /* <DEDUP_REMOVED lines=15> */
.L_x_3425:
[----:B------:R-:W-:-:S04]  /*f9e0*/  SHF.R.U32.HI R22, RZ, 0x18, R22 ;  /* 0x00000018ff167819 */ /* 0x000fc80000011616 */
[----:B------:R-:W-:-:S04]  /*f9f0*/  LOP3.LUT R3, R3, 0x80, R22, 0xf8, !PT ;  /* 0x0000008003037812 */ /* 0x000fc800078ef816 */
[----:B------:R-:W-:-:S07]  /*fa00*/  PRMT R8, R3, 0x7610, R8 ;  /* 0x0000761003087816 */ /* 0x000fce0000000008 */
.L_x_3424:
[----:B------:R-:W-:Y:S05]  /*fa10*/  BSYNC.RECONVERGENT B0 ;  /* 0x0000000000007941 */ /* 0x000fea0003800200 */
.L_x_3423:
[----:B------:R-:W-:Y:S01]  /*fa20*/  STG.E.U8 desc[UR36][R16.64], R8 ;  /* 0x0000000810007986 */ /* 0x000fe2000c101124 */
[----:B------:R-:W-:Y:S05]  /*fa30*/  EXIT ;  /* 0x000000000000794d */ /* 0x000fea0003800000 */
.L_x_3421:
        /* <DEDUP_REMOVED lines=16> */
.L_x_3428:
[----:B------:R-:W-:-:S04]  /*fb40*/  SHF.R.U32.HI R22, RZ, 0x18, R22 ;  /* 0x00000018ff167819 */ /* 0x000fc80000011616 */
[----:B------:R-:W-:-:S04]  /*fb50*/  LOP3.LUT R3, R3, 0x80, R22, 0xf8, !PT ;  /* 0x0000008003037812 */ /* 0x000fc800078ef816 */
[----:B------:R-:W-:-:S07]  /*fb60*/  PRMT R8, R3, 0x7610, R8 ;  /* 0x0000761003087816 */ /* 0x000fce0000000008 */
.L_x_3427:
[----:B------:R-:W-:Y:S05]  /*fb70*/  BSYNC.RECONVERGENT B0 ;  /* 0x0000000000007941 */ /* 0x000fea0003800200 */
.L_x_3426:
[----:B------:R-:W-:Y:S01]  /*fb80*/  STG.E.U8 desc[UR36][R16.64], R8 ;  /* 0x0000000810007986 */ /* 0x000fe2000c101124 */
[----:B------:R-:W-:Y:S05]  /*fb90*/  EXIT ;  /* 0x000000000000794d */ /* 0x000fea0003800000 */
.L_x_3420:
[----:B------:R-:W-:-:S09]  /*fba0*/  UISETP.NE.AND UP0, UPT, UR4, 0x1c, UPT ;  /* 0x0000001c0400788c */ /* 0x000fd2000bf05270 */
[----:B------:R-:W-:Y:S05]  /*fbb0*/  BRA.U !UP0, `(.L_x_3429) ;  /* 0x0000000108587547 */ /* 0x000fea000b800000 */
[----:B------:R-:W-:-:S09]  /*fbc0*/  UISETP.NE.AND UP0, UPT, UR4, 0x1d, UPT ;  /* 0x0000001d0400788c */ /* 0x000fd2000bf05270 */
[----:B------:R-:W-:Y:S05]  /*fbd0*/  BRA.U !UP0, `(.L_x_3430) ;  /* 0x0000000108447547 */ /* 0x000fea000b800000 */
[----:B------:R-:W-:-:S09]  /*fbe0*/  UISETP.NE.AND UP0, UPT, UR4, 0x2c, UPT ;  /* 0x0000002c0400788c */ /* 0x000fd2000bf05270 */
[----:B------:R-:W-:Y:S05]  /*fbf0*/  BRA.U UP0, `(.L_x_3412) ;  /* 0x0000000100b47547 */ /* 0x000fea000b800000 */
[----:B01-3-5:R-:W-:-:S04]  /*fc00*/  SHF.R.U32.HI R2, RZ, 0x17, R22 ;  /* 0x00000017ff027819 */ /* 0x02bfc80000011616 */
        /* <DEDUP_REMOVED lines=14> */
.L_x_3430:
[----:B-12-45:R-:W1:Y:S02]  /*fcf0*/  F2I.U64.TRUNC R22, R22 ;  /* 0x0000001600167311 */ /* 0x036e64000020d800 */
[----:B-1----:R-:W-:Y:S01]  /*fd00*/  STG.E.64 desc[UR36][R16.64], R22 ;  /* 0x0000001610007986 */ /* 0x002fe2000c101b24 */
[----:B------:R-:W-:Y:S05]  /*fd10*/  EXIT ;  /* 0x000000000000794d */ /* 0x000fea0003800000 */
.L_x_3429:
[----:B01-3-5:R-:W0:Y:S02]  /*fd20*/  F2I.FTZ.U32.TRUNC.NTZ R3, R22 ;  /* 0x0000001600037305 */ /* 0x02be24000021f000 */
[----:B0-----:R-:W-:Y:S01]  /*fd30*/  STG.E desc[UR36][R16.64], R3 ;  /* 0x0000000310007986 */ /* 0x001fe2000c101924 */
[----:B------:R-:W-:Y:S05]  /*fd40*/  EXIT ;  /* 0x000000000000794d */ /* 0x000fea0003800000 */
.L_x_3419:
[----:B------:R-:W-:-:S09]  /*fd50*/  UISETP.GT.AND UP0, UPT, UR4, 0xe, UPT ;  /* 0x0000000e0400788c */ /* 0x000fd2000bf04270 */
[----:B------:R-:W-:Y:S05]  /*fd60*/  BRA.U UP0, `(.L_x_3431) ;  /* 0x0000000100407547 */ /* 0x000fea000b800000 */
[----:B------:R-:W-:-:S09]  /*fd70*/  UISETP.NE.AND UP0, UPT, UR4, 0xa, UPT ;  /* 0x0000000a0400788c */ /* 0x000fd2000bf05270 */
[----:B------:R-:W-:Y:S05]  /*fd80*/  BRA.U !UP0, `(.L_x_3432) ;  /* 0x0000000108207547 */ /* 0x000fea000b800000 */
[----:B------:R-:W-:-:S09]  /*fd90*/  UISETP.NE.AND UP0, UPT, UR4, 0xb, UPT ;  /* 0x0000000b0400788c */ /* 0x000fd2000bf05270 */
[----:B------:R-:W-:Y:S05]  /*fda0*/  BRA.U UP0, `(.L_x_3412) ;  /* 0x0000000100487547 */ /* 0x000fea000b800000 */
[----:B-1---5:R-:W-:Y:S02]  /*fdb0*/  FSETP.NEU.FTZ.AND P0, PT, R22, RZ, PT ;  /* 0x000000ff1600720b */ /* 0x022fe40003f1d000 */
[----:B--2-4-:R-:W-:-:S04]  /*fdc0*/  FSETP.NEU.FTZ.AND P1, PT, R23, RZ, PT ;  /* 0x000000ff1700720b */ /* 0x014fc80003f3d000 */
[----:B------:R-:W-:-:S04]  /*fdd0*/  PLOP3.LUT P0, PT, P0, P1, PT, 0xf8, 0x8f ;  /* 0x00000000008f781c */ /* 0x000fc80000703f70 */
[----:B0--3--:R-:W-:-:S05]  /*fde0*/  SEL R3, RZ, 0x1, !P0 ;  /* 0x00000001ff037807 */ /* 0x009fca0004000000 */
[----:B------:R-:W-:Y:S01]  /*fdf0*/  STG.E.U8 desc[UR36][R16.64], R3 ;  /* 0x0000000310007986 */ /* 0x000fe2000c101124 */
[----:B------:R-:W-:Y:S05]  /*fe00*/  EXIT ;  /* 0x000000000000794d */ /* 0x000fea0003800000 */
.L_x_3432:
[----:B-1---5:R-:W-:Y:S01]  /*fe10*/  FMUL.FTZ R4, R22, 1 ;  /* 0x3f80000016047820 */ /* 0x022fe20000410000 */
[----:B--2-4-:R-:W-:-:S05]  /*fe20*/  FMUL.FTZ R6, R23, 1 ;  /* 0x3f80000017067820 */ /* 0x014fca0000410000 */
[----:B------:R-:W-:Y:S08]  /*fe30*/  F2F.F64.F32 R4, R4 ;  /* 0x0000000400047310 */ /* 0x000ff00000201800 */
[----:B------:R-:W1:Y:S02]  /*fe40*/  F2F.F64.F32 R6, R6 ;  /* 0x0000000600067310 */ /* 0x000e640000201800 */
[----:B-1----:R-:W-:Y:S01]  /*fe50*/  STG.E.128 desc[UR36][R16.64], R4 ;  /* 0x0000000410007986 */ /* 0x002fe2000c101d24 */
[----:B------:R-:W-:Y:S05]  /*fe60*/  EXIT ;  /* 0x000000000000794d */ /* 0x000fea0003800000 */
.L_x_3431:
[----:B------:R-:W-:-:S09]  /*fe70*/  UISETP.NE.AND UP0, UPT, UR4, 0xf, UPT ;  /* 0x0000000f0400788c */ /* 0x000fd2000bf05270 */
[----:B------:R-:W-:Y:S05]  /*fe80*/  BRA.U !UP0, `(.L_x_3433) ;  /* 0x0000000108e07547 */ /* 0x000fea000b800000 */
[----:B------:R-:W-:-:S09]  /*fe90*/  UISETP.NE.AND UP0, UPT, UR4, 0x17, UPT ;  /* 0x000000170400788c */ /* 0x000fd2000bf05270 */
[----:B------:R-:W-:Y:S05]  /*fea0*/  BRA.U !UP0, `(.L_x_3434) ;  /* 0x00000001088c7547 */ /* 0x000fea000b800000 */
[----:B------:R-:W-:-:S09]  /*feb0*/  UISETP.NE.AND UP0, UPT, UR4, 0x18, UPT ;  /* 0x000000180400788c */ /* 0x000fd2000bf05270 */
[----:B------:R-:W-:Y:S05]  /*fec0*/  BRA.U !UP0, `(.L_x_3435) ;  /* 0x0000000108447547 */ /* 0x000fea000b800000 */
.L_x_3412:
[----:B------:R-:W-:Y:S01]  /*fed0*/  MOV R0, 0x0 ;  /* 0x0000000000007802 */ /* 0x000fe20000000f00 */
[----:B------:R-:W1:Y:S01]  /*fee0*/  LDCU.64 UR4, c[0x4][0x118] ;  /* 0x01002300ff0477ac */ /* 0x000e620008000a00 */
[----:B------:R-:W-:Y:S02]  /*fef0*/  HFMA2 R13, -RZ, RZ, 0, 0 ;  /* 0x00000000ff0d7431 */ /* 0x000fe400000001ff */
[----:B------:R-:W-:Y:S01]  /*ff00*/  IMAD.MOV.U32 R8, RZ, RZ, 0x65 ;  /* 0x00000065ff087424 */ /* 0x000fe200078e00ff */
[----:B0--3--:R0:W3:Y:S01]  /*ff10*/  LDC.64 R2, c[0x4][R0] ;  /* 0x0100000000027b82 */ /* 0x0090e20000000a00 */
[----:B------:R-:W2:Y:S01]  /*ff20*/  LDCU.64 UR6, c[0x4][0x120] ;  /* 0x01002400ff0677ac */ /* 0x000ea20008000a00 */
[----:B------:R-:W-:Y:S01]  /*ff30*/  IMAD.MOV.U32 R12, RZ, RZ, 0x1 ;  /* 0x00000001ff0c7424 */ /* 0x000fe200078e00ff */
[----:B------:R-:W4:Y:S01]  /*ff40*/  LDCU.64 UR8, c[0x4][0x20] ;  /* 0x01000400ff0877ac */ /* 0x000f220008000a00 */
[----:B-1----:R-:W-:Y:S02]  /*ff50*/  IMAD.U32 R4, RZ, RZ, UR4 ;  /* 0x00000004ff047e24 */ /* 0x002fe4000f8e00ff */
[----:B------:R-:W-:Y:S01]  /*ff60*/  IMAD.U32 R5, RZ, RZ, UR5 ;  /* 0x00000005ff057e24 */ /* 0x000fe2000f8e00ff */
[----:B--2---:R-:W-:Y:S01]  /*ff70*/  MOV R6, UR6 ;  /* 0x0000000600067c02 */ /* 0x004fe20008000f00 */
[----:B------:R-:W-:-:S02]  /*ff80*/  IMAD.U32 R7, RZ, RZ, UR7 ;  /* 0x00000007ff077e24 */ /* 0x000fc4000f8e00ff */
[----:B----4-:R-:W-:Y:S01]  /*ff90*/  IMAD.U32 R10, RZ, RZ, UR8 ;  /* 0x00000008ff0a7e24 */ /* 0x010fe2000f8e00ff */
[----:B0-----:R-:W-:-:S07]  /*ffa0*/  MOV R11, UR9 ;  /* 0x00000009000b7c02 */ /* 0x001fce0008000f00 */
[----:B------:R-:W-:-:S07]  /*ffb0*/  LEPC R20, `(.L_x_3436) ;  /* 0x000000001014794e */ /* 0x000fce0000000000 */
[----:B---3-5:R-:W-:Y:S05]  /*ffc0*/  CALL.ABS.NOINC R2 ;  /* 0x0000000002007343 */ /* 0x028fea0003c00000 */
.L_x_3436:
[----:B------:R-:W-:Y:S05]  /*ffd0*/  EXIT ;  /* 0x000000000000794d */ /* 0x000fea0003800000 */
.L_x_3435:
[----:B01-3-5:R-:W-:Y:S01]  /*ffe0*/  LOP3.LUT R2, R22, 0x7fffffff, RZ, 0xc0, !PT ;  /* 0x7fffffff16027812 */ /* 0x02bfe200078ec0ff */
        /* <DEDUP_REMOVED lines=11> */
.L_x_3438:
[----:B------:R-:W-:Y:S05]  /*100a0*/  BSYNC.RECONVERGENT B0 ;  /* 0x0000000000007941 */ /* 0x000fea0003800200 */
.L_x_3437:
[----:B------:R-:W-:-:S05]  /*100b0*/  LOP3.LUT R3, R0, 0x80, R5, 0xf8, !PT ;  /* 0x0000008000037812 */ /* 0x000fca00078ef805 */
[----:B------:R-:W-:Y:S01]  /*100c0*/  STG.E.U8 desc[UR36][R16.64], R3 ;  /* 0x0000000310007986 */ /* 0x000fe2000c101124 */
[----:B------:R-:W-:Y:S05]  /*100d0*/  EXIT ;  /* 0x000000000000794d */ /* 0x000fea0003800000 */
.L_x_3434:
[----:B01-3-5:R-:W-:Y:S01]  /*100e0*/  LOP3.LUT R2, R22, 0x7fffffff, RZ, 0xc0, !PT ;  /* 0x7fffffff16027812 */ /* 0x02bfe200078ec0ff */
        /* <DEDUP_REMOVED lines=10> */
.L_x_3440:
[----:B------:R-:W-:Y:S02]  /*10190*/  ISETP.GT.U32.AND P0, PT, R2, 0x7f800000, PT ;  /* 0x7f8000000200780c */ /* 0x000fe40003f04070 */
[----:B------:R-:W-:-:S04]  /*101a0*/  MOV R0, 0x7f ;  /* 0x0000007f00007802 */ /* 0x000fc80000000f00 */
[----:B------:R-:W-:-:S07]  /*101b0*/  SEL R0, R0, 0x7c, P0 ;  /* 0x0000007c00007807 */ /* 0x000fce0000000000 */
.L_x_3441:
[----:B------:R-:W-:Y:S05]  /*101c0*/  BSYNC.RECONVERGENT B0 ;  /* 0x0000000000007941 */ /* 0x000fea0003800200 */
.L_x_3439:
[----:B------:R-:W-:-:S04]  /*101d0*/  SHF.R.U32.HI R3, RZ, 0x18, R22 ;  /* 0x00000018ff037819 */ /* 0x000fc80000011616 */
[----:B------:R-:W-:-:S05]  /*101e0*/  LOP3.LUT R3, R0, 0x80, R3, 0xf8, !PT ;  /* 0x0000008000037812 */ /* 0x000fca00078ef803 */
[----:B------:R-:W-:Y:S01]  /*101f0*/  STG.E.U8 desc[UR36][R16.64], R3 ;  /* 0x0000000310007986 */ /* 0x000fe2000c101124 */
[----:B------:R-:W-:Y:S05]  /*10200*/  EXIT ;  /* 0x000000000000794d */ /* 0x000fea0003800000 */
.L_x_3433:
[----:B-1---5:R-:W-:-:S05]  /*10210*/  F2FP.BF16.F32.PACK_AB R22, RZ, R22 ;  /* 0x00000016ff16723e */ /* 0x022fca00000010ff */
[----:B------:R-:W-:Y:S01]  /*10220*/  STG.E.U16 desc[UR36][R16.64], R22 ;  /* 0x0000001610007986 */ /* 0x000fe2000c101524 */
[----:B------:R-:W-:Y:S05]  /*10230*/  EXIT ;  /* 0x000000000000794d */ /* 0x000fea0003800000 */
.L_x_3442:
        /* <DEDUP_REMOVED lines=12> */
.L_x_4678:


//--------------------- .text._ZN2at6native27unrolled_elementwise_kernelIZZZNS0_54_GLOBAL__N__7dbc7496_16_ComplexKernel_cu_1520ed90_295119complex_kernel_cudaERNS_14TensorIteratorEENKUlvE_clEvENKUlvE0_clEvEUlffE_St5arrayIPcLm3EELi4E23TrivialOffsetCalculatorILi2EjESB_ILi1EjENS0_6memory12LoadWithCastILi2EEENSE_13StoreWithCastILi1EEEEEviT_T0_T2_T3_T4_T5_ --------------------------
	.section	.text._ZN2at6native27unrolled_elementwise_kernelIZZZNS0_54_GLOBAL__N__7dbc7496_16_ComplexKernel_cu_1520ed90_295119complex_kernel_cudaERNS_14TensorIteratorEENKUlvE_clEvENKUlvE0_clEvEUlffE_St5arrayIPcLm3EELi4E23TrivialOffsetCalculatorILi2EjESB_ILi1EjENS0_6memory12LoadWithCastILi2EEENSE_13StoreWithCastILi1EEEEEviT_T0_T2_T3_T4_T5_,"ax",@progbits
	.align	128
        .global         _ZN2at6native27unrolled_elementwise_kernelIZZZNS0_54_GLOBAL__N__7dbc7496_16_ComplexKernel_cu_1520ed90_295119complex_kernel_cudaERNS_14TensorIteratorEENKUlvE_clEvENKUlvE0_clEvEUlffE_St5arrayIPcLm3EELi4E23TrivialOffsetCalculatorILi2EjESB_ILi1EjENS0_6memory12LoadWithCastILi2EEENSE_13StoreWithCastILi1EEEEEviT_T0_T2_T3_T4_T5_
        .type           _ZN2at6native27unrolled_elementwise_kernelIZZZNS0_54_GLOBAL__N__7dbc7496_16_ComplexKernel_cu_1520ed90_295119complex_kernel_cudaERNS_14TensorIteratorEENKUlvE_clEvENKUlvE0_clEvEUlffE_St5arrayIPcLm3EELi4E23TrivialOffsetCalculatorILi2EjESB_ILi1EjENS0_6memory12LoadWithCastILi2EEENSE_13StoreWithCastILi1EEEEEviT_T0_T2_T3_T4_T5_,@function
        .size           _ZN2at6native27unrolled_elementwise_kernelIZZZNS0_54_GLOBAL__N__7dbc7496_16_ComplexKernel_cu_1520ed90_295119complex_kernel_cudaERNS_14TensorIteratorEENKUlvE_clEvENKUlvE0_clEvEUlffE_St5arrayIPcLm3EELi4E23TrivialOffsetCalculatorILi2EjESB_ILi1EjENS0_6memory12LoadWithCastILi2EEENSE_13StoreWithCastILi1EEEEEviT_T0_T2_T3_T4_T5_,(.L_x_4679 - _ZN2at6native27unrolled_elementwise_kernelIZZZNS0_54_GLOBAL__N__7dbc7496_16_ComplexKernel_cu_1520ed90_295119complex_kernel_cudaERNS_14TensorIteratorEENKUlvE_clEvENKUlvE0_clEvEUlffE_St5arrayIPcLm3EELi4E23TrivialOffsetCalculatorILi2EjESB_ILi1EjENS0_6memory12LoadWithCastILi2EEENSE_13StoreWithCastILi1EEEEEviT_T0_T2_T3_T4_T5_)
        .other          _ZN2at6native27unrolled_elementwise_kernelIZZZNS0_54_GLOBAL__N__7dbc7496_16_ComplexKernel_cu_1520ed90_295119complex_kernel_cudaERNS_14TensorIteratorEENKUlvE_clEvENKUlvE0_clEvEUlffE_St5arrayIPcLm3EELi4E23TrivialOffsetCalculatorILi2EjESB_ILi1EjENS0_6memory12LoadWithCastILi2EEENSE_13StoreWithCastILi1EEEEEviT_T0_T2_T3_T4_T5_,@"STO_CUDA_ENTRY STV_DEFAULT"
_ZN2at6native27unrolled_elementwise_kernelIZZZNS0_54_GLOBAL__N__7dbc7496_16_ComplexKernel_cu_1520ed90_295119complex_kernel_cudaERNS_14TensorIteratorEENKUlvE_clEvENKUlvE0_clEvEUlffE_St5arrayIPcLm3EELi4E23TrivialOffsetCalculatorILi2EjESB_ILi1EjENS0_6memory12LoadWithCastILi2EEENSE_13StoreWithCastILi1EEEEEviT_T0_T2_T3_T4_T5_:
.text._ZN2at6native27unrolled_elementwise_kernelIZZZNS0_54_GLOBAL__N__7dbc7496_16_ComplexKernel_cu_1520ed90_295119complex_kernel_cudaERNS_14TensorIteratorEENKUlvE_clEvENKUlvE0_clEvEUlffE_St5arrayIPcLm3EELi4E23TrivialOffsetCalculatorILi2EjESB_ILi1EjENS0_6memory12LoadWithCastILi2EEENSE_13StoreWithCastILi1EEEEEviT_T0_T2_T3_T4_T5_:
        /* <DEDUP_REMOVED lines=34> */
.L_x_3449:
[----:B------:R-:W2:Y:S02]  /*0220*/  LDG.E.U8 R2, desc[UR36][R2.64] ;  /* 0x0000002402027981 */ /* 0x000ea4000c1e1100 */
[----:B--2---:R-:W-:Y:S01]  /*0230*/  I2FP.F32.U32 R24, R2 ;  /* 0x0000000200187245 */ /* 0x004fe20000201000 */
[----:B------:R-:W-:Y:S06]  /*0240*/  BRA `(.L_x_3451) ;  /* 0x0000000c00247947 */ /* 0x000fec0003800000 */
.L_x_3448:
        /* <DEDUP_REMOVED lines=9> */
.L_x_3453:
[----:B------:R-:W2:Y:S02]  /*02e0*/  LDG.E R2, desc[UR36][R2.64] ;  /* 0x0000002402027981 */ /* 0x000ea4000c1e1900 */
[----:B--2---:R-:W-:Y:S01]  /*02f0*/  I2FP.F32.S32 R24, R2 ;  /* 0x0000000200187245 */ /* 0x004fe20000201400 */
[----:B------:R-:W-:Y:S06]  /*0300*/  BRA `(.L_x_3451) ;  /* 0x0000000800f47947 */ /* 0x000fec0003800000 */
.L_x_3452:
[----:B------:R-:W2:Y:S02]  /*0310*/  LDG.E.U16 R2, desc[UR36][R2.64] ;  /* 0x0000002402027981 */ /* 0x000ea4000c1e1500 */
[----:B--2---:R2:W3:Y:S01]  /*0320*/  I2F.S16 R24, R2 ;  /* 0x0000000200187306 */ /* 0x0044e20000101400 */
[----:B------:R-:W-:Y:S05]  /*0330*/  BRA `(.L_x_3451) ;  /* 0x0000000800e87947 */ /* 0x000fea0003800000 */
.L_x_3447:
        /* <DEDUP_REMOVED lines=8> */
.L_x_3455:
[----:B------:R-:W2:Y:S02]  /*03c0*/  LDG.E.U16 R2, desc[UR36][R2.64] ;  /* 0x0000002402027981 */ /* 0x000ea4000c1e1500 */
[----:B--2---:R-:W-:Y:S01]  /*03d0*/  HADD2.F32 R24, -RZ, R2.H0_H0 ;  /* 0x20000002ff187230 */ /* 0x004fe20000004100 */
[----:B------:R-:W-:Y:S06]  /*03e0*/  BRA `(.L_x_3451) ;  /* 0x0000000800bc7947 */ /* 0x000fec0003800000 */
.L_x_3454:
        /* <DEDUP_REMOVED lines=8> */
.L_x_3457:
[----:B------:R-:W2:Y:S02]  /*0470*/  LDG.E.U16 R2, desc[UR36][R2.64] ;  /* 0x0000002402027981 */ /* 0x000ea4000c1e1500 */
[----:B--2---:R-:W-:Y:S01]  /*0480*/  HADD2.F32 R24, -RZ, R2.H0_H0 ;  /* 0x20000002ff187230 */ /* 0x004fe20000004100 */
[----:B------:R-:W-:Y:S06]  /*0490*/  BRA `(.L_x_3451) ;  /* 0x0000000800907947 */ /* 0x000fec0003800000 */
.L_x_3456:
[----:B------:R-:W2:Y:S01]  /*04a0*/  LDG.E.64 R2, desc[UR36][R2.64] ;  /* 0x0000002402027981 */ /* 0x000ea2000c1e1b00 */
[----:B------:R-:W-:Y:S01]  /*04b0*/  UMOV UR4, 0xf0000000 ;  /* 0xf000000000047882 */ /* 0x000fe20000000000 */
[----:B------:R-:W-:Y:S01]  /*04c0*/  UMOV UR5, 0x380fffff ;  /* 0x380fffff00057882 */ /* 0x000fe20000000000 */
[----:B--2---:R-:W0:Y:S01]  /*04d0*/  F2F.F32.F64 R24, R2 ;  /* 0x0000000200187310 */ /* 0x004e220000301000 */
[----:B------:R-:W-:-:S14]  /*04e0*/  DSETP.GEU.AND P0, PT, |R2|, UR4, PT ;  /* 0x0000000402007e2a */ /* 0x000fdc000bf0e200 */
[----:B0-----:R-:W-:Y:S01]  /*04f0*/  @!P0 FMUL R24, R24, 1.175494350822287508e-38 ;  /* 0x0080000018188820 */ /* 0x001fe20000400000 */
[----:B------:R-:W-:Y:S06]  /*0500*/  BRA `(.L_x_3451) ;  /* 0x0000000800747947 */ /* 0x000fec0003800000 */
.L_x_3446:
        /* <DEDUP_REMOVED lines=12> */
.L_x_3460:
[----:B------:R-:W2:Y:S01]  /*05d0*/  LDG.E.64 R2, desc[UR36][R2.64] ;  /* 0x0000002402027981 */ /* 0x000ea2000c1e1b00 */
[----:B------:R-:W-:Y:S01]  /*05e0*/  UMOV UR4, 0xf0000000 ;  /* 0xf000000000047882 */ /* 0x000fe20000000000 */
[----:B------:R-:W-:Y:S01]  /*05f0*/  UMOV UR5, 0x380fffff ;  /* 0x380fffff00057882 */ /* 0x000fe20000000000 */
[----:B--2---:R-:W0:Y:S01]  /*0600*/  F2F.F32.F64 R24, R2 ;  /* 0x0000000200187310 */ /* 0x004e220000301000 */
[----:B------:R-:W-:-:S14]  /*0610*/  DSETP.GEU.AND P0, PT, |R2|, UR4, PT ;  /* 0x0000000402007e2a */ /* 0x000fdc000bf0e200 */
[----:B0-----:R-:W-:Y:S01]  /*0620*/  @!P0 FMUL R24, R24, 1.175494350822287508e-38 ;  /* 0x0080000018188820 */ /* 0x001fe20000400000 */
[----:B------:R-:W-:Y:S06]  /*0630*/  BRA `(.L_x_3451) ;  /* 0x0000000800287947 */ /* 0x000fec0003800000 */
.L_x_3459:
        /* <DEDUP_REMOVED lines=25> */
.L_x_3462:
        /* <DEDUP_REMOVED lines=12> */
.L_x_3461:
[----:B------:R-:W2:Y:S02]  /*0890*/  LDG.E.U16 R2, desc[UR36][R2.64] ;  /* 0x0000002402027981 */ /* 0x000ea4000c1e1500 */
[----:B--2---:R-:W-:Y:S01]  /*08a0*/  IMAD.U32 R24, R2, 0x10000, RZ ;  /* 0x0001000002187824 */ /* 0x004fe200078e00ff */
[----:B------:R-:W-:Y:S06]  /*08b0*/  BRA `(.L_x_3451) ;  /* 0x0000000400887947 */ /* 0x000fec0003800000 */
.L_x_3458:
        /* <DEDUP_REMOVED lines=11> */
.L_x_3465:
        /* <DEDUP_REMOVED lines=20> */
.L_x_3467:
[----:B------:R-:W-:Y:S05]  /*0ab0*/  BSYNC.RECONVERGENT B0 ;  /* 0x0000000000007941 */ /* 0x000fea0003800200 */
.L_x_3466:
[----:B------:R-:W-:Y:S01]  /*0ac0*/  IMAD.SHL.U32 R0, R0, 0x100000, RZ ;  /* 0x0010000000007824 */ /* 0x000fe200078e00ff */
[----:B------:R-:W-:-:S04]  /*0ad0*/  LEA R2, R2, 0x3b800000, 0x17 ;  /* 0x3b80000002027811 */ /* 0x000fc800078eb8ff */
[----:B------:R-:W-:Y:S01]  /*0ae0*/  LOP3.LUT R24, R2, R0, R7, 0xfe, !PT ;  /* 0x0000000002187212 */ /* 0x000fe200078efe07 */
[----:B------:R-:W-:Y:S06]  /*0af0*/  BRA `(.L_x_3451) ;  /* 0x0000000000f87947 */ /* 0x000fec0003800000 */
.L_x_3464:
        /* <DEDUP_REMOVED lines=20> */
.L_x_3469:
[----:B------:R-:W-:Y:S05]  /*0c40*/  BSYNC.RECONVERGENT B0 ;  /* 0x0000000000007941 */ /* 0x000fea0003800200 */
.L_x_3468:
[----:B------:R-:W-:Y:S01]  /*0c50*/  IMAD.SHL.U32 R0, R0, 0x200000, RZ ;  /* 0x0020000000007824 */ /* 0x000fe200078e00ff */
[----:B------:R-:W-:-:S04]  /*0c60*/  LEA R2, R2, 0x37800000, 0x17 ;  /* 0x3780000002027811 */ /* 0x000fc800078eb8ff */
[----:B------:R-:W-:Y:S01]  /*0c70*/  LOP3.LUT R24, R2, R0, R7, 0xfe, !PT ;  /* 0x0000000002187212 */ /* 0x000fe200078efe07 */
[----:B------:R-:W-:Y:S06]  /*0c80*/  BRA `(.L_x_3451) ;  /* 0x0000000000947947 */ /* 0x000fec0003800000 */
.L_x_3463:
[----:B------:R-:W-:-:S09]  /*0c90*/  UISETP.NE.AND UP0, UPT, UR4, 0x1c, UPT ;  /* 0x0000001c0400788c */ /* 0x000fd2000bf05270 */
[----:B------:R-:W-:Y:S05]  /*0ca0*/  BRA.U !UP0, `(.L_x_3470) ;  /* 0x0000000108847547 */ /* 0x000fea000b800000 */
[----:B------:R-:W-:-:S09]  /*0cb0*/  UISETP.NE.AND UP0, UPT, UR4, 0x1d, UPT ;  /* 0x0000001d0400788c */ /* 0x000fd2000bf05270 */
[----:B------:R-:W-:Y:S05]  /*0cc0*/  BRA.U !UP0, `(.L_x_3471) ;  /* 0x0000000108707547 */ /* 0x000fea000b800000 */
[----:B------:R-:W-:-:S09]  /*0cd0*/  UISETP.NE.AND UP0, UPT, UR4, 0x2c, UPT ;  /* 0x0000002c0400788c */ /* 0x000fd2000bf05270 */
[----:B------:R-:W-:Y:S05]  /*0ce0*/  BRA.U !UP0, `(.L_x_3472) ;  /* 0x0000000108487547 */ /* 0x000fea000b800000 */
.L_x_3450:
        /* <DEDUP_REMOVED lines=16> */
.L_x_3473:
[----:B------:R-:W-:Y:S01]  /*0df0*/  IMAD.MOV.U32 R24, RZ, RZ, RZ ;  /* 0x000000ffff187224 */ /* 0x000fe200078e00ff */
[----:B------:R-:W-:Y:S06]  /*0e00*/  BRA `(.L_x_3451) ;  /* 0x0000000000347947 */ /* 0x000fec0003800000 */
.L_x_3472:
        /* <DEDUP_REMOVED lines=8> */
.L_x_3471:
[----:B------:R-:W2:Y:S02]  /*0e90*/  LDG.E.64 R24, desc[UR36][R2.64] ;  /* 0x0000002402187981 */ /* 0x000ea4000c1e1b00 */
[----:B--2---:R0:W1:Y:S01]  /*0ea0*/  I2F.U64 R24, R24 ;  /* 0x0000001800187312 */ /* 0x0040620000301000 */
[----:B------:R-:W-:Y:S05]  /*0eb0*/  BRA `(.L_x_3451) ;  /* 0x0000000000087947 */ /* 0x000fea0003800000 */
.L_x_3470:
[----:B------:R-:W2:Y:S02]  /*0ec0*/  LDG.E R2, desc[UR36][R2.64] ;  /* 0x0000002402027981 */ /* 0x000ea4000c1e1900 */
[----:B--2---:R-:W-:-:S07]  /*0ed0*/  I2FP.F32.U32 R24, R2 ;  /* 0x0000000200187245 */ /* 0x004fce0000201000 */
.L_x_3451:
[----:B------:R-:W-:Y:S05]  /*0ee0*/  BSYNC.RECONVERGENT B6 ;  /* 0x0000000000067941 */ /* 0x000fea0003800200 */
.L_x_3445:
        /* <DEDUP_REMOVED lines=20> */
.L_x_3478:
[----:B------:R-:W2:Y:S02]  /*1030*/  LDG.E.U8 R2, desc[UR36][R2.64] ;  /* 0x0000002402027981 */ /* 0x000ea4000c1e1100 */
[----:B--2---:R-:W-:Y:S01]  /*1040*/  I2FP.F32.U32 R25, R2 ;  /* 0x0000000200197245 */ /* 0x004fe20000201000 */
[----:B------:R-:W-:Y:S06]  /*1050*/  BRA `(.L_x_3480) ;  /* 0x0000000c00247947 */ /* 0x000fec0003800000 */
.L_x_3477:
        /* <DEDUP_REMOVED lines=9> */
.L_x_3482:
[----:B------:R-:W2:Y:S02]  /*10f0*/  LDG.E R2, desc[UR36][R2.64] ;  /* 0x0000002402027981 */ /* 0x000ea4000c1e1900 */
[----:B--2---:R-:W-:Y:S01]  /*1100*/  I2FP.F32.S32 R25, R2 ;  /* 0x0000000200197245 */ /* 0x004fe20000201400 */
[----:B------:R-:W-:Y:S06]  /*1110*/  BRA `(.L_x_3480) ;  /* 0x0000000800f47947 */ /* 0x000fec0003800000 */
.L_x_3481:
[----:B------:R-:W2:Y:S02]  /*1120*/  LDG.E.U16 R2, desc[UR36][R2.64] ;  /* 0x0000002402027981 */ /* 0x000ea4000c1e1500 */
[----:B--2---:R0:W2:Y:S01]  /*1130*/  I2F.S16 R25, R2 ;  /* 0x0000000200197306 */ /* 0x0040a20000101400 */
[----:B------:R-:W-:Y:S05]  /*1140*/  BRA `(.L_x_3480) ;  /* 0x0000000800e87947 */ /* 0x000fea0003800000 */
.L_x_3476:
        /* <DEDUP_REMOVED lines=8> */
.L_x_3484:
[----:B------:R-:W2:Y:S02]  /*11d0*/  LDG.E.U16 R2, desc[UR36][R2.64] ;  /* 0x0000002402027981 */ /* 0x000ea4000c1e1500 */
[----:B--2---:R-:W-:Y:S01]  /*11e0*/  HADD2.F32 R25, -RZ, R2.H0_H0 ;  /* 0x20000002ff197230 */ /* 0x004fe20000004100 */
[----:B------:R-:W-:Y:S06]  /*11f0*/  BRA `(.L_x_3480) ;  /* 0x0000000800bc7947 */ /* 0x000fec0003800000 */
.L_x_3483:
        /* <DEDUP_REMOVED lines=8> */
.L_x_3486:
[----:B------:R-:W2:Y:S02]  /*1280*/  LDG.E.U16 R2, desc[UR36][R2.64] ;  /* 0x0000002402027981 */ /* 0x000ea4000c1e1500 */
[----:B--2---:R-:W-:Y:S01]  /*1290*/  HADD2.F32 R25, -RZ, R2.H0_H0 ;  /* 0x20000002ff197230 */ /* 0x004fe20000004100 */
[----:B------:R-:W-:Y:S06]  /*12a0*/  BRA `(.L_x_3480) ;  /* 0x0000000800907947 */ /* 0x000fec0003800000 */
.L_x_3485:
[----:B------:R-:W2:Y:S01]  /*12b0*/  LDG.E.64 R2, desc[UR36][R2.64] ;  /* 0x0000002402027981 */ /* 0x000ea2000c1e1b00 */
[----:B------:R-:W-:Y:S01]  /*12c0*/  UMOV UR4, 0xf0000000 ;  /* 0xf000000000047882 */ /* 0x000fe20000000000 */
[----:B------:R-:W-:Y:S01]  /*12d0*/  UMOV UR5, 0x380fffff ;  /* 0x380fffff00057882 */ /* 0x000fe20000000000 */
[----:B--2---:R-:W0:Y:S01]  /*12e0*/  F2F.F32.F64 R25, R2 ;  /* 0x0000000200197310 */ /* 0x004e220000301000 */
[----:B------:R-:W-:-:S14]  /*12f0*/  DSETP.GEU.AND P0, PT, |R2|, UR4, PT ;  /* 0x0000000402007e2a */ /* 0x000fdc000bf0e200 */
[----:B0-----:R-:W-:Y:S01]  /*1300*/  @!P0 FMUL R25, R25, 1.175494350822287508e-38 ;  /* 0x0080000019198820 */ /* 0x001fe20000400000 */
[----:B------:R-:W-:Y:S06]  /*1310*/  BRA `(.L_x_3480) ;  /* 0x0000000800747947 */ /* 0x000fec0003800000 */
.L_x_3475:
        /* <DEDUP_REMOVED lines=12> */
.L_x_3489:
[----:B------:R-:W2:Y:S01]  /*13e0*/  LDG.E.64 R2, desc[UR36][R2.64] ;  /* 0x0000002402027981 */ /* 0x000ea2000c1e1b00 */
[----:B------:R-:W-:Y:S01]  /*13f0*/  UMOV UR4, 0xf0000000 ;  /* 0xf000000000047882 */ /* 0x000fe20000000000 */
[----:B------:R-:W-:Y:S01]  /*1400*/  UMOV UR5, 0x380fffff ;  /* 0x380fffff00057882 */ /* 0x000fe20000000000 */
[----:B--2---:R-:W0:Y:S01]  /*1410*/  F2F.F32.F64 R25, R2 ;  /* 0x0000000200197310 */ /* 0x004e220000301000 */
[----:B------:R-:W-:-:S14]  /*1420*/  DSETP.GEU.AND P0, PT, |R2|, UR4, PT ;  /* 0x0000000402007e2a */ /* 0x000fdc000bf0e200 */
[----:B0-----:R-:W-:Y:S01]  /*1430*/  @!P0 FMUL R25, R25, 1.175494350822287508e-38 ;  /* 0x0080000019198820 */ /* 0x001fe20000400000 */
[----:B------:R-:W-:Y:S06]  /*1440*/  BRA `(.L_x_3480) ;  /* 0x0000000800287947 */ /* 0x000fec0003800000 */
.L_x_3488:
        /* <DEDUP_REMOVED lines=25> */
.L_x_3491:
        /* <DEDUP_REMOVED lines=12> */
.L_x_3490:
[----:B------:R-:W2:Y:S02]  /*16a0*/  LDG.E.U16 R2, desc[UR36][R2.64] ;  /* 0x0000002402027981 */ /* 0x000ea4000c1e1500 */
[----:B--2---:R-:W-:Y:S01]  /*16b0*/  IMAD.U32 R25, R2, 0x10000, RZ ;  /* 0x0001000002197824 */ /* 0x004fe200078e00ff */
[----:B------:R-:W-:Y:S06]  /*16c0*/  BRA `(.L_x_3480) ;  /* 0x0000000400887947 */ /* 0x000fec0003800000 */
.L_x_3487:
        /* <DEDUP_REMOVED lines=11> */
.L_x_3494:
        /* <DEDUP_REMOVED lines=20> */
.L_x_3496:
[----:B------:R-:W-:Y:S05]  /*18c0*/  BSYNC.RECONVERGENT B0 ;  /* 0x0000000000007941 */ /* 0x000fea0003800200 */
.L_x_3495:
[----:B------:R-:W-:Y:S01]  /*18d0*/  IMAD.SHL.U32 R0, R0, 0x100000, RZ ;  /* 0x0010000000007824 */ /* 0x000fe200078e00ff */
[----:B------:R-:W-:-:S04]  /*18e0*/  LEA R2, R2, 0x3b800000, 0x17 ;  /* 0x3b80000002027811 */ /* 0x000fc800078eb8ff */
[----:B------:R-:W-:Y:S01]  /*18f0*/  LOP3.LUT R25, R2, R0, R25, 0xfe, !PT ;  /* 0x0000000002197212 */ /* 0x000fe200078efe19 */
[----:B------:R-:W-:Y:S06]  /*1900*/  BRA `(.L_x_3480) ;  /* 0x0000000000f87947 */ /* 0x000fec0003800000 */
.L_x_3493:
        /* <DEDUP_REMOVED lines=20> */
.L_x_3498:
[----:B------:R-:W-:Y:S05]  /*1a50*/  BSYNC.RECONVERGENT B0 ;  /* 0x0000000000007941 */ /* 0x000fea0003800200 */
.L_x_3497:
[----:B------:R-:W-:Y:S01]  /*1a60*/  IMAD.SHL.U32 R0, R0, 0x200000, RZ ;  /* 0x0020000000007824 */ /* 0x000fe200078e00ff */
[----:B------:R-:W-:-:S04]  /*1a70*/  LEA R2, R2, 0x37800000, 0x17 ;  /* 0x3780000002027811 */ /* 0x000fc800078eb8ff */
[----:B------:R-:W-:Y:S01]  /*1a80*/  LOP3.LUT R25, R2, R0, R25, 0xfe, !PT ;  /* 0x0000000002197212 */ /* 0x000fe200078efe19 */
[----:B------:R-:W-:Y:S06]  /*1a90*/  BRA `(.L_x_3480) ;  /* 0x0000000000947947 */ /* 0x000fec0003800000 */
.L_x_3492:
[----:B------:R-:W-:-:S09]  /*1aa0*/  UISETP.NE.AND UP0, UPT, UR4, 0x1c, UPT ;  /* 0x0000001c0400788c */ /* 0x000fd2000bf05270 */
[----:B------:R-:W-:Y:S05]  /*1ab0*/  BRA.U !UP0, `(.L_x_3499) ;  /* 0x0000000108847547 */ /* 0x000fea000b800000 */
[----:B------:R-:W-:-:S09]  /*1ac0*/  UISETP.NE.AND UP0, UPT, UR4, 0x1d, UPT ;  /* 0x0000001d0400788c */ /* 0x000fd2000bf05270 */
[----:B------:R-:W-:Y:S05]  /*1ad0*/  BRA.U !UP0, `(.L_x_3500) ;  /* 0x0000000108707547 */ /* 0x000fea000b800000 */
[----:B------:R-:W-:-:S09]  /*1ae0*/  UISETP.NE.AND UP0, UPT, UR4, 0x2c, UPT ;  /* 0x0000002c0400788c */ /* 0x000fd2000bf05270 */
[----:B------:R-:W-:Y:S05]  /*1af0*/  BRA.U !UP0, `(.L_x_3501) ;  /* 0x0000000108487547 */ /* 0x000fea000b800000 */
.L_x_3479:
        /* <DEDUP_REMOVED lines=16> */
.L_x_3502:
[----:B------:R-:W-:Y:S01]  /*1c00*/  IMAD.MOV.U32 R25, RZ, RZ, RZ ;  /* 0x000000ffff197224 */ /* 0x000fe200078e00ff */
[----:B------:R-:W-:Y:S06]  /*1c10*/  BRA `(.L_x_3480) ;  /* 0x0000000000347947 */ /* 0x000fec0003800000 */
.L_x_3501:
        /* <DEDUP_REMOVED lines=8> */
.L_x_3500:
[----:B------:R-:W2:Y:S02]  /*1ca0*/  LDG.E.64 R2, desc[UR36][R2.64] ;  /* 0x0000002402027981 */ /* 0x000ea4000c1e1b00 */
[----:B--2---:R0:W2:Y:S01]  /*1cb0*/  I2F.U64 R25, R2 ;  /* 0x0000000200197312 */ /* 0x0040a20000301000 */
[----:B------:R-:W-:Y:S05]  /*1cc0*/  BRA `(.L_x_3480) ;  /* 0x0000000000087947 */ /* 0x000fea0003800000 */
.L_x_3499:
[----:B------:R-:W2:Y:S02]  /*1cd0*/  LDG.E R2, desc[UR36][R2.64] ;  /* 0x0000002402027981 */ /* 0x000ea4000c1e1900 */
[----:B--2---:R-:W-:-:S07]  /*1ce0*/  I2FP.F32.U32 R25, R2 ;  /* 0x0000000200197245 */ /* 0x004fce0000201000 */
.L_x_3480:
[----:B------:R-:W-:Y:S05]  /*1cf0*/  BSYNC.RECONVERGENT B6 ;  /* 0x0000000000067941 */ /* 0x000fea0003800200 */
.L_x_3474:
[----:B0---4-:R-:W-:-:S07]  /*1d00*/  VIADD R2, R29, 0x80 ;  /* 0x000000801d027836 */ /* 0x011fce0000000000 */
.L_x_3444:
[----:B------:R-:W-:Y:S05]  /*1d10*/  BSYNC.RECONVERGENT B7 ;  /* 0x0000000000077941 */ /* 0x000fea0003800200 */
.L_x_3443:
[----:B------:R-:W-:Y:S01]  /*1d20*/  ISETP.GE.AND P0, PT, R2, R27, PT ;  /* 0x0000001b0200720c */ /* 0x000fe20003f06270 */
[----:B------:R-:W-:Y:S01]  /*1d30*/  BSSY.RECONVERGENT B7, `(.L_x_3503) ;  /* 0x00001c8000077945 */ /* 0x000fe20003800200 */
[----:B------:R-:W-:-:S11]  /*1d40*/  CS2R R22, SRZ ;  /* 0x0000000000167805 */ /* 0x000fd6000001ff00 */
        /* <DEDUP_REMOVED lines=22> */
.L_x_3509:
[----:B------:R-:W4:Y:S02]  /*1eb0*/  LDG.E.U8 R4, desc[UR36][R4.64] ;  /* 0x0000002404047981 */ /* 0x000f24000c1e1100 */
[----:B----4-:R-:W-:Y:S01]  /*1ec0*/  I2FP.F32.U32 R22, R4 ;  /* 0x0000000400167245 */ /* 0x010fe20000201000 */
[----:B------:R-:W-:Y:S06]  /*1ed0*/  BRA `(.L_x_3511) ;  /* 0x0000000c00287947 */ /* 0x000fec0003800000 */
.L_x_3508:
        /* <DEDUP_REMOVED lines=9> */
.L_x_3513:
[----:B------:R-:W4:Y:S02]  /*1f70*/  LDG.E R4, desc[UR36][R4.64] ;  /* 0x0000002404047981 */ /* 0x000f24000c1e1900 */
[----:B----4-:R-:W-:Y:S01]  /*1f80*/  I2FP.F32.S32 R22, R4 ;  /* 0x0000000400167245 */ /* 0x010fe20000201400 */
[----:B------:R-:W-:Y:S06]  /*1f90*/  BRA `(.L_x_3511) ;  /* 0x0000000800f87947 */ /* 0x000fec0003800000 */
.L_x_3512:
[----:B------:R-:W4:Y:S02]  /*1fa0*/  LDG.E.U16 R4, desc[UR36][R4.64] ;  /* 0x0000002404047981 */ /* 0x000f24000c1e1500 */
[----:B----4-:R0:W4:Y:S01]  /*1fb0*/  I2F.S16 R22, R4 ;  /* 0x0000000400167306 */ /* 0x0101220000101400 */
[----:B------:R-:W-:Y:S05]  /*1fc0*/  BRA `(.L_x_3511) ;  /* 0x0000000800ec7947 */ /* 0x000fea0003800000 */
.L_x_3507:
        /* <DEDUP_REMOVED lines=8> */
.L_x_3515:
[----:B------:R-:W4:Y:S02]  /*2050*/  LDG.E.U16 R4, desc[UR36][R4.64] ;  /* 0x0000002404047981 */ /* 0x000f24000c1e1500 */
[----:B----4-:R-:W-:Y:S01]  /*2060*/  HADD2.F32 R22, -RZ, R4.H0_H0 ;  /* 0x20000004ff167230 */ /* 0x010fe20000004100 */
[----:B------:R-:W-:Y:S06]  /*2070*/  BRA `(.L_x_3511) ;  /* 0x0000000800c07947 */ /* 0x000fec0003800000 */
.L_x_3514:
        /* <DEDUP_REMOVED lines=8> */
.L_x_3517:
[----:B------:R-:W4:Y:S02]  /*2100*/  LDG.E.U16 R4, desc[UR36][R4.64] ;  /* 0x0000002404047981 */ /* 0x000f24000c1e1500 */
[----:B----4-:R-:W-:Y:S01]  /*2110*/  HADD2.F32 R22, -RZ, R4.H0_H0 ;  /* 0x20000004ff167230 */ /* 0x010fe20000004100 */
[----:B------:R-:W-:Y:S06]  /*2120*/  BRA `(.L_x_3511) ;  /* 0x0000000800947947 */ /* 0x000fec0003800000 */
.L_x_3516:
[----:B------:R-:W4:Y:S01]  /*2130*/  LDG.E.64 R4, desc[UR36][R4.64] ;  /* 0x0000002404047981 */ /* 0x000f22000c1e1b00 */
[----:B------:R-:W-:Y:S01]  /*2140*/  UMOV UR4, 0xf0000000 ;  /* 0xf000000000047882 */ /* 0x000fe20000000000 */
[----:B------:R-:W-:Y:S01]  /*2150*/  UMOV UR5, 0x380fffff ;  /* 0x380fffff00057882 */ /* 0x000fe20000000000 */
[----:B----4-:R-:W0:Y:S01]  /*2160*/  F2F.F32.F64 R22, R4 ;  /* 0x0000000400167310 */ /* 0x010e220000301000 */
[----:B------:R-:W-:-:S14]  /*2170*/  DSETP.GEU.AND P0, PT, |R4|, UR4, PT ;  /* 0x0000000404007e2a */ /* 0x000fdc000bf0e200 */
[----:B0-----:R-:W-:Y:S01]  /*2180*/  @!P0 FMUL R22, R22, 1.175494350822287508e-38 ;  /* 0x0080000016168820 */ /* 0x001fe20000400000 */
[----:B------:R-:W-:Y:S06]  /*2190*/  BRA `(.L_x_3511) ;  /* 0x0000000800787947 */ /* 0x000fec0003800000 */
.L_x_3506:
        /* <DEDUP_REMOVED lines=12> */
.L_x_3520:
[----:B------:R-:W4:Y:S01]  /*2260*/  LDG.E.64 R4, desc[UR36][R4.64] ;  /* 0x0000002404047981 */ /* 0x000f22000c1e1b00 */
[----:B------:R-:W-:Y:S01]  /*2270*/  UMOV UR4, 0xf0000000 ;  /* 0xf000000000047882 */ /* 0x000fe20000000000 */
[----:B------:R-:W-:Y:S01]  /*2280*/  UMOV UR5, 0x380fffff ;  /* 0x380fffff00057882 */ /* 0x000fe20000000000 */
[----:B----4-:R-:W0:Y:S01]  /*2290*/  F2F.F32.F64 R22, R4 ;  /* 0x0000000400167310 */ /* 0x010e220000301000 */
[----:B------:R-:W-:-:S14]  /*22a0*/  DSETP.GEU.AND P0, PT, |R4|, UR4, PT ;  /* 0x0000000404007e2a */ /* 0x000fdc000bf0e200 */
[----:B0-----:R-:W-:Y:S01]  /*22b0*/  @!P0 FMUL R22, R22, 1.175494350822287508e-38 ;  /* 0x0080000016168820 */ /* 0x001fe20000400000 */
[----:B------:R-:W-:Y:S06]  /*22c0*/  BRA `(.L_x_3511) ;  /* 0x00000008002c7947 */ /* 0x000fec0003800000 */
.L_x_3519:
        /* <DEDUP_REMOVED lines=25> */
.L_x_3522:
[----:B------:R-:W4:Y:S02]  /*2460*/  LDG.E.U8 R4, desc[UR36][R4.64] ;  /* 0x0000002404047981 */ /* 0x000f24000c1e1100 */
[C---:B----4-:R-:W-:Y:S02]  /*2470*/  IMAD.SHL.U32 R0, R4.reuse, 0x2000000, RZ ;  /* 0x0200000004007824 */ /* 0x050fe400078e00ff */
        /* <DEDUP_REMOVED lines=11> */
.L_x_3521:
[----:B------:R-:W4:Y:S02]  /*2530*/  LDG.E.U16 R4, desc[UR36][R4.64] ;  /* 0x0000002404047981 */ /* 0x000f24000c1e1500 */
[----:B----4-:R-:W-:Y:S01]  /*2540*/  IMAD.U32 R22, R4, 0x10000, RZ ;  /* 0x0001000004167824 */ /* 0x010fe200078e00ff */
[----:B------:R-:W-:Y:S06]  /*2550*/  BRA `(.L_x_3511) ;  /* 0x0000000400887947 */ /* 0x000fec0003800000 */
.L_x_3518:
        /* <DEDUP_REMOVED lines=11> */
.L_x_3525:
        /* <DEDUP_REMOVED lines=20> */
.L_x_3527:
[----:B------:R-:W-:Y:S05]  /*2750*/  BSYNC.RECONVERGENT B0 ;  /* 0x0000000000007941 */ /* 0x000fea0003800200 */
.L_x_3526:
[----:B------:R-:W-:Y:S01]  /*2760*/  IMAD.SHL.U32 R0, R0, 0x100000, RZ ;  /* 0x0010000000007824 */ /* 0x000fe200078e00ff */
[----:B------:R-:W-:-:S04]  /*2770*/  LEA R3, R3, 0x3b800000, 0x17 ;  /* 0x3b80000003037811 */ /* 0x000fc800078eb8ff */
[----:B------:R-:W-:Y:S01]  /*2780*/  LOP3.LUT R22, R3, R0, R7, 0xfe, !PT ;  /* 0x0000000003167212 */ /* 0x000fe200078efe07 */
[----:B------:R-:W-:Y:S06]  /*2790*/  BRA `(.L_x_3511) ;  /* 0x0000000000f87947 */ /* 0x000fec0003800000 */
.L_x_3524:
        /* <DEDUP_REMOVED lines=20> */
.L_x_3529:
[----:B------:R-:W-:Y:S05]  /*28e0*/  BSYNC.RECONVERGENT B0 ;  /* 0x0000000000007941 */ /* 0x000fea0003800200 */
.L_x_3528:
[----:B------:R-:W-:Y:S01]  /*28f0*/  IMAD.SHL.U32 R0, R0, 0x200000, RZ ;  /* 0x0020000000007824 */ /* 0x000fe200078e00ff */
[----:B------:R-:W-:-:S04]  /*2900*/  LEA R3, R3, 0x37800000, 0x17 ;  /* 0x3780000003037811 */ /* 0x000fc800078eb8ff */
[----:B------:R-:W-:Y:S01]  /*2910*/  LOP3.LUT R22, R3, R0, R7, 0xfe, !PT ;  /* 0x0000000003167212 */ /* 0x000fe200078efe07 */
[----:B------:R-:W-:Y:S06]  /*2920*/  BRA `(.L_x_3511) ;  /* 0x0000000000947947 */ /* 0x000fec0003800000 */
.L_x_3523:
        /* <DEDUP_REMOVED lines=14> */
.L_x_3510:
        /* <DEDUP_REMOVED lines=16> */
.L_x_3532:
[----:B------:R-:W-:Y:S01]  /*2b10*/  IMAD.MOV.U32 R22, RZ, RZ, RZ ;  /* 0x000000ffff167224 */ /* 0x000fe200078e00ff */
[----:B------:R-:W-:Y:S06]  /*2b20*/  BRA `(.L_x_3511) ;  /* 0x0000000000147947 */ /* 0x000fec0003800000 */
.L_x_3531:
[----:B------:R-:W4:Y:S02]  /*2b30*/  LDG.E.64 R22, desc[UR36][R4.64] ;  /* 0x0000002404167981 */ /* 0x000f24000c1e1b00 */
[----:B----4-:R0:W4:Y:S01]  /*2b40*/  I2F.U64 R22, R22 ;  /* 0x0000001600167312 */ /* 0x0101220000301000 */
[----:B------:R-:W-:Y:S05]  /*2b50*/  BRA `(.L_x_3511) ;  /* 0x0000000000087947 */ /* 0x000fea0003800000 */
.L_x_3530:
[----:B------:R-:W4:Y:S02]  /*2b60*/  LDG.E R4, desc[UR36][R4.64] ;  /* 0x0000002404047981 */ /* 0x000f24000c1e1900 */
[----:B----4-:R-:W-:-:S07]  /*2b70*/  I2FP.F32.U32 R22, R4 ;  /* 0x0000000400167245 */ /* 0x010fce0000201000 */
.L_x_3511:
[----:B------:R-:W-:Y:S05]  /*2b80*/  BSYNC.RECONVERGENT B6 ;  /* 0x0000000000067941 */ /* 0x000fea0003800200 */
.L_x_3505:
        /* <DEDUP_REMOVED lines=20> */
.L_x_3537:
[----:B------:R-:W2:Y:S02]  /*2cd0*/  LDG.E.U8 R4, desc[UR36][R4.64] ;  /* 0x0000002404047981 */ /* 0x000ea4000c1e1100 */
[----:B--2---:R-:W-:Y:S01]  /*2ce0*/  I2FP.F32.U32 R23, R4 ;  /* 0x0000000400177245 */ /* 0x004fe20000201000 */
[----:B------:R-:W-:Y:S06]  /*2cf0*/  BRA `(.L_x_3539) ;  /* 0x0000000c00247947 */ /* 0x000fec0003800000 */
.L_x_3536:
        /* <DEDUP_REMOVED lines=9> */
.L_x_3541:
[----:B------:R-:W2:Y:S02]  /*2d90*/  LDG.E R4, desc[UR36][R4.64] ;  /* 0x0000002404047981 */ /* 0x000ea4000c1e1900 */
[----:B--2---:R-:W-:Y:S01]  /*2da0*/  I2FP.F32.S32 R23, R4 ;  /* 0x0000000400177245 */ /* 0x004fe20000201400 */
[----:B------:R-:W-:Y:S06]  /*2db0*/  BRA `(.L_x_3539) ;  /* 0x0000000800f47947 */ /* 0x000fec0003800000 */
.L_x_3540:
[----:B------:R-:W2:Y:S02]  /*2dc0*/  LDG.E.U16 R4, desc[UR36][R4.64] ;  /* 0x0000002404047981 */ /* 0x000ea4000c1e1500 */
[----:B--2---:R2:W0:Y:S01]  /*2dd0*/  I2F.S16 R23, R4 ;  /* 0x0000000400177306 */ /* 0x0044220000101400 */
[----:B------:R-:W-:Y:S05]  /*2de0*/  BRA `(.L_x_3539) ;  /* 0x0000000800e87947 */ /* 0x000fea0003800000 */
.L_x_3535:
        /* <DEDUP_REMOVED lines=8> */
.L_x_3543:
[----:B------:R-:W2:Y:S02]  /*2e70*/  LDG.E.U16 R4, desc[UR36][R4.64] ;  /* 0x0000002404047981 */ /* 0x000ea4000c1e1500 */
[----:B--2---:R-:W-:Y:S01]  /*2e80*/  HADD2.F32 R23, -RZ, R4.H0_H0 ;  /* 0x20000004ff177230 */ /* 0x004fe20000004100 */
[----:B------:R-:W-:Y:S06]  /*2e90*/  BRA `(.L_x_3539) ;  /* 0x0000000800bc7947 */ /* 0x000fec0003800000 */
.L_x_3542:
        /* <DEDUP_REMOVED lines=8> */
.L_x_3545:
[----:B------:R-:W2:Y:S02]  /*2f20*/  LDG.E.U16 R4, desc[UR36][R4.64] ;  /* 0x0000002404047981 */ /* 0x000ea4000c1e1500 */
[----:B--2---:R-:W-:Y:S01]  /*2f30*/  HADD2.F32 R23, -RZ, R4.H0_H0 ;  /* 0x20000004ff177230 */ /* 0x004fe20000004100 */
[----:B------:R-:W-:Y:S06]  /*2f40*/  BRA `(.L_x_3539) ;  /* 0x0000000800907947 */ /* 0x000fec0003800000 */
.L_x_3544:
[----:B------:R-:W2:Y:S01]  /*2f50*/  LDG.E.64 R4, desc[UR36][R4.64] ;  /* 0x0000002404047981 */ /* 0x000ea2000c1e1b00 */
[----:B------:R-:W-:Y:S01]  /*2f60*/  UMOV UR4, 0xf0000000 ;  /* 0xf000000000047882 */ /* 0x000fe20000000000 */
[----:B------:R-:W-:Y:S01]  /*2f70*/  UMOV UR5, 0x380fffff ;  /* 0x380fffff00057882 */ /* 0x000fe20000000000 */
[----:B--2---:R-:W0:Y:S01]  /*2f80*/  F2F.F32.F64 R23, R4 ;  /* 0x0000000400177310 */ /* 0x004e220000301000 */
[----:B------:R-:W-:-:S14]  /*2f90*/  DSETP.GEU.AND P0, PT, |R4|, UR4, PT ;  /* 0x0000000404007e2a */ /* 0x000fdc000bf0e200 */
[----:B0-----:R-:W-:Y:S01]  /*2fa0*/  @!P0 FMUL R23, R23, 1.175494350822287508e-38 ;  /* 0x0080000017178820 */ /* 0x001fe20000400000 */
[----:B------:R-:W-:Y:S06]  /*2fb0*/  BRA `(.L_x_3539) ;  /* 0x0000000800747947 */ /* 0x000fec0003800000 */
.L_x_3534:
        /* <DEDUP_REMOVED lines=12> */
.L_x_3548:
[----:B------:R-:W2:Y:S01]  /*3080*/  LDG.E.64 R4, desc[UR36][R4.64] ;  /* 0x0000002404047981 */ /* 0x000ea2000c1e1b00 */
[----:B------:R-:W-:Y:S01]  /*3090*/  UMOV UR4, 0xf0000000 ;  /* 0xf000000000047882 */ /* 0x000fe20000000000 */
[----:B------:R-:W-:Y:S01]  /*30a0*/  UMOV UR5, 0x380fffff ;  /* 0x380fffff00057882 */ /* 0x000fe20000000000 */
[----:B--2---:R-:W0:Y:S01]  /*30b0*/  F2F.F32.F64 R23, R4 ;  /* 0x0000000400177310 */ /* 0x004e220000301000 */
[----:B------:R-:W-:-:S14]  /*30c0*/  DSETP.GEU.AND P0, PT, |R4|, UR4, PT ;  /* 0x0000000404007e2a */ /* 0x000fdc000bf0e200 */
[----:B0-----:R-:W-:Y:S01]  /*30d0*/  @!P0 FMUL R23, R23, 1.175494350822287508e-38 ;  /* 0x0080000017178820 */ /* 0x001fe20000400000 */
[----:B------:R-:W-:Y:S06]  /*30e0*/  BRA `(.L_x_3539) ;  /* 0x0000000800287947 */ /* 0x000fec0003800000 */
.L_x_3547:
        /* <DEDUP_REMOVED lines=25> */
.L_x_3550:
        /* <DEDUP_REMOVED lines=12> */
.L_x_3549:
[----:B------:R-:W2:Y:S02]  /*3340*/  LDG.E.U16 R4, desc[UR36][R4.64] ;  /* 0x0000002404047981 */ /* 0x000ea4000c1e1500 */
[----:B--2---:R-:W-:Y:S01]  /*3350*/  IMAD.U32 R23, R4, 0x10000, RZ ;  /* 0x0001000004177824 */ /* 0x004fe200078e00ff */
[----:B------:R-:W-:Y:S06]  /*3360*/  BRA `(.L_x_3539) ;  /* 0x0000000400887947 */ /* 0x000fec0003800000 */
.L_x_3546:
        /* <DEDUP_REMOVED lines=11> */
.L_x_3553:
        /* <DEDUP_REMOVED lines=20> */
.L_x_3555:
[----:B------:R-:W-:Y:S05]  /*3560*/  BSYNC.RECONVERGENT B0 ;  /* 0x0000000000007941 */ /* 0x000fea0003800200 */
.L_x_3554:
[----:B------:R-:W-:Y:S01]  /*3570*/  IMAD.SHL.U32 R0, R0, 0x100000, RZ ;  /* 0x0010000000007824 */ /* 0x000fe200078e00ff */
[----:B------:R-:W-:-:S04]  /*3580*/  LEA R3, R3, 0x3b800000, 0x17 ;  /* 0x3b80000003037811 */ /* 0x000fc800078eb8ff */
[----:B------:R-:W-:Y:S01]  /*3590*/  LOP3.LUT R23, R3, R0, R23, 0xfe, !PT ;  /* 0x0000000003177212 */ /* 0x000fe200078efe17 */
[----:B------:R-:W-:Y:S06]  /*35a0*/  BRA `(.L_x_3539) ;  /* 0x0000000000f87947 */ /* 0x000fec0003800000 */
.L_x_3552:
        /* <DEDUP_REMOVED lines=20> */
.L_x_3557:
[----:B------:R-:W-:Y:S05]  /*36f0*/  BSYNC.RECONVERGENT B0 ;  /* 0x0000000000007941 */ /* 0x000fea0003800200 */
.L_x_3556:
[----:B------:R-:W-:Y:S01]  /*3700*/  IMAD.SHL.U32 R0, R0, 0x200000, RZ ;  /* 0x0020000000007824 */ /* 0x000fe200078e00ff */
[----:B------:R-:W-:-:S04]  /*3710*/  LEA R3, R3, 0x37800000, 0x17 ;  /* 0x3780000003037811 */ /* 0x000fc800078eb8ff */
[----:B------:R-:W-:Y:S01]  /*3720*/  LOP3.LUT R23, R3, R0, R23, 0xfe, !PT ;  /* 0x0000000003177212 */ /* 0x000fe200078efe17 */
[----:B------:R-:W-:Y:S06]  /*3730*/  BRA `(.L_x_3539) ;  /* 0x0000000000947947 */ /* 0x000fec0003800000 */
.L_x_3551:
        /* <DEDUP_REMOVED lines=14> */
.L_x_3538:
        /* <DEDUP_REMOVED lines=16> */
.L_x_3560:
[----:B------:R-:W-:Y:S01]  /*3920*/  IMAD.MOV.U32 R23, RZ, RZ, RZ ;  /* 0x000000ffff177224 */ /* 0x000fe200078e00ff */
[----:B------:R-:W-:Y:S06]  /*3930*/  BRA `(.L_x_3539) ;  /* 0x0000000000147947 */ /* 0x000fec0003800000 */
.L_x_3559:
[----:B------:R-:W2:Y:S02]  /*3940*/  LDG.E.64 R4, desc[UR36][R4.64] ;  /* 0x0000002404047981 */ /* 0x000ea4000c1e1b00 */
[----:B--2---:R0:W1:Y:S01]  /*3950*/  I2F.U64 R23, R4 ;  /* 0x0000000400177312 */ /* 0x0040620000301000 */
[----:B------:R-:W-:Y:S05]  /*3960*/  BRA `(.L_x_3539) ;  /* 0x0000000000087947 */ /* 0x000fea0003800000 */
.L_x_3558:
[----:B------:R-:W2:Y:S02]  /*3970*/  LDG.E R4, desc[UR36][R4.64] ;  /* 0x0000002404047981 */ /* 0x000ea4000c1e1900 */
[----:B--2---:R-:W-:-:S07]  /*3980*/  I2FP.F32.U32 R23, R4 ;  /* 0x0000000400177245 */ /* 0x004fce0000201000 */
.L_x_3539:
[----:B------:R-:W-:Y:S05]  /*3990*/  BSYNC.RECONVERGENT B6 ;  /* 0x0000000000067941 */ /* 0x000fea0003800200 */
.L_x_3533:
[----:B------:R-:W-:-:S07]  /*39a0*/  VIADD R2, R2, 0x80 ;  /* 0x0000008002027836 */ /* 0x000fce0000000000 */
.L_x_3504:
[----:B------:R-:W-:Y:S05]  /*39b0*/  BSYNC.RECONVERGENT B7 ;  /* 0x0000000000077941 */ /* 0x000fea0003800200 */
.L_x_3503:
[----:B------:R-:W-:Y:S01]  /*39c0*/  ISETP.GE.AND P0, PT, R2, R27, PT ;  /* 0x0000001b0200720c */ /* 0x000fe20003f06270 */
[----:B------:R-:W-:Y:S01]  /*39d0*/  BSSY.RECONVERGENT B7, `(.L_x_3561) ;  /* 0x00001c8000077945 */ /* 0x000fe20003800200 */
[----:B------:R-:W-:-:S11]  /*39e0*/  CS2R R16, SRZ ;  /* 0x0000000000107805 */ /* 0x000fd6000001ff00 */
[----:B------:R-:W-:Y:S05]  /*39f0*/  @P0 BRA `(.L_x_3562) ;  /* 0x0000001c00140947 */ /* 0x000fea0003800000 */
[----:B0-2---:R-:W0:Y:S01]  /*3a00*/  LDC.64 R4, c[0x0][0x390] ;  /* 0x0000e400ff047b82 */ /* 0x005e220000000a00 */
        /* <DEDUP_REMOVED lines=20> */
.L_x_3567:
[----:B------:R-:W2:Y:S02]  /*3b50*/  LDG.E.U8 R4, desc[UR36][R4.64] ;  /* 0x0000002404047981 */ /* 0x000ea4000c1e1100 */
[----:B--2---:R-:W-:Y:S01]  /*3b60*/  I2FP.F32.U32 R16, R4 ;  /* 0x0000000400107245 */ /* 0x004fe20000201000 */
[----:B------:R-:W-:Y:S06]  /*3b70*/  BRA `(.L_x_3569) ;  /* 0x0000000c00287947 */ /* 0x000fec0003800000 */
.L_x_3566:
        /* <DEDUP_REMOVED lines=9> */
.L_x_3571:
[----:B------:R-:W2:Y:S02]  /*3c10*/  LDG.E R4, desc[UR36][R4.64] ;  /* 0x0000002404047981 */ /* 0x000ea4000c1e1900 */
[----:B--2---:R-:W-:Y:S01]  /*3c20*/  I2FP.F32.S32 R16, R4 ;  /* 0x0000000400107245 */ /* 0x004fe20000201400 */
[----:B------:R-:W-:Y:S06]  /*3c30*/  BRA `(.L_x_3569) ;  /* 0x0000000800f87947 */ /* 0x000fec0003800000 */
.L_x_3570:
[----:B------:R-:W2:Y:S02]  /*3c40*/  LDG.E.U16 R4, desc[UR36][R4.64] ;  /* 0x0000002404047981 */ /* 0x000ea4000c1e1500 */
[----:B--2---:R0:W2:Y:S01]  /*3c50*/  I2F.S16 R16, R4 ;  /* 0x0000000400107306 */ /* 0x0040a20000101400 */
[----:B------:R-:W-:Y:S05]  /*3c60*/  BRA `(.L_x_3569) ;  /* 0x0000000800ec7947 */ /* 0x000fea0003800000 */
.L_x_3565:
        /* <DEDUP_REMOVED lines=8> */
.L_x_3573:
[----:B------:R-:W2:Y:S02]  /*3cf0*/  LDG.E.U16 R4, desc[UR36][R4.64] ;  /* 0x0000002404047981 */ /* 0x000ea4000c1e1500 */
[----:B--2---:R-:W-:Y:S01]  /*3d00*/  HADD2.F32 R16, -RZ, R4.H0_H0 ;  /* 0x20000004ff107230 */ /* 0x004fe20000004100 */
[----:B------:R-:W-:Y:S06]  /*3d10*/  BRA `(.L_x_3569) ;  /* 0x0000000800c07947 */ /* 0x000fec0003800000 */
.L_x_3572:
        /* <DEDUP_REMOVED lines=8> */
.L_x_3575:
[----:B------:R-:W2:Y:S02]  /*3da0*/  LDG.E.U16 R4, desc[UR36][R4.64] ;  /* 0x0000002404047981 */ /* 0x000ea4000c1e1500 */
[----:B--2---:R-:W-:Y:S01]  /*3db0*/  HADD2.F32 R16, -RZ, R4.H0_H0 ;  /* 0x20000004ff107230 */ /* 0x004fe20000004100 */
[----:B------:R-:W-:Y:S06]  /*3dc0*/  BRA `(.L_x_3569) ;  /* 0x0000000800947947 */ /* 0x000fec0003800000 */
.L_x_3574:
[----:B------:R-:W2:Y:S01]  /*3dd0*/  LDG.E.64 R4, desc[UR36][R4.64] ;  /* 0x0000002404047981 */ /* 0x000ea2000c1e1b00 */
[----:B------:R-:W-:Y:S01]  /*3de0*/  UMOV UR4, 0xf0000000 ;  /* 0xf000000000047882 */ /* 0x000fe20000000000 */
[----:B------:R-:W-:Y:S01]  /*3df0*/  UMOV UR5, 0x380fffff ;  /* 0x380fffff00057882 */ /* 0x000fe20000000000 */
[----:B--2---:R-:W0:Y:S01]  /*3e00*/  F2F.F32.F64 R16, R4 ;  /* 0x0000000400107310 */ /* 0x004e220000301000 */
[----:B------:R-:W-:-:S14]  /*3e10*/  DSETP.GEU.AND P0, PT, |R4|, UR4, PT ;  /* 0x0000000404007e2a */ /* 0x000fdc000bf0e200 */
[----:B0-----:R-:W-:Y:S01]  /*3e20*/  @!P0 FMUL R16, R16, 1.175494350822287508e-38 ;  /* 0x0080000010108820 */ /* 0x001fe20000400000 */
[----:B------:R-:W-:Y:S06]  /*3e30*/  BRA `(.L_x_3569) ;  /* 0x0000000800787947 */ /* 0x000fec0003800000 */
.L_x_3564:
        /* <DEDUP_REMOVED lines=12> */
.L_x_3578:
[----:B------:R-:W2:Y:S01]  /*3f00*/  LDG.E.64 R4, desc[UR36][R4.64] ;  /* 0x0000002404047981 */ /* 0x000ea2000c1e1b00 */
[----:B------:R-:W-:Y:S01]  /*3f10*/  UMOV UR4, 0xf0000000 ;  /* 0xf000000000047882 */ /* 0x000fe20000000000 */
[----:B------:R-:W-:Y:S01]  /*3f20*/  UMOV UR5, 0x380fffff ;  /* 0x380fffff00057882 */ /* 0x000fe20000000000 */
[----:B--2---:R-:W0:Y:S01]  /*3f30*/  F2F.F32.F64 R16, R4 ;  /* 0x0000000400107310 */ /* 0x004e220000301000 */
[----:B------:R-:W-:-:S14]  /*3f40*/  DSETP.GEU.AND P0, PT, |R4|, UR4, PT ;  /* 0x0000000404007e2a */ /* 0x000fdc000bf0e200 */
[----:B0-----:R-:W-:Y:S01]  /*3f50*/  @!P0 FMUL R16, R16, 1.175494350822287508e-38 ;  /* 0x0080000010108820 */ /* 0x001fe20000400000 */
[----:B------:R-:W-:Y:S06]  /*3f60*/  BRA `(.L_x_3569) ;  /* 0x00000008002c7947 */ /* 0x000fec0003800000 */
.L_x_3577:
        /* <DEDUP_REMOVED lines=25> */
.L_x_3580:
        /* <DEDUP_REMOVED lines=13> */
.L_x_3579:
[----:B------:R-:W2:Y:S02]  /*41d0*/  LDG.E.U16 R4, desc[UR36][R4.64] ;  /* 0x0000002404047981 */ /* 0x000ea4000c1e1500 */
[----:B--2---:R-:W-:Y:S01]  /*41e0*/  IMAD.U32 R16, R4, 0x10000, RZ ;  /* 0x0001000004107824 */ /* 0x004fe200078e00ff */
[----:B------:R-:W-:Y:S06]  /*41f0*/  BRA `(.L_x_3569) ;  /* 0x0000000400887947 */ /* 0x000fec0003800000 */
.L_x_3576:
        /* <DEDUP_REMOVED lines=11> */
.L_x_3583:
        /* <DEDUP_REMOVED lines=20> */
.L_x_3585:
[----:B------:R-:W-:Y:S05]  /*43f0*/  BSYNC.RECONVERGENT B0 ;  /* 0x0000000000007941 */ /* 0x000fea0003800200 */
.L_x_3584:
[----:B------:R-:W-:Y:S01]  /*4400*/  IMAD.SHL.U32 R0, R0, 0x100000, RZ ;  /* 0x0010000000007824 */ /* 0x000fe200078e00ff */
[----:B------:R-:W-:-:S04]  /*4410*/  LEA R3, R3, 0x3b800000, 0x17 ;  /* 0x3b80000003037811 */ /* 0x000fc800078eb8ff */
[----:B------:R-:W-:Y:S01]  /*4420*/  LOP3.LUT R16, R3, R0, R7, 0xfe, !PT ;  /* 0x0000000003107212 */ /* 0x000fe200078efe07 */
[----:B------:R-:W-:Y:S06]  /*4430*/  BRA `(.L_x_3569) ;  /* 0x0000000000f87947 */ /* 0x000fec0003800000 */
.L_x_3582:
        /* <DEDUP_REMOVED lines=20> */
.L_x_3587:
[----:B------:R-:W-:Y:S05]  /*4580*/  BSYNC.RECONVERGENT B0 ;  /* 0x0000000000007941 */ /* 0x000fea0003800200 */
.L_x_3586:
[----:B------:R-:W-:Y:S01]  /*4590*/  IMAD.SHL.U32 R0, R0, 0x200000, RZ ;  /* 0x0020000000007824 */ /* 0x000fe200078e00ff */
[----:B------:R-:W-:-:S04]  /*45a0*/  LEA R3, R3, 0x37800000, 0x17 ;  /* 0x3780000003037811 */ /* 0x000fc800078eb8ff */
[----:B------:R-:W-:Y:S01]  /*45b0*/  LOP3.LUT R16, R3, R0, R7, 0xfe, !PT ;  /* 0x0000000003107212 */ /* 0x000fe200078efe07 */
[----:B------:R-:W-:Y:S06]  /*45c0*/  BRA `(.L_x_3569) ;  /* 0x0000000000947947 */ /* 0x000fec0003800000 */
.L_x_3581:
        /* <DEDUP_REMOVED lines=14> */
.L_x_3568:
        /* <DEDUP_REMOVED lines=16> */
.L_x_3590:
[----:B------:R-:W-:Y:S01]  /*47b0*/  IMAD.MOV.U32 R16, RZ, RZ, RZ ;  /* 0x000000ffff107224 */ /* 0x000fe200078e00ff */
[----:B------:R-:W-:Y:S06]  /*47c0*/  BRA `(.L_x_3569) ;  /* 0x0000000000147947 */ /* 0x000fec0003800000 */
.L_x_3589:
[----:B------:R-:W2:Y:S02]  /*47d0*/  LDG.E.64 R4, desc[UR36][R4.64] ;  /* 0x0000002404047981 */ /* 0x000ea4000c1e1b00 */
[----:B--2---:R0:W2:Y:S01]  /*47e0*/  I2F.U64 R16, R4 ;  /* 0x0000000400107312 */ /* 0x0040a20000301000 */
[----:B------:R-:W-:Y:S05]  /*47f0*/  BRA `(.L_x_3569) ;  /* 0x0000000000087947 */ /* 0x000fea0003800000 */
.L_x_3588:
[----:B------:R-:W2:Y:S02]  /*4800*/  LDG.E R4, desc[UR36][R4.64] ;  /* 0x0000002404047981 */ /* 0x000ea4000c1e1900 */
[----:B--2---:R-:W-:-:S07]  /*4810*/  I2FP.F32.U32 R16, R4 ;  /* 0x0000000400107245 */ /* 0x004fce0000201000 */
.L_x_3569:
[----:B------:R-:W-:Y:S05]  /*4820*/  BSYNC.RECONVERGENT B6 ;  /* 0x0000000000067941 */ /* 0x000fea0003800200 */
.L_x_3563:
        /* <DEDUP_REMOVED lines=20> */
.L_x_3595:
[----:B------:R-:W2:Y:S02]  /*4970*/  LDG.E.U8 R4, desc[UR36][R4.64] ;  /* 0x0000002404047981 */ /* 0x000ea4000c1e1100 */
[----:B--2---:R-:W-:Y:S01]  /*4980*/  I2FP.F32.U32 R17, R4 ;  /* 0x0000000400117245 */ /* 0x004fe20000201000 */
[----:B------:R-:W-:Y:S06]  /*4990*/  BRA `(.L_x_3597) ;  /* 0x0000000c00247947 */ /* 0x000fec0003800000 */
.L_x_3594:
        /* <DEDUP_REMOVED lines=9> */
.L_x_3599:
[----:B------:R-:W2:Y:S02]  /*4a30*/  LDG.E R4, desc[UR36][R4.64] ;  /* 0x0000002404047981 */ /* 0x000ea4000c1e1900 */
[----:B--2---:R-:W-:Y:S01]  /*4a40*/  I2FP.F32.S32 R17, R4 ;  /* 0x0000000400117245 */ /* 0x004fe20000201400 */
[----:B------:R-:W-:Y:S06]  /*4a50*/  BRA `(.L_x_3597) ;  /* 0x0000000800f47947 */ /* 0x000fec0003800000 */
.L_x_3598:
[----:B------:R-:W2:Y:S02]  /*4a60*/  LDG.E.U16 R4, desc[UR36][R4.64] ;  /* 0x0000002404047981 */ /* 0x000ea4000c1e1500 */
[----:B--2---:R0:W1:Y:S01]  /*4a70*/  I2F.S16 R17, R4 ;  /* 0x0000000400117306 */ /* 0x0040620000101400 */
[----:B------:R-:W-:Y:S05]  /*4a80*/  BRA `(.L_x_3597) ;  /* 0x0000000800e87947 */ /* 0x000fea0003800000 */
.L_x_3593:
        /* <DEDUP_REMOVED lines=8> */
.L_x_3601:
[----:B------:R-:W2:Y:S02]  /*4b10*/  LDG.E.U16 R4, desc[UR36][R4.64] ;  /* 0x0000002404047981 */ /* 0x000ea4000c1e1500 */
[----:B--2---:R-:W-:Y:S01]  /*4b20*/  HADD2.F32 R17, -RZ, R4.H0_H0 ;  /* 0x20000004ff117230 */ /* 0x004fe20000004100 */
[----:B------:R-:W-:Y:S06]  /*4b30*/  BRA `(.L_x_3597) ;  /* 0x0000000800bc7947 */ /* 0x000fec0003800000 */
.L_x_3600:
        /* <DEDUP_REMOVED lines=8> */
.L_x_3603:
[----:B------:R-:W2:Y:S02]  /*4bc0*/  LDG.E.U16 R4, desc[UR36][R4.64] ;  /* 0x0000002404047981 */ /* 0x000ea4000c1e1500 */
[----:B--2---:R-:W-:Y:S01]  /*4bd0*/  HADD2.F32 R17, -RZ, R4.H0_H0 ;  /* 0x20000004ff117230 */ /* 0x004fe20000004100 */
[----:B------:R-:W-:Y:S06]  /*4be0*/  BRA `(.L_x_3597) ;  /* 0x0000000800907947 */ /* 0x000fec0003800000 */
.L_x_3602:
[----:B------:R-:W2:Y:S01]  /*4bf0*/  LDG.E.64 R4, desc[UR36][R4.64] ;  /* 0x0000002404047981 */ /* 0x000ea2000c1e1b00 */
[----:B------:R-:W-:Y:S01]  /*4c00*/  UMOV UR4, 0xf0000000 ;  /* 0xf000000000047882 */ /* 0x000fe20000000000 */
[----:B------:R-:W-:Y:S01]  /*4c10*/  UMOV UR5, 0x380fffff ;  /* 0x380fffff00057882 */ /* 0x000fe20000000000 */
[----:B--2---:R-:W0:Y:S01]  /*4c20*/  F2F.F32.F64 R17, R4 ;  /* 0x0000000400117310 */ /* 0x004e220000301000 */
[----:B------:R-:W-:-:S14]  /*4c30*/  DSETP.GEU.AND P0, PT, |R4|, UR4, PT ;  /* 0x0000000404007e2a */ /* 0x000fdc000bf0e200 */
[----:B0-----:R-:W-:Y:S01]  /*4c40*/  @!P0 FMUL R17, R17, 1.175494350822287508e-38 ;  /* 0x0080000011118820 */ /* 0x001fe20000400000 */
[----:B------:R-:W-:Y:S06]  /*4c50*/  BRA `(.L_x_3597) ;  /* 0x0000000800747947 */ /* 0x000fec0003800000 */
.L_x_3592:
        /* <DEDUP_REMOVED lines=12> */
.L_x_3606:
[----:B------:R-:W2:Y:S01]  /*4d20*/  LDG.E.64 R4, desc[UR36][R4.64] ;  /* 0x0000002404047981 */ /* 0x000ea2000c1e1b00 */
[----:B------:R-:W-:Y:S01]  /*4d30*/  UMOV UR4, 0xf0000000 ;  /* 0xf000000000047882 */ /* 0x000fe20000000000 */
[----:B------:R-:W-:Y:S01]  /*4d40*/  UMOV UR5, 0x380fffff ;  /* 0x380fffff00057882 */ /* 0x000fe20000000000 */
[----:B--2---:R-:W0:Y:S01]  /*4d50*/  F2F.F32.F64 R17, R4 ;  /* 0x0000000400117310 */ /* 0x004e220000301000 */
[----:B------:R-:W-:-:S14]  /*4d60*/  DSETP.GEU.AND P0, PT, |R4|, UR4, PT ;  /* 0x0000000404007e2a */ /* 0x000fdc000bf0e200 */
[----:B0-----:R-:W-:Y:S01]  /*4d70*/  @!P0 FMUL R17, R17, 1.175494350822287508e-38 ;  /* 0x0080000011118820 */ /* 0x001fe20000400000 */
[----:B------:R-:W-:Y:S06]  /*4d80*/  BRA `(.L_x_3597) ;  /* 0x0000000800287947 */ /* 0x000fec0003800000 */
.L_x_3605:
        /* <DEDUP_REMOVED lines=25> */
.L_x_3608:
        /* <DEDUP_REMOVED lines=12> */
.L_x_3607:
[----:B------:R-:W2:Y:S02]  /*4fe0*/  LDG.E.U16 R4, desc[UR36][R4.64] ;  /* 0x0000002404047981 */ /* 0x000ea4000c1e1500 */
[----:B--2---:R-:W-:Y:S01]  /*4ff0*/  IMAD.U32 R17, R4, 0x10000, RZ ;  /* 0x0001000004117824 */ /* 0x004fe200078e00ff */
[----:B------:R-:W-:Y:S06]  /*5000*/  BRA `(.L_x_3597) ;  /* 0x0000000400887947 */ /* 0x000fec0003800000 */
.L_x_3604:
        /* <DEDUP_REMOVED lines=11> */
.L_x_3611:
        /* <DEDUP_REMOVED lines=20> */
.L_x_3613:
[----:B------:R-:W-:Y:S05]  /*5200*/  BSYNC.RECONVERGENT B0 ;  /* 0x0000000000007941 */ /* 0x000fea0003800200 */
.L_x_3612:
[----:B------:R-:W-:Y:S01]  /*5210*/  IMAD.SHL.U32 R0, R0, 0x100000, RZ ;  /* 0x0010000000007824 */ /* 0x000fe200078e00ff */
[----:B------:R-:W-:-:S04]  /*5220*/  LEA R3, R3, 0x3b800000, 0x17 ;  /* 0x3b80000003037811 */ /* 0x000fc800078eb8ff */
[----:B------:R-:W-:Y:S01]  /*5230*/  LOP3.LUT R17, R3, R0, R17, 0xfe, !PT ;  /* 0x0000000003117212 */ /* 0x000fe200078efe11 */
[----:B------:R-:W-:Y:S06]  /*5240*/  BRA `(.L_x_3597) ;  /* 0x0000000000f87947 */ /* 0x000fec0003800000 */
.L_x_3610:
        /* <DEDUP_REMOVED lines=20> */
.L_x_3615:
[----:B------:R-:W-:Y:S05]  /*5390*/  BSYNC.RECONVERGENT B0 ;  /* 0x0000000000007941 */ /* 0x000fea0003800200 */
.L_x_3614:
[----:B------:R-:W-:Y:S01]  /*53a0*/  IMAD.SHL.U32 R0, R0, 0x200000, RZ ;  /* 0x0020000000007824 */ /* 0x000fe200078e00ff */
[----:B------:R-:W-:-:S04]  /*53b0*/  LEA R3, R3, 0x37800000, 0x17 ;  /* 0x3780000003037811 */ /* 0x000fc800078eb8ff */
[----:B------:R-:W-:Y:S01]  /*53c0*/  LOP3.LUT R17, R3, R0, R17, 0xfe, !PT ;  /* 0x0000000003117212 */ /* 0x000fe200078efe11 */
[----:B------:R-:W-:Y:S06]  /*53d0*/  BRA `(.L_x_3597) ;  /* 0x0000000000947947 */ /* 0x000fec0003800000 */
.L_x_3609:
        /* <DEDUP_REMOVED lines=14> */
.L_x_3596:
        /* <DEDUP_REMOVED lines=16> */
.L_x_3618:
[----:B------:R-:W-:Y:S01]  /*55c0*/  IMAD.MOV.U32 R17, RZ, RZ, RZ ;  /* 0x000000ffff117224 */ /* 0x000fe200078e00ff */
[----:B------:R-:W-:Y:S06]  /*55d0*/  BRA `(.L_x_3597) ;  /* 0x0000000000147947 */ /* 0x000fec0003800000 */
.L_x_3617:
[----:B------:R-:W2:Y:S02]  /*55e0*/  LDG.E.64 R4, desc[UR36][R4.64] ;  /* 0x0000002404047981 */ /* 0x000ea4000c1e1b00 */
[----:B--2---:R0:W1:Y:S01]  /*55f0*/  I2F.U64 R17, R4 ;  /* 0x0000000400117312 */ /* 0x0040620000301000 */
[----:B------:R-:W-:Y:S05]  /*5600*/  BRA `(.L_x_3597) ;  /* 0x0000000000087947 */ /* 0x000fea0003800000 */
.L_x_3616:
[----:B------:R-:W2:Y:S02]  /*5610*/  LDG.E R4, desc[UR36][R4.64] ;  /* 0x0000002404047981 */ /* 0x000ea4000c1e1900 */
[----:B--2---:R-:W-:-:S07]  /*5620*/  I2FP.F32.U32 R17, R4 ;  /* 0x0000000400117245 */ /* 0x004fce0000201000 */
.L_x_3597:
[----:B------:R-:W-:Y:S05]  /*5630*/  BSYNC.RECONVERGENT B6 ;  /* 0x0000000000067941 */ /* 0x000fea0003800200 */
.L_x_3591:
[----:B------:R-:W-:-:S07]  /*5640*/  VIADD R2, R2, 0x80 ;  /* 0x0000008002027836 */ /* 0x000fce0000000000 */
.L_x_3562:
[----:B------:R-:W-:Y:S05]  /*5650*/  BSYNC.RECONVERGENT B7 ;  /* 0x0000000000077941 */ /* 0x000fea0003800200 */
.L_x_3561:
        /* <DEDUP_REMOVED lines=25> */
.L_x_3625:
[----:B------:R-:W2:Y:S02]  /*57f0*/  LDG.E.U8 R4, desc[UR36][R4.64] ;  /* 0x0000002404047981 */ /* 0x000ea4000c1e1100 */
[----:B--2---:R-:W-:Y:S01]  /*5800*/  I2FP.F32.U32 R18, R4 ;  /* 0x0000000400127245 */ /* 0x004fe20000201000 */
[----:B------:R-:W-:Y:S06]  /*5810*/  BRA `(.L_x_3627) ;  /* 0x0000000c00287947 */ /* 0x000fec0003800000 */
.L_x_3624:
        /* <DEDUP_REMOVED lines=9> */
.L_x_3629:
[----:B------:R-:W2:Y:S02]  /*58b0*/  LDG.E R4, desc[UR36][R4.64] ;  /* 0x0000002404047981 */ /* 0x000ea4000c1e1900 */
[----:B--2---:R-:W-:Y:S01]  /*58c0*/  I2FP.F32.S32 R18, R4 ;  /* 0x0000000400127245 */ /* 0x004fe20000201400 */
[----:B------:R-:W-:Y:S06]  /*58d0*/  BRA `(.L_x_3627) ;  /* 0x0000000800f87947 */ /* 0x000fec0003800000 */
.L_x_3628:
[----:B------:R-:W2:Y:S02]  /*58e0*/  LDG.E.U16 R4, desc[UR36][R4.64] ;  /* 0x0000002404047981 */ /* 0x000ea4000c1e1500 */
[----:B--2---:R0:W2:Y:S01]  /*58f0*/  I2F.S16 R18, R4 ;  /* 0x0000000400127306 */ /* 0x0040a20000101400 */
[----:B------:R-:W-:Y:S05]  /*5900*/  BRA `(.L_x_3627) ;  /* 0x0000000800ec7947 */ /* 0x000fea0003800000 */
.L_x_3623:
        /* <DEDUP_REMOVED lines=8> */
.L_x_3631:
[----:B------:R-:W2:Y:S02]  /*5990*/  LDG.E.U16 R4, desc[UR36][R4.64] ;  /* 0x0000002404047981 */ /* 0x000ea4000c1e1500 */
[----:B--2---:R-:W-:Y:S01]  /*59a0*/  HADD2.F32 R18, -RZ, R4.H0_H0 ;  /* 0x20000004ff127230 */ /* 0x004fe20000004100 */
[----:B------:R-:W-:Y:S06]  /*59b0*/  BRA `(.L_x_3627) ;  /* 0x0000000800c07947 */ /* 0x000fec0003800000 */
.L_x_3630:
        /* <DEDUP_REMOVED lines=8> */
.L_x_3633:
[----:B------:R-:W2:Y:S02]  /*5a40*/  LDG.E.U16 R4, desc[UR36][R4.64] ;  /* 0x0000002404047981 */ /* 0x000ea4000c1e1500 */
[----:B--2---:R-:W-:Y:S01]  /*5a50*/  HADD2.F32 R18, -RZ, R4.H0_H0 ;  /* 0x20000004ff127230 */ /* 0x004fe20000004100 */
[----:B------:R-:W-:Y:S06]  /*5a60*/  BRA `(.L_x_3627) ;  /* 0x0000000800947947 */ /* 0x000fec0003800000 */
.L_x_3632:
[----:B------:R-:W2:Y:S01]  /*5a70*/  LDG.E.64 R4, desc[UR36][R4.64] ;  /* 0x0000002404047981 */ /* 0x000ea2000c1e1b00 */
[----:B------:R-:W-:Y:S01]  /*5a80*/  UMOV UR4, 0xf0000000 ;  /* 0xf000000000047882 */ /* 0x000fe20000000000 */
[----:B------:R-:W-:Y:S01]  /*5a90*/  UMOV UR5, 0x380fffff ;  /* 0x380fffff00057882 */ /* 0x000fe20000000000 */
[----:B--2---:R-:W0:Y:S01]  /*5aa0*/  F2F.F32.F64 R18, R4 ;  /* 0x0000000400127310 */ /* 0x004e220000301000 */
[----:B------:R-:W-:-:S14]  /*5ab0*/  DSETP.GEU.AND P0, PT, |R4|, UR4, PT ;  /* 0x0000000404007e2a */ /* 0x000fdc000bf0e200 */
[----:B0-----:R-:W-:Y:S01]  /*5ac0*/  @!P0 FMUL R18, R18, 1.175494350822287508e-38 ;  /* 0x0080000012128820 */ /* 0x001fe20000400000 */
[----:B------:R-:W-:Y:S06]  /*5ad0*/  BRA `(.L_x_3627) ;  /* 0x0000000800787947 */ /* 0x000fec0003800000 */
.L_x_3622:
        /* <DEDUP_REMOVED lines=12> */
.L_x_3636:
[----:B------:R-:W2:Y:S01]  /*5ba0*/  LDG.E.64 R4, desc[UR36][R4.64] ;  /* 0x0000002404047981 */ /* 0x000ea2000c1e1b00 */
[----:B------:R-:W-:Y:S01]  /*5bb0*/  UMOV UR4, 0xf0000000 ;  /* 0xf000000000047882 */ /* 0x000fe20000000000 */
[----:B------:R-:W-:Y:S01]  /*5bc0*/  UMOV UR5, 0x380fffff ;  /* 0x380fffff00057882 */ /* 0x000fe20000000000 */
[----:B--2---:R-:W0:Y:S01]  /*5bd0*/  F2F.F32.F64 R18, R4 ;  /* 0x0000000400127310 */ /* 0x004e220000301000 */
[----:B------:R-:W-:-:S14]  /*5be0*/  DSETP.GEU.AND P0, PT, |R4|, UR4, PT ;  /* 0x0000000404007e2a */ /* 0x000fdc000bf0e200 */
[----:B0-----:R-:W-:Y:S01]  /*5bf0*/  @!P0 FMUL R18, R18, 1.175494350822287508e-38 ;  /* 0x0080000012128820 */ /* 0x001fe20000400000 */
[----:B------:R-:W-:Y:S06]  /*5c00*/  BRA `(.L_x_3627) ;  /* 0x00000008002c7947 */ /* 0x000fec0003800000 */
.L_x_3635:
        /* <DEDUP_REMOVED lines=25> */
.L_x_3638:
        /* <DEDUP_REMOVED lines=13> */
.L_x_3637:
[----:B------:R-:W2:Y:S02]  /*5e70*/  LDG.E.U16 R4, desc[UR36][R4.64] ;  /* 0x0000002404047981 */ /* 0x000ea4000c1e1500 */
[----:B--2---:R-:W-:Y:S01]  /*5e80*/  IMAD.U32 R18, R4, 0x10000, RZ ;  /* 0x0001000004127824 */ /* 0x004fe200078e00ff */
[----:B------:R-:W-:Y:S06]  /*5e90*/  BRA `(.L_x_3627) ;  /* 0x0000000400887947 */ /* 0x000fec0003800000 */
.L_x_3634:
        /* <DEDUP_REMOVED lines=11> */
.L_x_3641:
        /* <DEDUP_REMOVED lines=20> */
.L_x_3643:
[----:B------:R-:W-:Y:S05]  /*6090*/  BSYNC.RECONVERGENT B0 ;  /* 0x0000000000007941 */ /* 0x000fea0003800200 */
.L_x_3642:
[----:B------:R-:W-:Y:S01]  /*60a0*/  IMAD.SHL.U32 R0, R0, 0x100000, RZ ;  /* 0x0010000000007824 */ /* 0x000fe200078e00ff */
[----:B------:R-:W-:-:S04]  /*60b0*/  LEA R3, R3, 0x3b800000, 0x17 ;  /* 0x3b80000003037811 */ /* 0x000fc800078eb8ff */
[----:B------:R-:W-:Y:S01]  /*60c0*/  LOP3.LUT R18, R3, R0, R7, 0xfe, !PT ;  /* 0x0000000003127212 */ /* 0x000fe200078efe07 */
[----:B------:R-:W-:Y:S06]  /*60d0*/  BRA `(.L_x_3627) ;  /* 0x0000000000f87947 */ /* 0x000fec0003800000 */
.L_x_3640:
        /* <DEDUP_REMOVED lines=20> */
.L_x_3645:
[----:B------:R-:W-:Y:S05]  /*6220*/  BSYNC.RECONVERGENT B0 ;  /* 0x0000000000007941 */ /* 0x000fea0003800200 */
.L_x_3644:
[----:B------:R-:W-:Y:S01]  /*6230*/  IMAD.SHL.U32 R0, R0, 0x200000, RZ ;  /* 0x0020000000007824 */ /* 0x000fe200078e00ff */
[----:B------:R-:W-:-:S04]  /*6240*/  LEA R3, R3, 0x37800000, 0x17 ;  /* 0x3780000003037811 */ /* 0x000fc800078eb8ff */
[----:B------:R-:W-:Y:S01]  /*6250*/  LOP3.LUT R18, R3, R0, R7, 0xfe, !PT ;  /* 0x0000000003127212 */ /* 0x000fe200078efe07 */
[----:B------:R-:W-:Y:S06]  /*6260*/  BRA `(.L_x_3627) ;  /* 0x0000000000947947 */ /* 0x000fec0003800000 */
.L_x_3639:
        /* <DEDUP_REMOVED lines=14> */
.L_x_3626:
        /* <DEDUP_REMOVED lines=16> */
.L_x_3648:
[----:B------:R-:W-:Y:S01]  /*6450*/  IMAD.MOV.U32 R18, RZ, RZ, RZ ;  /* 0x000000ffff127224 */ /* 0x000fe200078e00ff */
[----:B------:R-:W-:Y:S06]  /*6460*/  BRA `(.L_x_3627) ;  /* 0x0000000000147947 */ /* 0x000fec0003800000 */
.L_x_3647:
[----:B------:R-:W2:Y:S02]  /*6470*/  LDG.E.64 R4, desc[UR36][R4.64] ;  /* 0x0000002404047981 */ /* 0x000ea4000c1e1b00 */
[----:B--2---:R0:W2:Y:S01]  /*6480*/  I2F.U64 R18, R4 ;  /* 0x0000000400127312 */ /* 0x0040a20000301000 */
[----:B------:R-:W-:Y:S05]  /*6490*/  BRA `(.L_x_3627) ;  /* 0x0000000000087947 */ /* 0x000fea0003800000 */
.L_x_3646:
[----:B------:R-:W2:Y:S02]  /*64a0*/  LDG.E R4, desc[UR36][R4.64] ;  /* 0x0000002404047981 */ /* 0x000ea4000c1e1900 */
[----:B--2---:R-:W-:-:S07]  /*64b0*/  I2FP.F32.U32 R18, R4 ;  /* 0x0000000400127245 */ /* 0x004fce0000201000 */
.L_x_3627:
[----:B------:R-:W-:Y:S05]  /*64c0*/  BSYNC.RECONVERGENT B6 ;  /* 0x0000000000067941 */ /* 0x000fea0003800200 */
.L_x_3621:
        /* <DEDUP_REMOVED lines=20> */
.L_x_3652:
[----:B------:R-:W3:Y:S02]  /*6610*/  LDG.E.U8 R2, desc[UR36][R2.64] ;  /* 0x0000002402027981 */ /* 0x000ee4000c1e1100 */
[----:B---3--:R-:W-:Y:S01]  /*6620*/  I2FP.F32.U32 R19, R2 ;  /* 0x0000000200137245 */ /* 0x008fe20000201000 */
[----:B------:R-:W-:Y:S06]  /*6630*/  BRA `(.L_x_3620) ;  /* 0x0000000c00187947 */ /* 0x000fec0003800000 */
.L_x_3651:
        /* <DEDUP_REMOVED lines=9> */
.L_x_3655:
[----:B------:R-:W3:Y:S02]  /*66d0*/  LDG.E R2, desc[UR36][R2.64] ;  /* 0x0000002402027981 */ /* 0x000ee4000c1e1900 */
[----:B---3--:R-:W-:Y:S01]  /*66e0*/  I2FP.F32.S32 R19, R2 ;  /* 0x0000000200137245 */ /* 0x008fe20000201400 */
[----:B------:R-:W-:Y:S06]  /*66f0*/  BRA `(.L_x_3620) ;  /* 0x0000000800e87947 */ /* 0x000fec0003800000 */
.L_x_3654:
[----:B------:R-:W3:Y:S02]  /*6700*/  LDG.E.U16 R2, desc[UR36][R2.64] ;  /* 0x0000002402027981 */ /* 0x000ee4000c1e1500 */
[----:B---3--:R0:W1:Y:S01]  /*6710*/  I2F.S16 R19, R2 ;  /* 0x0000000200137306 */ /* 0x0080620000101400 */
[----:B------:R-:W-:Y:S05]  /*6720*/  BRA `(.L_x_3620) ;  /* 0x0000000800dc7947 */ /* 0x000fea0003800000 */
.L_x_3650:
        /* <DEDUP_REMOVED lines=8> */
.L_x_3657:
[----:B------:R-:W3:Y:S02]  /*67b0*/  LDG.E.U16 R2, desc[UR36][R2.64] ;  /* 0x0000002402027981 */ /* 0x000ee4000c1e1500 */
[----:B---3--:R-:W-:Y:S01]  /*67c0*/  HADD2.F32 R19, -RZ, R2.H0_H0 ;  /* 0x20000002ff137230 */ /* 0x008fe20000004100 */
[----:B------:R-:W-:Y:S06]  /*67d0*/  BRA `(.L_x_3620) ;  /* 0x0000000800b07947 */ /* 0x000fec0003800000 */
.L_x_3656:
        /* <DEDUP_REMOVED lines=8> */
.L_x_3659:
[----:B------:R-:W3:Y:S02]  /*6860*/  LDG.E.U16 R2, desc[UR36][R2.64] ;  /* 0x0000002402027981 */ /* 0x000ee4000c1e1500 */
[----:B---3--:R-:W-:Y:S01]  /*6870*/  HADD2.F32 R19, -RZ, R2.H0_H0 ;  /* 0x20000002ff137230 */ /* 0x008fe20000004100 */
[----:B------:R-:W-:Y:S06]  /*6880*/  BRA `(.L_x_3620) ;  /* 0x0000000800847947 */ /* 0x000fec0003800000 */
.L_x_3658:
[----:B------:R-:W3:Y:S01]  /*6890*/  LDG.E.64 R2, desc[UR36][R2.64] ;  /* 0x0000002402027981 */ /* 0x000ee2000c1e1b00 */
[----:B------:R-:W-:Y:S01]  /*68a0*/  UMOV UR4, 0xf0000000 ;  /* 0xf000000000047882 */ /* 0x000fe20000000000 */
[----:B------:R-:W-:Y:S01]  /*68b0*/  UMOV UR5, 0x380fffff ;  /* 0x380fffff00057882 */ /* 0x000fe20000000000 */
[----:B---3--:R-:W0:Y:S01]  /*68c0*/  F2F.F32.F64 R19, R2 ;  /* 0x0000000200137310 */ /* 0x008e220000301000 */
[----:B------:R-:W-:-:S14]  /*68d0*/  DSETP.GEU.AND P0, PT, |R2|, UR4, PT ;  /* 0x0000000402007e2a */ /* 0x000fdc000bf0e200 */
[----:B0-----:R-:W-:Y:S01]  /*68e0*/  @!P0 FMUL R19, R19, 1.175494350822287508e-38 ;  /* 0x0080000013138820 */ /* 0x001fe20000400000 */
[----:B------:R-:W-:Y:S06]  /*68f0*/  BRA `(.L_x_3620) ;  /* 0x0000000800687947 */ /* 0x000fec0003800000 */
.L_x_3649:
        /* <DEDUP_REMOVED lines=12> */
.L_x_3662:
[----:B------:R-:W3:Y:S01]  /*69c0*/  LDG.E.64 R2, desc[UR36][R2.64] ;  /* 0x0000002402027981 */ /* 0x000ee2000c1e1b00 */
[----:B------:R-:W-:Y:S01]  /*69d0*/  UMOV UR4, 0xf0000000 ;  /* 0xf000000000047882 */ /* 0x000fe20000000000 */
[----:B------:R-:W-:Y:S01]  /*69e0*/  UMOV UR5, 0x380fffff ;  /* 0x380fffff00057882 */ /* 0x000fe20000000000 */
[----:B---3--:R-:W0:Y:S01]  /*69f0*/  F2F.F32.F64 R19, R2 ;  /* 0x0000000200137310 */ /* 0x008e220000301000 */
[----:B------:R-:W-:-:S14]  /*6a00*/  DSETP.GEU.AND P0, PT, |R2|, UR4, PT ;  /* 0x0000000402007e2a */ /* 0x000fdc000bf0e200 */
[----:B0-----:R-:W-:Y:S01]  /*6a10*/  @!P0 FMUL R19, R19, 1.175494350822287508e-38 ;  /* 0x0080000013138820 */ /* 0x001fe20000400000 */
[----:B------:R-:W-:Y:S06]  /*6a20*/  BRA `(.L_x_3620) ;  /* 0x00000008001c7947 */ /* 0x000fec0003800000 */
.L_x_3661:
        /* <DEDUP_REMOVED lines=25> */
.L_x_3664:
        /* <DEDUP_REMOVED lines=12> */
.L_x_3663:
[----:B------:R-:W3:Y:S02]  /*6c80*/  LDG.E.U16 R2, desc[UR36][R2.64] ;  /* 0x0000002402027981 */ /* 0x000ee4000c1e1500 */
[----:B---3--:R-:W-:Y:S01]  /*6c90*/  IMAD.U32 R19, R2, 0x10000, RZ ;  /* 0x0001000002137824 */ /* 0x008fe200078e00ff */
[----:B------:R-:W-:Y:S06]  /*6ca0*/  BRA `(.L_x_3620) ;  /* 0x00000004007c7947 */ /* 0x000fec0003800000 */
.L_x_3660:
        /* <DEDUP_REMOVED lines=11> */
.L_x_3667:
        /* <DEDUP_REMOVED lines=19> */
.L_x_3669:
[----:B------:R-:W-:Y:S05]  /*6e90*/  BSYNC.RECONVERGENT B0 ;  /* 0x0000000000007941 */ /* 0x000fea0003800200 */
.L_x_3668:
[----:B------:R-:W-:Y:S01]  /*6ea0*/  IMAD.SHL.U32 R0, R0, 0x100000, RZ ;  /* 0x0010000000007824 */ /* 0x000fe200078e00ff */
[----:B------:R-:W-:-:S04]  /*6eb0*/  LEA R2, R2, 0x3b800000, 0x17 ;  /* 0x3b80000002027811 */ /* 0x000fc800078eb8ff */
[----:B------:R-:W-:Y:S01]  /*6ec0*/  LOP3.LUT R19, R2, R0, R19, 0xfe, !PT ;  /* 0x0000000002137212 */ /* 0x000fe200078efe13 */
[----:B------:R-:W-:Y:S06]  /*6ed0*/  BRA `(.L_x_3620) ;  /* 0x0000000000f07947 */ /* 0x000fec0003800000 */
.L_x_3666:
        /* <DEDUP_REMOVED lines=19> */
.L_x_3671:
[----:B------:R-:W-:Y:S05]  /*7010*/  BSYNC.RECONVERGENT B0 ;  /* 0x0000000000007941 */ /* 0x000fea0003800200 */
.L_x_3670:
[----:B------:R-:W-:Y:S01]  /*7020*/  IMAD.SHL.U32 R0, R0, 0x200000, RZ ;  /* 0x0020000000007824 */ /* 0x000fe200078e00ff */
[----:B------:R-:W-:-:S04]  /*7030*/  LEA R2, R2, 0x37800000, 0x17 ;  /* 0x3780000002027811 */ /* 0x000fc800078eb8ff */
[----:B------:R-:W-:Y:S01]  /*7040*/  LOP3.LUT R19, R2, R0, R19, 0xfe, !PT ;  /* 0x0000000002137212 */ /* 0x000fe200078efe13 */
[----:B------:R-:W-:Y:S06]  /*7050*/  BRA `(.L_x_3620) ;  /* 0x0000000000907947 */ /* 0x000fec0003800000 */
.L_x_3665:
        /* <DEDUP_REMOVED lines=14> */
.L_x_3653:
        /* <DEDUP_REMOVED lines=16> */
.L_x_3674:
[----:B------:R-:W-:Y:S05]  /*7240*/  BRA `(.L_x_3620) ;  /* 0x0000000000147947 */ /* 0x000fea0003800000 */
.L_x_3673:
[----:B------:R-:W3:Y:S02]  /*7250*/  LDG.E.64 R2, desc[UR36][R2.64] ;  /* 0x0000002402027981 */ /* 0x000ee4000c1e1b00 */
[----:B---3--:R0:W1:Y:S01]  /*7260*/  I2F.U64 R19, R2 ;  /* 0x0000000200137312 */ /* 0x0080620000301000 */
[----:B------:R-:W-:Y:S05]  /*7270*/  BRA `(.L_x_3620) ;  /* 0x0000000000087947 */ /* 0x000fea0003800000 */
.L_x_3672:
[----:B------:R-:W3:Y:S02]  /*7280*/  LDG.E R2, desc[UR36][R2.64] ;  /* 0x0000002402027981 */ /* 0x000ee4000c1e1900 */
[----:B---3--:R-:W-:-:S07]  /*7290*/  I2FP.F32.U32 R19, R2 ;  /* 0x0000000200137245 */ /* 0x008fce0000201000 */
.L_x_3620:
[----:B------:R-:W-:Y:S05]  /*72a0*/  BSYNC.RECONVERGENT B7 ;  /* 0x0000000000077941 */ /* 0x000fea0003800200 */
.L_x_3619:
[----:B0-----:R-:W0:Y:S01]  /*72b0*/  LDC.U8 R2, c[0x0][0x3b0] ;  /* 0x0000ec00ff027b82 */ /* 0x001e220000000000 */
[C---:B------:R-:W-:Y:S01]  /*72c0*/  ISETP.GE.AND P3, PT, R29.reuse, R27, PT ;  /* 0x0000001b1d00720c */ /* 0x040fe20003f66270 */
[C---:B------:R-:W-:Y:S01]  /*72d0*/  VIADD R0, R29.reuse, 0x100 ;  /* 0x000001001d007836 */ /* 0x040fe20000000000 */
[----:B------:R-:W-:Y:S01]  /*72e0*/  BSSY.RECONVERGENT B7, `(.L_x_3675) ;  /* 0x00002da000077945 */ /* 0x000fe20003800200 */
[----:B--2---:R-:W-:-:S03]  /*72f0*/  VIADD R4, R29, 0x180 ;  /* 0x000001801d047836 */ /* 0x004fc60000000000 */
[----:B------:R-:W-:Y:S01]  /*7300*/  BSSY.RELIABLE B6, `(.L_x_3676) ;  /* 0x00001f2000067945 */ /* 0x000fe20003800100 */
[----:B------:R-:W-:Y:S01]  /*7310*/  VIADD R28, R29, 0x80 ;  /* 0x000000801d1c7836 */ /* 0x000fe20000000000 */
[-C--:B------:R-:W-:Y:S02]  /*7320*/  ISETP.GE.AND P1, PT, R0, R27.reuse, PT ;  /* 0x0000001b0000720c */ /* 0x080fe40003f26270 */
[-C--:B------:R-:W-:Y:S02]  /*7330*/  ISETP.GE.AND P2, PT, R4, R27.reuse, PT ;  /* 0x0000001b0400720c */ /* 0x080fe40003f46270 */
[----:B------:R-:W-:Y:S02]  /*7340*/  ISETP.GE.AND P0, PT, R28, R27, PT ;  /* 0x0000001b1c00720c */ /* 0x000fe40003f06270 */
[----:B-1---5:R-:W-:Y:S02]  /*7350*/  FSEL R17, R17, RZ, !P1 ;  /* 0x000000ff11117208 */ /* 0x022fe40004800000 */
[----:B------:R-:W-:-:S02]  /*7360*/  FSEL R16, R16, RZ, !P1 ;  /* 0x000000ff10107208 */ /* 0x000fc40004800000 */
[----:B------:R-:W-:Y:S02]  /*7370*/  FSEL R19, R19, RZ, !P2 ;  /* 0x000000ff13137208 */ /* 0x000fe40005000000 */
[----:B------:R-:W-:Y:S02]  /*7380*/  FSEL R18, R18, RZ, !P2 ;  /* 0x000000ff12127208 */ /* 0x000fe40005000000 */
[----:B------:R-:W-:Y:S02]  /*7390*/  FSEL R23, R23, RZ, !P0 ;  /* 0x000000ff17177208 */ /* 0x000fe40004000000 */
[----:B----4-:R-:W-:Y:S01]  /*73a0*/  FSEL R22, R22, RZ, !P0 ;  /* 0x000000ff16167208 */ /* 0x010fe20004000000 */
[----:B------:R-:W-:Y:S06]  /*73b0*/  @P3 BRA `(.L_x_3677) ;  /* 0x0000001c008c3947 */ /* 0x000fec0003800000 */
[----:B------:R-:W1:Y:S01]  /*73c0*/  LDCU UR4, c[0x0][0x3b4] ;  /* 0x00007680ff0477ac */ /* 0x000e620008000800 */
[----:B------:R-:W2:Y:S01]  /*73d0*/  LDC.64 R8, c[0x0][0x388] ;  /* 0x0000e200ff087b82 */ /* 0x000ea20000000a00 */
[----:B------:R-:W-:Y:S01]  /*73e0*/  IMAD R0, R26, 0x200, R29 ;  /* 0x000002001a007824 */ /* 0x000fe200078e021d */
[----:B0-----:R-:W-:-:S03]  /*73f0*/  PRMT R4, R2, 0x9910, RZ ;  /* 0x0000991002047816 */ /* 0x001fc600000000ff */
[----:B-1----:R-:W-:Y:S02]  /*7400*/  IMAD R3, R0, UR4, RZ ;  /* 0x0000000400037c24 */ /* 0x002fe4000f8e02ff */
[----:B------:R-:W-:-:S05]  /*7410*/  IMAD.MOV.U32 R0, RZ, RZ, R4 ;  /* 0x000000ffff007224 */ /* 0x000fca00078e0004 */
[----:B------:R-:W-:Y:S02]  /*7420*/  ISETP.GT.AND P0, PT, R0, 0x9, PT ;  /* 0x000000090000780c */ /* 0x000fe40003f04270 */
[----:B--2---:R-:W-:-:S05]  /*7430*/  IADD3 R8, P1, PT, R3, R8, RZ ;  /* 0x0000000803087210 */ /* 0x004fca0007f3e0ff */
        /* <DEDUP_REMOVED lines=10> */
[----:B---3--:R-:W0:Y:S01]  /*74e0*/  F2I.FTZ.TRUNC.NTZ R3, R24 ;  /* 0x0000001800037305 */ /* 0x008e22000021f100 */
[----:B------:R-:W-:Y:S01]  /*74f0*/  IMAD.MOV.U32 R29, RZ, RZ, R28 ;  /* 0x000000ffff1d7224 */ /* 0x000fe200078e001c */
[----:B0-----:R0:W-:Y:S01]  /*7500*/  STG.E.U8 desc[UR36][R8.64], R3 ;  /* 0x0000000308007986 */ /* 0x0011e2000c101124 */
[----:B------:R-:W-:Y:S05]  /*7510*/  BRA `(.L_x_3683) ;  /* 0x0000000c00947947 */ /* 0x000fea0003800000 */
.L_x_3681:
[----:B---3--:R-:W0:Y:S01]  /*7520*/  F2I.S64.TRUNC R24, R24 ;  /* 0x0000001800187311 */ /* 0x008e22000020d900 */
[----:B------:R-:W-:Y:S02]  /*7530*/  IMAD.MOV.U32 R29, RZ, RZ, R28 ;  /* 0x000000ffff1d7224 */ /* 0x000fe400078e001c */
[----:B0-----:R-:W-:-:S05]  /*7540*/  IMAD.MOV.U32 R3, RZ, RZ, R24 ;  /* 0x000000ffff037224 */ /* 0x001fca00078e0018 */
[----:B------:R0:W-:Y:S01]  /*7550*/  STG.E.U8 desc[UR36][R8.64], R3 ;  /* 0x0000000308007986 */ /* 0x0001e2000c101124 */
[----:B------:R-:W-:Y:S05]  /*7560*/  BRA `(.L_x_3683) ;  /* 0x0000000c00807947 */ /* 0x000fea0003800000 */
.L_x_3680:
[----:B------:R-:W-:-:S13]  /*7570*/  ISETP.NE.AND P0, PT, R0, 0x2, PT ;  /* 0x000000020000780c */ /* 0x000fda0003f05270 */
[----:B------:R-:W-:Y:S05]  /*7580*/  @!P0 BRA `(.L_x_3684) ;  /* 0x0000000000308947 */ /* 0x000fea0003800000 */
[----:B------:R-:W-:-:S13]  /*7590*/  ISETP.NE.AND P0, PT, R0, 0x3, PT ;  /* 0x000000030000780c */ /* 0x000fda0003f05270 */
[----:B------:R-:W-:Y:S05]  /*75a0*/  @!P0 BRA `(.L_x_3685) ;  /* 0x0000000000188947 */ /* 0x000fea0003800000 */
[----:B------:R-:W-:-:S13]  /*75b0*/  ISETP.NE.AND P0, PT, R0, 0x4, PT ;  /* 0x000000040000780c */ /* 0x000fda0003f05270 */
[----:B------:R-:W-:Y:S05]  /*75c0*/  @P0 BRA `(.L_x_3682) ;  /* 0x0000000800c40947 */ /* 0x000fea0003800000 */
[----:B---3--:R-:W0:Y:S01]  /*75d0*/  F2I.S64.TRUNC R24, R24 ;  /* 0x0000001800187311 */ /* 0x008e22000020d900 */
[----:B------:R-:W-:Y:S01]  /*75e0*/  IMAD.MOV.U32 R29, RZ, RZ, R28 ;  /* 0x000000ffff1d7224 */ /* 0x000fe200078e001c */
[----:B0-----:R0:W-:Y:S01]  /*75f0*/  STG.E.64 desc[UR36][R8.64], R24 ;  /* 0x0000001808007986 */ /* 0x0011e2000c101b24 */
[----:B------:R-:W-:Y:S05]  /*7600*/  BRA `(.L_x_3683) ;  /* 0x0000000c00587947 */ /* 0x000fea0003800000 */
.L_x_3685:
[----:B---3--:R-:W0:Y:S01]  /*7610*/  F2I.FTZ.TRUNC.NTZ R3, R24 ;  /* 0x0000001800037305 */ /* 0x008e22000021f100 */
[----:B------:R-:W-:Y:S01]  /*7620*/  IMAD.MOV.U32 R29, RZ, RZ, R28 ;  /* 0x000000ffff1d7224 */ /* 0x000fe200078e001c */
[----:B0-----:R0:W-:Y:S01]  /*7630*/  STG.E desc[UR36][R8.64], R3 ;  /* 0x0000000308007986 */ /* 0x0011e2000c101924 */
[----:B------:R-:W-:Y:S05]  /*7640*/  BRA `(.L_x_3683) ;  /* 0x0000000c00487947 */ /* 0x000fea0003800000 */
.L_x_3684:
[----:B---3--:R-:W0:Y:S01]  /*7650*/  F2I.FTZ.TRUNC.NTZ R3, R24 ;  /* 0x0000001800037305 */ /* 0x008e22000021f100 */
[----:B------:R-:W-:Y:S01]  /*7660*/  IMAD.MOV.U32 R29, RZ, RZ, R28 ;  /* 0x000000ffff1d7224 */ /* 0x000fe200078e001c */
[----:B0-----:R0:W-:Y:S01]  /*7670*/  STG.E.U16 desc[UR36][R8.64], R3 ;  /* 0x0000000308007986 */ /* 0x0011e2000c101524 */
[----:B------:R-:W-:Y:S05]  /*7680*/  BRA `(.L_x_3683) ;  /* 0x0000000c00387947 */ /* 0x000fea0003800000 */
.L_x_3679:
[----:B------:R-:W-:-:S13]  /*7690*/  ISETP.GT.AND P0, PT, R0, 0x6, PT ;  /* 0x000000060000780c */ /* 0x000fda0003f04270 */
[----:B------:R-:W-:Y:S05]  /*76a0*/  @P0 BRA `(.L_x_3686) ;  /* 0x00000000002c0947 */ /* 0x000fea0003800000 */
[----:B------:R-:W-:-:S13]  /*76b0*/  ISETP.NE.AND P0, PT, R0, 0x5, PT ;  /* 0x000000050000780c */ /* 0x000fda0003f05270 */
[----:B------:R-:W-:Y:S05]  /*76c0*/  @!P0 BRA `(.L_x_3687) ;  /* 0x0000000000148947 */ /* 0x000fea0003800000 */
[----:B------:R-:W-:-:S13]  /*76d0*/  ISETP.NE.AND P0, PT, R0, 0x6, PT ;  /* 0x000000060000780c */ /* 0x000fda0003f05270 */
[----:B------:R-:W-:Y:S05]  /*76e0*/  @P0 BRA `(.L_x_3682) ;  /* 0x00000008007c0947 */ /* 0x000fea0003800000 */
[----:B---3--:R3:W-:Y:S01]  /*76f0*/  STG.E desc[UR36][R8.64], R24 ;  /* 0x0000001808007986 */ /* 0x0087e2000c101924 */
[----:B------:R-:W-:Y:S01]  /*7700*/  IMAD.MOV.U32 R29, RZ, RZ, R28 ;  /* 0x000000ffff1d7224 */ /* 0x000fe200078e001c */
[----:B------:R-:W-:Y:S06]  /*7710*/  BRA `(.L_x_3683) ;  /* 0x0000000c00147947 */ /* 0x000fec0003800000 */
.L_x_3687:
[----:B---3--:R-:W-:Y:S01]  /*7720*/  F2FP.F16.F32.PACK_AB R24, RZ, R24 ;  /* 0x00000018ff18723e */ /* 0x008fe200000000ff */
[----:B------:R-:W-:-:S04]  /*7730*/  IMAD.MOV.U32 R29, RZ, RZ, R28 ;  /* 0x000000ffff1d7224 */ /* 0x000fc800078e001c */
[----:B------:R4:W-:Y:S01]  /*7740*/  STG.E.U16 desc[UR36][R8.64], R24 ;  /* 0x0000001808007986 */ /* 0x0009e2000c101524 */
[----:B------:R-:W-:Y:S05]  /*7750*/  BRA `(.L_x_3683) ;  /* 0x0000000c00047947 */ /* 0x000fea0003800000 */
.L_x_3686:
[----:B------:R-:W-:-:S13]  /*7760*/  ISETP.NE.AND P0, PT, R0, 0x7, PT ;  /* 0x000000070000780c */ /* 0x000fda0003f05270 */
[----:B------:R-:W-:Y:S05]  /*7770*/  @!P0 BRA `(.L_x_3688) ;  /* 0x00000000002c8947 */ /* 0x000fea0003800000 */
[----:B------:R-:W-:-:S13]  /*7780*/  ISETP.NE.AND P0, PT, R0, 0x8, PT ;  /* 0x000000080000780c */ /* 0x000fda0003f05270 */
[----:B------:R-:W-:Y:S05]  /*7790*/  @!P0 BRA `(.L_x_3689) ;  /* 0x0000000000148947 */ /* 0x000fea0003800000 */
[----:B------:R-:W-:-:S13]  /*77a0*/  ISETP.NE.AND P0, PT, R0, 0x9, PT ;  /* 0x000000090000780c */ /* 0x000fda0003f05270 */
[----:B------:R-:W-:Y:S05]  /*77b0*/  @P0 BRA `(.L_x_3682) ;  /* 0x0000000800480947 */ /* 0x000fea0003800000 */
[----:B---3--:R1:W-:Y:S01]  /*77c0*/  STG.E.64 desc[UR36][R8.64], R24 ;  /* 0x0000001808007986 */ /* 0x0083e2000c101b24 */
[----:B------:R-:W-:Y:S01]  /*77d0*/  IMAD.MOV.U32 R29, RZ, RZ, R28 ;  /* 0x000000ffff1d7224 */ /* 0x000fe200078e001c */
[----:B------:R-:W-:Y:S06]  /*77e0*/  BRA `(.L_x_3683) ;  /* 0x0000000800e07947 */ /* 0x000fec0003800000 */
.L_x_3689:
[----:B---3--:R-:W-:Y:S01]  /*77f0*/  F2FP.F16.F32.PACK_AB R25, R25, R24 ;  /* 0x000000181919723e */ /* 0x008fe200000000ff */
[----:B------:R-:W-:-:S04]  /*7800*/  IMAD.MOV.U32 R29, RZ, RZ, R28 ;  /* 0x000000ffff1d7224 */ /* 0x000fc800078e001c */
[----:B------:R2:W-:Y:S01]  /*7810*/  STG.E desc[UR36][R8.64], R25 ;  /* 0x0000001908007986 */ /* 0x0005e2000c101924 */
[----:B------:R-:W-:Y:S05]  /*7820*/  BRA `(.L_x_3683) ;  /* 0x0000000800d07947 */ /* 0x000fea0003800000 */
.L_x_3688:
[----:B---3--:R-:W-:Y:S01]  /*7830*/  FMUL.FTZ R4, R24, 1 ;  /* 0x3f80000018047820 */ /* 0x008fe20000410000 */
[----:B------:R-:W-:-:S05]  /*7840*/  IMAD.MOV.U32 R29, RZ, RZ, R28 ;  /* 0x000000ffff1d7224 */ /* 0x000fca00078e001c */
[----:B------:R-:W0:Y:S02]  /*7850*/  F2F.F64.F32 R4, R4 ;  /* 0x0000000400047310 */ /* 0x000e240000201800 */
[----:B0-----:R0:W-:Y:S01]  /*7860*/  STG.E.64 desc[UR36][R8.64], R4 ;  /* 0x0000000408007986 */ /* 0x0011e2000c101b24 */
[----:B------:R-:W-:Y:S05]  /*7870*/  BRA `(.L_x_3683) ;  /* 0x0000000800bc7947 */ /* 0x000fea0003800000 */
.L_x_3678:
        /* <DEDUP_REMOVED lines=8> */
[----:B---3--:R-:W-:Y:S01]  /*7900*/  FSETP.NEU.FTZ.AND P0, PT, R24, RZ, PT ;  /* 0x000000ff1800720b */ /* 0x008fe20003f1d000 */
[----:B------:R-:W-:Y:S01]  /*7910*/  IMAD.MOV.U32 R29, RZ, RZ, R28 ;  /* 0x000000ffff1d7224 */ /* 0x000fe200078e001c */
[----:B------:R-:W-:-:S04]  /*7920*/  FSETP.NEU.FTZ.AND P1, PT, R25, RZ, PT ;  /* 0x000000ff1900720b */ /* 0x000fc80003f3d000 */
[----:B------:R-:W-:-:S04]  /*7930*/  PLOP3.LUT P0, PT, P0, P1, PT, 0xf8, 0x8f ;  /* 0x00000000008f781c */ /* 0x000fc80000703f70 */
[----:B------:R-:W-:-:S05]  /*7940*/  SEL R3, RZ, 0x1, !P0 ;  /* 0x00000001ff037807 */ /* 0x000fca0004000000 */
[----:B------:R0:W-:Y:S01]  /*7950*/  STG.E.U8 desc[UR36][R8.64], R3 ;  /* 0x0000000308007986 */ /* 0x0001e2000c101124 */
[----:B------:R-:W-:Y:S05]  /*7960*/  BRA `(.L_x_3683) ;  /* 0x0000000800807947 */ /* 0x000fea0003800000 */
.L_x_3692:
[----:B---3--:R-:W-:Y:S01]  /*7970*/  FMUL.FTZ R4, R24, 1 ;  /* 0x3f80000018047820 */ /* 0x008fe20000410000 */
[----:B------:R-:W-:Y:S01]  /*7980*/  FMUL.FTZ R6, R25, 1 ;  /* 0x3f80000019067820 */ /* 0x000fe20000410000 */
[----:B------:R-:W-:-:S04]  /*7990*/  IMAD.MOV.U32 R29, RZ, RZ, R28 ;  /* 0x000000ffff1d7224 */ /* 0x000fc800078e001c */
[----:B------:R-:W-:Y:S08]  /*79a0*/  F2F.F64.F32 R4, R4 ;  /* 0x0000000400047310 */ /* 0x000ff00000201800 */
[----:B------:R-:W0:Y:S02]  /*79b0*/  F2F.F64.F32 R6, R6 ;  /* 0x0000000600067310 */ /* 0x000e240000201800 */
[----:B0-----:R0:W-:Y:S01]  /*79c0*/  STG.E.128 desc[UR36][R8.64], R4 ;  /* 0x0000000408007986 */ /* 0x0011e2000c101d24 */
[----:B------:R-:W-:Y:S05]  /*79d0*/  BRA `(.L_x_3683) ;  /* 0x0000000800647947 */ /* 0x000fea0003800000 */
.L_x_3691:
[----:B------:R-:W-:-:S13]  /*79e0*/  ISETP.NE.AND P0, PT, R0, 0xf, PT ;  /* 0x0000000f0000780c */ /* 0x000fda0003f05270 */
[----:B------:R-:W-:Y:S05]  /*79f0*/  @!P0 BRA `(.L_x_3693) ;  /* 0x0000000000a08947 */ /* 0x000fea0003800000 */
[----:B------:R-:W-:-:S13]  /*7a00*/  ISETP.NE.AND P0, PT, R0, 0x17, PT ;  /* 0x000000170000780c */ /* 0x000fda0003f05270 */
[----:B------:R-:W-:Y:S05]  /*7a10*/  @!P0 BRA `(.L_x_3694) ;  /* 0x00000000004c8947 */ /* 0x000fea0003800000 */
[----:B------:R-:W-:-:S13]  /*7a20*/  ISETP.NE.AND P0, PT, R0, 0x18, PT ;  /* 0x000000180000780c */ /* 0x000fda0003f05270 */
[----:B------:R-:W-:Y:S05]  /*7a30*/  @P0 BRA `(.L_x_3682) ;  /* 0x0000000400a80947 */ /* 0x000fea0003800000 */
[----:B---3--:R-:W-:Y:S01]  /*7a40*/  LOP3.LUT R4, R24, 0x7fffffff, RZ, 0xc0, !PT ;  /* 0x7fffffff18047812 */ /* 0x008fe200078ec0ff */
        /* <DEDUP_REMOVED lines=11> */
.L_x_3696:
[----:B------:R-:W-:Y:S05]  /*7b00*/  BSYNC.RECONVERGENT B0 ;  /* 0x0000000000007941 */ /* 0x000fea0003800200 */
.L_x_3695:
[----:B------:R-:W-:Y:S01]  /*7b10*/  LOP3.LUT R5, R0, 0x80, R5, 0xf8, !PT ;  /* 0x0000008000057812 */ /* 0x000fe200078ef805 */
[----:B------:R-:W-:-:S04]  /*7b20*/  IMAD.MOV.U32 R29, RZ, RZ, R28 ;  /* 0x000000ffff1d7224 */ /* 0x000fc800078e001c */
[----:B------:R0:W-:Y:S01]  /*7b30*/  STG.E.U8 desc[UR36][R8.64], R5 ;  /* 0x0000000508007986 */ /* 0x0001e2000c101124 */
[----:B------:R-:W-:Y:S05]  /*7b40*/  BRA `(.L_x_3683) ;  /* 0x0000000800087947 */ /* 0x000fea0003800000 */
.L_x_3694:
[----:B---3--:R-:W-:Y:S01]  /*7b50*/  LOP3.LUT R4, R24, 0x7fffffff, RZ, 0xc0, !PT ;  /* 0x7fffffff18047812 */ /* 0x008fe200078ec0ff */
        /* <DEDUP_REMOVED lines=13> */
.L_x_3698:
[----:B------:R-:W-:Y:S05]  /*7c30*/  BSYNC.RECONVERGENT B0 ;  /* 0x0000000000007941 */ /* 0x000fea0003800200 */
.L_x_3697:
[----:B------:R-:W-:Y:S01]  /*7c40*/  LOP3.LUT R3, R0, 0x80, R5, 0xf8, !PT ;  /* 0x0000008000037812 */ /* 0x000fe200078ef805 */
[----:B------:R-:W-:-:S04]  /*7c50*/  IMAD.MOV.U32 R29, RZ, RZ, R28 ;  /* 0x000000ffff1d7224 */ /* 0x000fc800078e001c */
[----:B------:R0:W-:Y:S01]  /*7c60*/  STG.E.U8 desc[UR36][R8.64], R3 ;  /* 0x0000000308007986 */ /* 0x0001e2000c101124 */
[----:B------:R-:W-:Y:S05]  /*7c70*/  BRA `(.L_x_3683) ;  /* 0x0000000400bc7947 */ /* 0x000fea0003800000 */
.L_x_3693:
[----:B---3--:R-:W-:Y:S01]  /*7c80*/  F2FP.BF16.F32.PACK_AB R24, RZ, R24 ;  /* 0x00000018ff18723e */ /* 0x008fe200000010ff */
[----:B------:R-:W-:-:S04]  /*7c90*/  IMAD.MOV.U32 R29, RZ, RZ, R28 ;  /* 0x000000ffff1d7224 */ /* 0x000fc800078e001c */
[----:B------:R0:W-:Y:S01]  /*7ca0*/  STG.E.U16 desc[UR36][R8.64], R24 ;  /* 0x0000001808007986 */ /* 0x0001e2000c101524 */
[----:B------:R-:W-:Y:S05]  /*7cb0*/  BRA `(.L_x_3683) ;  /* 0x0000000400ac7947 */ /* 0x000fea0003800000 */
.L_x_3690:
        /* <DEDUP_REMOVED lines=8> */
[----:B---3--:R-:W0:Y:S01]  /*7d40*/  F2I.FTZ.U32.TRUNC.NTZ R3, R24 ;  /* 0x0000001800037305 */ /* 0x008e22000021f000 */
[----:B------:R-:W-:Y:S01]  /*7d50*/  IMAD.MOV.U32 R29, RZ, RZ, R28 ;  /* 0x000000ffff1d7224 */ /* 0x000fe200078e001c */
[----:B0-----:R0:W-:Y:S01]  /*7d60*/  STG.E.U16 desc[UR36][R8.64], R3 ;  /* 0x0000000308007986 */ /* 0x0011e2000c101524 */
[----:B------:R-:W-:Y:S05]  /*7d70*/  BRA `(.L_x_3683) ;  /* 0x00000004007c7947 */ /* 0x000fea0003800000 */
.L_x_3701:
[----:B---3--:R-:W-:Y:S01]  /*7d80*/  LOP3.LUT R0, R24, 0x7fffffff, RZ, 0xc0, !PT ;  /* 0x7fffffff18007812 */ /* 0x008fe200078ec0ff */
        /* <DEDUP_REMOVED lines=11> */
.L_x_3704:
[----:B------:R-:W-:-:S04]  /*7e40*/  SHF.R.U32.HI R0, RZ, 0x14, R24 ;  /* 0x00000014ff007819 */ /* 0x000fc80000011618 */
[----:B------:R-:W-:-:S04]  /*7e50*/  LOP3.LUT R3, R0, 0x1, RZ, 0xc0, !PT ;  /* 0x0000000100037812 */ /* 0x000fc800078ec0ff */
[----:B------:R-:W-:-:S04]  /*7e60*/  IADD3 R0, PT, PT, R24, 0x487ffff, R3 ;  /* 0x0487ffff18007810 */ /* 0x000fc80007ffe003 */
[----:B------:R-:W-:-:S04]  /*7e70*/  SHF.R.U32.HI R0, RZ, 0x14, R0 ;  /* 0x00000014ff007819 */ /* 0x000fc80000011600 */
[----:B------:R-:W-:-:S07]  /*7e80*/  LOP3.LUT R0, R0, 0xff, RZ, 0xc0, !PT ;  /* 0x000000ff00007812 */ /* 0x000fce00078ec0ff */
.L_x_3705:
[----:B------:R-:W-:-:S04]  /*7e90*/  SHF.R.U32.HI R3, RZ, 0x18, R24 ;  /* 0x00000018ff037819 */ /* 0x000fc80000011618 */
[----:B------:R-:W-:-:S04]  /*7ea0*/  LOP3.LUT R0, R0, 0x80, R3, 0xf8, !PT ;  /* 0x0000008000007812 */ /* 0x000fc800078ef803 */
[----:B------:R-:W-:-:S07]  /*7eb0*/  PRMT R4, R0, 0x7610, R4 ;  /* 0x0000761000047816 */ /* 0x000fce0000000004 */
.L_x_3703:
[----:B------:R-:W-:Y:S05]  /*7ec0*/  BSYNC.RECONVERGENT B0 ;  /* 0x0000000000007941 */ /* 0x000fea0003800200 */
.L_x_3702:
[----:B------:R0:W-:Y:S01]  /*7ed0*/  STG.E.U8 desc[UR36][R8.64], R4 ;  /* 0x0000000408007986 */ /* 0x0001e2000c101124 */
[----:B------:R-:W-:Y:S01]  /*7ee0*/  IMAD.MOV.U32 R29, RZ, RZ, R28 ;  /* 0x000000ffff1d7224 */ /* 0x000fe200078e001c */
[----:B------:R-:W-:Y:S06]  /*7ef0*/  BRA `(.L_x_3683) ;  /* 0x00000004001c7947 */ /* 0x000fec0003800000 */
.L_x_3700:
        /* <DEDUP_REMOVED lines=12> */
.L_x_3708:
[----:B------:R-:W-:-:S04]  /*7fc0*/  SHF.R.U32.HI R0, RZ, 0x15, R24 ;  /* 0x00000015ff007819 */ /* 0x000fc80000011618 */
[----:B------:R-:W-:-:S04]  /*7fd0*/  LOP3.LUT R3, R0, 0x1, RZ, 0xc0, !PT ;  /* 0x0000000100037812 */ /* 0x000fc800078ec0ff */
[----:B------:R-:W-:-:S04]  /*7fe0*/  IADD3 R0, PT, PT, R24, 0x88fffff, R3 ;  /* 0x088fffff18007810 */ /* 0x000fc80007ffe003 */
[----:B------:R-:W-:-:S04]  /*7ff0*/  SHF.R.U32.HI R0, RZ, 0x15, R0 ;  /* 0x00000015ff007819 */ /* 0x000fc80000011600 */
[----:B------:R-:W-:-:S07]  /*8000*/  LOP3.LUT R0, R0, 0xff, RZ, 0xc0, !PT ;  /* 0x000000ff00007812 */ /* 0x000fce00078ec0ff */
.L_x_3709:
[----:B------:R-:W-:-:S04]  /*8010*/  SHF.R.U32.HI R3, RZ, 0x18, R24 ;  /* 0x00000018ff037819 */ /* 0x000fc80000011618 */
[----:B------:R-:W-:-:S04]  /*8020*/  LOP3.LUT R0, R0, 0x80, R3, 0xf8, !PT ;  /* 0x0000008000007812 */ /* 0x000fc800078ef803 */
[----:B------:R-:W-:-:S07]  /*8030*/  PRMT R4, R0, 0x7610, R4 ;  /* 0x0000761000047816 */ /* 0x000fce0000000004 */
.L_x_3707:
[----:B------:R-:W-:Y:S05]  /*8040*/  BSYNC.RECONVERGENT B0 ;  /* 0x0000000000007941 */ /* 0x000fea0003800200 */
.L_x_3706:
[----:B------:R0:W-:Y:S01]  /*8050*/  STG.E.U8 desc[UR36][R8.64], R4 ;  /* 0x0000000408007986 */ /* 0x0001e2000c101124 */
[----:B------:R-:W-:Y:S01]  /*8060*/  IMAD.MOV.U32 R29, RZ, RZ, R28 ;  /* 0x000000ffff1d7224 */ /* 0x000fe200078e001c */
[----:B------:R-:W-:Y:S06]  /*8070*/  BRA `(.L_x_3683) ;  /* 0x0000000000bc7947 */ /* 0x000fec0003800000 */
.L_x_3699:
[----:B------:R-:W-:-:S13]  /*8080*/  ISETP.NE.AND P0, PT, R0, 0x1c, PT ;  /* 0x0000001c0000780c */ /* 0x000fda0003f05270 */
[----:B------:R-:W-:Y:S05]  /*8090*/  @!P0 BRA `(.L_x_3710) ;  /* 0x0000000000a88947 */ /* 0x000fea0003800000 */
[----:B------:R-:W-:-:S13]  /*80a0*/  ISETP.NE.AND P0, PT, R0, 0x1d, PT ;  /* 0x0000001d0000780c */ /* 0x000fda0003f05270 */
[----:B------:R-:W-:Y:S05]  /*80b0*/  @!P0 BRA `(.L_x_3711) ;  /* 0x0000000000908947 */ /* 0x000fea0003800000 */
[----:B------:R-:W-:-:S13]  /*80c0*/  ISETP.NE.AND P0, PT, R0, 0x2c, PT ;  /* 0x0000002c0000780c */ /* 0x000fda0003f05270 */
[----:B------:R-:W-:Y:S05]  /*80d0*/  @!P0 BRA `(.L_x_3712) ;  /* 0x0000000000488947 */ /* 0x000fea0003800000 */
.L_x_3682:
[----:B------:R-:W-:Y:S01]  /*80e0*/  MOV R14, 0x0 ;  /* 0x00000000000e7802 */ /* 0x000fe20000000f00 */
[----:B------:R-:W0:Y:S01]  /*80f0*/  LDCU.64 UR6, c[0x4][0x118] ;  /* 0x01002300ff0677ac */ /* 0x000e220008000a00 */
[----:B------:R-:W-:Y:S02]  /*8100*/  IMAD.MOV.U32 R8, RZ, RZ, 0x65 ;  /* 0x00000065ff087424 */ /* 0x000fe400078e00ff */
[----:B------:R-:W-:Y:S01]  /*8110*/  IMAD.MOV.U32 R12, RZ, RZ, 0x1 ;  /* 0x00000001ff0c7424 */ /* 0x000fe200078e00ff */
[----:B------:R-:W1:Y:S01]  /*8120*/  LDCU.64 UR8, c[0x4][0x120] ;  /* 0x01002400ff0877ac */ /* 0x000e620008000a00 */
[----:B------:R-:W2:Y:S01]  /*8130*/  LDC.64 R14, c[0x4][R14] ;  /* 0x010000000e0e7b82 */ /* 0x000ea20000000a00 */
[----:B------:R-:W-:Y:S01]  /*8140*/  IMAD.MOV.U32 R13, RZ, RZ, RZ ;  /* 0x000000ffff0d7224 */ /* 0x000fe200078e00ff */
[----:B------:R-:W4:Y:S01]  /*8150*/  LDCU.64 UR4, c[0x4][0x20] ;  /* 0x01000400ff0477ac */ /* 0x000f220008000a00 */
[----:B0-----:R-:W-:Y:S02]  /*8160*/  IMAD.U32 R4, RZ, RZ, UR6 ;  /* 0x00000006ff047e24 */ /* 0x001fe4000f8e00ff */
[----:B------:R-:W-:-:S02]  /*8170*/  IMAD.U32 R5, RZ, RZ, UR7 ;  /* 0x00000007ff057e24 */ /* 0x000fc4000f8e00ff */
[----:B-1----:R-:W-:Y:S02]  /*8180*/  IMAD.U32 R6, RZ, RZ, UR8 ;  /* 0x00000008ff067e24 */ /* 0x002fe4000f8e00ff */
[----:B------:R-:W-:Y:S02]  /*8190*/  IMAD.U32 R7, RZ, RZ, UR9 ;  /* 0x00000009ff077e24 */ /* 0x000fe4000f8e00ff */
[----:B----4-:R-:W-:Y:S02]  /*81a0*/  IMAD.U32 R10, RZ, RZ, UR4 ;  /* 0x00000004ff0a7e24 */ /* 0x010fe4000f8e00ff */
[----:B------:R-:W-:-:S07]  /*81b0*/  IMAD.U32 R11, RZ, RZ, UR5 ;  /* 0x00000005ff0b7e24 */ /* 0x000fce000f8e00ff */
[----:B------:R-:W-:-:S07]  /*81c0*/  LEPC R20, `(.L_x_3713) ;  /* 0x000000001014794e */ /* 0x000fce0000000000 */
[----:B--23--:R-:W-:Y:S05]  /*81d0*/  CALL.ABS.NOINC R14 ;  /* 0x000000000e007343 */ /* 0x00cfea0003c00000 */
.L_x_3713:
[----:B------:R-:W-:Y:S01]  /*81e0*/  IMAD.MOV.U32 R29, RZ, RZ, R28 ;  /* 0x000000ffff1d7224 */ /* 0x000fe200078e001c */
[----:B------:R-:W-:Y:S06]  /*81f0*/  BRA `(.L_x_3683) ;  /* 0x00000000005c7947 */ /* 0x000fec0003800000 */
.L_x_3712:
[----:B---3--:R-:W-:Y:S01]  /*8200*/  SHF.R.U32.HI R4, RZ, 0x17, R24 ;  /* 0x00000017ff047819 */ /* 0x008fe20000011618 */
        /* <DEDUP_REMOVED lines=15> */
.L_x_3711:
[----:B---3--:R-:W0:Y:S01]  /*8300*/  F2I.U64.TRUNC R24, R24 ;  /* 0x0000001800187311 */ /* 0x008e22000020d800 */
[----:B------:R-:W-:Y:S01]  /*8310*/  IMAD.MOV.U32 R29, RZ, RZ, R28 ;  /* 0x000000ffff1d7224 */ /* 0x000fe200078e001c */
[----:B0-----:R0:W-:Y:S01]  /*8320*/  STG.E.64 desc[UR36][R8.64], R24 ;  /* 0x0000001808007986 */ /* 0x0011e2000c101b24 */
[----:B------:R-:W-:Y:S05]  /*8330*/  BRA `(.L_x_3683) ;  /* 0x00000000000c7947 */ /* 0x000fea0003800000 */
.L_x_3710:
[----:B---3--:R-:W0:Y:S01]  /*8340*/  F2I.FTZ.U32.TRUNC.NTZ R3, R24 ;  /* 0x0000001800037305 */ /* 0x008e22000021f000 */
[----:B------:R-:W-:Y:S01]  /*8350*/  IMAD.MOV.U32 R29, RZ, RZ, R28 ;  /* 0x000000ffff1d7224 */ /* 0x000fe200078e001c */
[----:B0-----:R0:W-:Y:S06]  /*8360*/  STG.E desc[UR36][R8.64], R3 ;  /* 0x0000000308007986 */ /* 0x0011ec000c101924 */
.L_x_3683:
        /* <DEDUP_REMOVED lines=24> */
.L_x_3718:
[----:B------:R-:W0:Y:S02]  /*84f0*/  F2I.S64.TRUNC R22, R22 ;  /* 0x0000001600167311 */ /* 0x000e24000020d900 */
[----:B0-----:R-:W-:-:S05]  /*8500*/  IMAD.MOV.U32 R3, RZ, RZ, R22 ;  /* 0x000000ffff037224 */ /* 0x001fca00078e0016 */
[----:B------:R0:W-:Y:S01]  /*8510*/  STG.E.U8 desc[UR36][R8.64], R3 ;  /* 0x0000000308007986 */ /* 0x0001e2000c101124 */
[----:B------:R-:W-:Y:S05]  /*8520*/  BRA `(.L_x_3720) ;  /* 0x0000000c002c7947 */ /* 0x000fea0003800000 */
.L_x_3717:
        /* <DEDUP_REMOVED lines=9> */
.L_x_3722:
[----:B------:R-:W0:Y:S02]  /*85c0*/  F2I.FTZ.TRUNC.NTZ R3, R22 ;  /* 0x0000001600037305 */ /* 0x000e24000021f100 */
[----:B0-----:R0:W-:Y:S01]  /*85d0*/  STG.E desc[UR36][R8.64], R3 ;  /* 0x0000000308007986 */ /* 0x0011e2000c101924 */
[----:B------:R-:W-:Y:S05]  /*85e0*/  BRA `(.L_x_3720) ;  /* 0x0000000800fc7947 */ /* 0x000fea0003800000 */
.L_x_3721:
[----:B------:R-:W0:Y:S02]  /*85f0*/  F2I.FTZ.TRUNC.NTZ R3, R22 ;  /* 0x0000001600037305 */ /* 0x000e24000021f100 */
[----:B0-----:R0:W-:Y:S01]  /*8600*/  STG.E.U16 desc[UR36][R8.64], R3 ;  /* 0x0000000308007986 */ /* 0x0011e2000c101524 */
[----:B------:R-:W-:Y:S05]  /*8610*/  BRA `(.L_x_3720) ;  /* 0x0000000800f07947 */ /* 0x000fea0003800000 */
.L_x_3716:
        /* <DEDUP_REMOVED lines=8> */
.L_x_3724:
[----:B------:R-:W-:-:S05]  /*86a0*/  F2FP.F16.F32.PACK_AB R22, RZ, R22 ;  /* 0x00000016ff16723e */ /* 0x000fca00000000ff */
[----:B------:R0:W-:Y:S01]  /*86b0*/  STG.E.U16 desc[UR36][R8.64], R22 ;  /* 0x0000001608007986 */ /* 0x0001e2000c101524 */
[----:B------:R-:W-:Y:S05]  /*86c0*/  BRA `(.L_x_3720) ;  /* 0x0000000800c47947 */ /* 0x000fea0003800000 */
.L_x_3723:
        /* <DEDUP_REMOVED lines=8> */
.L_x_3726:
[----:B------:R-:W-:-:S05]  /*8750*/  F2FP.F16.F32.PACK_AB R23, R23, R22 ;  /* 0x000000161717723e */ /* 0x000fca00000000ff */
[----:B------:R0:W-:Y:S01]  /*8760*/  STG.E desc[UR36][R8.64], R23 ;  /* 0x0000001708007986 */ /* 0x0001e2000c101924 */
[----:B------:R-:W-:Y:S05]  /*8770*/  BRA `(.L_x_3720) ;  /* 0x0000000800987947 */ /* 0x000fea0003800000 */
.L_x_3725:
[----:B------:R-:W-:-:S06]  /*8780*/  FMUL.FTZ R4, R22, 1 ;  /* 0x3f80000016047820 */ /* 0x000fcc0000410000 */
[----:B------:R-:W0:Y:S02]  /*8790*/  F2F.F64.F32 R4, R4 ;  /* 0x0000000400047310 */ /* 0x000e240000201800 */
[----:B0-----:R0:W-:Y:S01]  /*87a0*/  STG.E.64 desc[UR36][R8.64], R4 ;  /* 0x0000000408007986 */ /* 0x0011e2000c101b24 */
[----:B------:R-:W-:Y:S05]  /*87b0*/  BRA `(.L_x_3720) ;  /* 0x0000000800887947 */ /* 0x000fea0003800000 */
.L_x_3715:
        /* <DEDUP_REMOVED lines=13> */
.L_x_3730:
        /* <DEDUP_REMOVED lines=16> */
.L_x_3733:
[----:B------:R-:W-:-:S04]  /*8990*/  SHF.R.U32.HI R22, RZ, 0x18, R22 ;  /* 0x00000018ff167819 */ /* 0x000fc80000011616 */
[----:B------:R-:W-:-:S04]  /*89a0*/  LOP3.LUT R3, R3, 0x80, R22, 0xf8, !PT ;  /* 0x0000008003037812 */ /* 0x000fc800078ef816 */
[----:B------:R-:W-:-:S07]  /*89b0*/  PRMT R4, R3, 0x7610, R4 ;  /* 0x0000761003047816 */ /* 0x000fce0000000004 */
.L_x_3732:
[----:B------:R-:W-:Y:S05]  /*89c0*/  BSYNC.RECONVERGENT B0 ;  /* 0x0000000000007941 */ /* 0x000fea0003800200 */
.L_x_3731:
[----:B------:R0:W-:Y:S01]  /*89d0*/  STG.E.U8 desc[UR36][R8.64], R4 ;  /* 0x0000000408007986 */ /* 0x0001e2000c101124 */
[----:B------:R-:W-:Y:S05]  /*89e0*/  BRA `(.L_x_3720) ;  /* 0x0000000400fc7947 */ /* 0x000fea0003800000 */
.L_x_3729:
        /* <DEDUP_REMOVED lines=16> */
.L_x_3736:
[----:B------:R-:W-:-:S04]  /*8af0*/  SHF.R.U32.HI R22, RZ, 0x18, R22 ;  /* 0x00000018ff167819 */ /* 0x000fc80000011616 */
[----:B------:R-:W-:-:S04]  /*8b00*/  LOP3.LUT R3, R3, 0x80, R22, 0xf8, !PT ;  /* 0x0000008003037812 */ /* 0x000fc800078ef816 */
[----:B------:R-:W-:-:S07]  /*8b10*/  PRMT R4, R3, 0x7610, R4 ;  /* 0x0000761003047816 */ /* 0x000fce0000000004 */
.L_x_3735:
[----:B------:R-:W-:Y:S05]  /*8b20*/  BSYNC.RECONVERGENT B0 ;  /* 0x0000000000007941 */ /* 0x000fea0003800200 */
.L_x_3734:
[----:B------:R0:W-:Y:S01]  /*8b30*/  STG.E.U8 desc[UR36][R8.64], R4 ;  /* 0x0000000408007986 */ /* 0x0001e2000c101124 */
[----:B------:R-:W-:Y:S05]  /*8b40*/  BRA `(.L_x_3720) ;  /* 0x0000000400a47947 */ /* 0x000fea0003800000 */
.L_x_3728:
        /* <DEDUP_REMOVED lines=21> */
.L_x_3738:
[----:B------:R-:W0:Y:S02]  /*8ca0*/  F2I.U64.TRUNC R22, R22 ;  /* 0x0000001600167311 */ /* 0x000e24000020d800 */
[----:B0-----:R0:W-:Y:S01]  /*8cb0*/  STG.E.64 desc[UR36][R8.64], R22 ;  /* 0x0000001608007986 */ /* 0x0011e2000c101b24 */
[----:B------:R-:W-:Y:S05]  /*8cc0*/  BRA `(.L_x_3720) ;  /* 0x0000000400447947 */ /* 0x000fea0003800000 */
.L_x_3737:
[----:B------:R-:W0:Y:S02]  /*8cd0*/  F2I.FTZ.U32.TRUNC.NTZ R3, R22 ;  /* 0x0000001600037305 */ /* 0x000e24000021f000 */
[----:B0-----:R0:W-:Y:S01]  /*8ce0*/  STG.E desc[UR36][R8.64], R3 ;  /* 0x0000000308007986 */ /* 0x0011e2000c101924 */
[----:B------:R-:W-:Y:S05]  /*8cf0*/  BRA `(.L_x_3720) ;  /* 0x0000000400387947 */ /* 0x000fea0003800000 */
.L_x_3727:
        /* <DEDUP_REMOVED lines=12> */
.L_x_3740:
[----:B------:R-:W-:Y:S01]  /*8dc0*/  FMUL.FTZ R4, R22, 1 ;  /* 0x3f80000016047820 */ /* 0x000fe20000410000 */
[----:B------:R-:W-:-:S05]  /*8dd0*/  FMUL.FTZ R6, R23, 1 ;  /* 0x3f80000017067820 */ /* 0x000fca0000410000 */
[----:B------:R-:W-:Y:S08]  /*8de0*/  F2F.F64.F32 R4, R4 ;  /* 0x0000000400047310 */ /* 0x000ff00000201800 */
[----:B------:R-:W0:Y:S02]  /*8df0*/  F2F.F64.F32 R6, R6 ;  /* 0x0000000600067310 */ /* 0x000e240000201800 */
[----:B0-----:R4:W-:Y:S01]  /*8e00*/  STG.E.128 desc[UR36][R8.64], R4 ;  /* 0x0000000408007986 */ /* 0x0019e2000c101d24 */
[----:B------:R-:W-:Y:S05]  /*8e10*/  BRA `(.L_x_3720) ;  /* 0x0000000000f07947 */ /* 0x000fea0003800000 */
.L_x_3739:
[----:B------:R-:W-:-:S13]  /*8e20*/  ISETP.NE.AND P0, PT, R0, 0xf, PT ;  /* 0x0000000f0000780c */ /* 0x000fda0003f05270 */
[----:B------:R-:W-:Y:S05]  /*8e30*/  @!P0 BRA `(.L_x_3741) ;  /* 0x0000000000e08947 */ /* 0x000fea0003800000 */
[----:B------:R-:W-:-:S13]  /*8e40*/  ISETP.NE.AND P0, PT, R0, 0x17, PT ;  /* 0x000000170000780c */ /* 0x000fda0003f05270 */
[----:B------:R-:W-:Y:S05]  /*8e50*/  @!P0 BRA `(.L_x_3742) ;  /* 0x00000000008c8947 */ /* 0x000fea0003800000 */
[----:B------:R-:W-:-:S13]  /*8e60*/  ISETP.NE.AND P0, PT, R0, 0x18, PT ;  /* 0x000000180000780c */ /* 0x000fda0003f05270 */
[----:B------:R-:W-:Y:S05]  /*8e70*/  @!P0 BRA `(.L_x_3743) ;  /* 0x0000000000448947 */ /* 0x000fea0003800000 */
.L_x_3719:
        /* <DEDUP_REMOVED lines=16> */
.L_x_3744:
[----:B------:R-:W-:Y:S05]  /*8f80*/  BRA `(.L_x_3720) ;  /* 0x0000000000947947 */ /* 0x000fea0003800000 */
.L_x_3743:
        /* <DEDUP_REMOVED lines=12> */
.L_x_3746:
[----:B------:R-:W-:Y:S05]  /*9050*/  BSYNC.RECONVERGENT B0 ;  /* 0x0000000000007941 */ /* 0x000fea0003800200 */
.L_x_3745:
[----:B------:R-:W-:-:S05]  /*9060*/  LOP3.LUT R3, R0, 0x80, R5, 0xf8, !PT ;  /* 0x0000008000037812 */ /* 0x000fca00078ef805 */
[----:B------:R2:W-:Y:S01]  /*9070*/  STG.E.U8 desc[UR36][R8.64], R3 ;  /* 0x0000000308007986 */ /* 0x0005e2000c101124 */
[----:B------:R-:W-:Y:S05]  /*9080*/  BRA `(.L_x_3720) ;  /* 0x0000000000547947 */ /* 0x000fea0003800000 */
.L_x_3742:
        /* <DEDUP_REMOVED lines=11> */
.L_x_3748:
[----:B------:R-:W-:Y:S01]  /*9140*/  IMAD.MOV.U32 R0, RZ, RZ, 0x7f ;  /* 0x0000007fff007424 */ /* 0x000fe200078e00ff */
[----:B------:R-:W-:-:S04]  /*9150*/  ISETP.GT.U32.AND P0, PT, R4, 0x7f800000, PT ;  /* 0x7f8000000400780c */ /* 0x000fc80003f04070 */
[----:B------:R-:W-:-:S09]  /*9160*/  SEL R0, R0, 0x7c, P0 ;  /* 0x0000007c00007807 */ /* 0x000fd20000000000 */
.L_x_3749:
[----:B------:R-:W-:Y:S05]  /*9170*/  BSYNC.RECONVERGENT B0 ;  /* 0x0000000000007941 */ /* 0x000fea0003800200 */
.L_x_3747:
[----:B------:R-:W-:-:S04]  /*9180*/  SHF.R.U32.HI R3, RZ, 0x18, R22 ;  /* 0x00000018ff037819 */ /* 0x000fc80000011616 */
[----:B------:R-:W-:-:S05]  /*9190*/  LOP3.LUT R3, R0, 0x80, R3, 0xf8, !PT ;  /* 0x0000008000037812 */ /* 0x000fca00078ef803 */
[----:B------:R1:W-:Y:S01]  /*91a0*/  STG.E.U8 desc[UR36][R8.64], R3 ;  /* 0x0000000308007986 */ /* 0x0003e2000c101124 */
[----:B------:R-:W-:Y:S05]  /*91b0*/  BRA `(.L_x_3720) ;  /* 0x0000000000087947 */ /* 0x000fea0003800000 */
.L_x_3741:
[----:B------:R-:W-:-:S05]  /*91c0*/  F2FP.BF16.F32.PACK_AB R22, RZ, R22 ;  /* 0x00000016ff16723e */ /* 0x000fca00000010ff */
[----:B------:R0:W-:Y:S02]  /*91d0*/  STG.E.U16 desc[UR36][R8.64], R22 ;  /* 0x0000001608007986 */ /* 0x0001e4000c101524 */
.L_x_3720:
[----:B------:R-:W-:-:S07]  /*91e0*/  VIADD R29, R29, 0x80 ;  /* 0x000000801d1d7836 */ /* 0x000fce0000000000 */
.L_x_3677:
[----:B------:R-:W-:-:S13]  /*91f0*/  ISETP.GE.AND P0, PT, R29, R27, PT ;  /* 0x0000001b1d00720c */ /* 0x000fda0003f06270 */
[----:B------:R-:W-:Y:S05]  /*9200*/  @P0 BREAK.RELIABLE B6 ;  /* 0x0000000000060942 */ /* 0x000fea0003800100 */
[----:B------:R-:W-:Y:S05]  /*9210*/  @P0 BRA `(.L_x_3714) ;  /* 0x0000000c00980947 */ /* 0x000fea0003800000 */
[----:B------:R-:W-:Y:S05]  /*9220*/  BSYNC.RELIABLE B6 ;  /* 0x0000000000067941 */ /* 0x000fea0003800100 */
.L_x_3676:
        /* <DEDUP_REMOVED lines=21> */
.L_x_3753:
[----:B------:R-:W0:Y:S02]  /*9380*/  F2I.S64.TRUNC R16, R16 ;  /* 0x0000001000107311 */ /* 0x000e24000020d900 */
[----:B0-----:R-:W-:-:S05]  /*9390*/  IMAD.MOV.U32 R3, RZ, RZ, R16 ;  /* 0x000000ffff037224 */ /* 0x001fca00078e0010 */
[----:B------:R4:W-:Y:S01]  /*93a0*/  STG.E.U8 desc[UR36][R8.64], R3 ;  /* 0x0000000308007986 */ /* 0x0009e2000c101124 */
[----:B------:R-:W-:Y:S05]  /*93b0*/  BRA `(.L_x_3755) ;  /* 0x0000000c002c7947 */ /* 0x000fea0003800000 */
.L_x_3752:
        /* <DEDUP_REMOVED lines=9> */
.L_x_3757:
[----:B------:R-:W0:Y:S02]  /*9450*/  F2I.FTZ.TRUNC.NTZ R3, R16 ;  /* 0x0000001000037305 */ /* 0x000e24000021f100 */
[----:B0-----:R2:W-:Y:S01]  /*9460*/  STG.E desc[UR36][R8.64], R3 ;  /* 0x0000000308007986 */ /* 0x0015e2000c101924 */
[----:B------:R-:W-:Y:S05]  /*9470*/  BRA `(.L_x_3755) ;  /* 0x0000000800fc7947 */ /* 0x000fea0003800000 */
.L_x_3756:
[----:B------:R-:W0:Y:S02]  /*9480*/  F2I.FTZ.TRUNC.NTZ R3, R16 ;  /* 0x0000001000037305 */ /* 0x000e24000021f100 */
[----:B0-----:R0:W-:Y:S01]  /*9490*/  STG.E.U16 desc[UR36][R8.64], R3 ;  /* 0x0000000308007986 */ /* 0x0011e2000c101524 */
[----:B------:R-:W-:Y:S05]  /*94a0*/  BRA `(.L_x_3755) ;  /* 0x0000000800f07947 */ /* 0x000fea0003800000 */
.L_x_3751:
        /* <DEDUP_REMOVED lines=8> */
.L_x_3759:
[----:B------:R-:W-:-:S05]  /*9530*/  F2FP.F16.F32.PACK_AB R16, RZ, R16 ;  /* 0x00000010ff10723e */ /* 0x000fca00000000ff */
[----:B------:R0:W-:Y:S01]  /*9540*/  STG.E.U16 desc[UR36][R8.64], R16 ;  /* 0x0000001008007986 */ /* 0x0001e2000c101524 */
[----:B------:R-:W-:Y:S05]  /*9550*/  BRA `(.L_x_3755) ;  /* 0x0000000800c47947 */ /* 0x000fea0003800000 */
.L_x_3758:
        /* <DEDUP_REMOVED lines=8> */
.L_x_3761:
[----:B------:R-:W-:-:S05]  /*95e0*/  F2FP.F16.F32.PACK_AB R17, R17, R16 ;  /* 0x000000101111723e */ /* 0x000fca00000000ff */
[----:B------:R0:W-:Y:S01]  /*95f0*/  STG.E desc[UR36][R8.64], R17 ;  /* 0x0000001108007986 */ /* 0x0001e2000c101924 */
[----:B------:R-:W-:Y:S05]  /*9600*/  BRA `(.L_x_3755) ;  /* 0x0000000800987947 */ /* 0x000fea0003800000 */
.L_x_3760:
[----:B------:R-:W-:-:S06]  /*9610*/  FMUL.FTZ R4, R16, 1 ;  /* 0x3f80000010047820 */ /* 0x000fcc0000410000 */
[----:B------:R-:W0:Y:S02]  /*9620*/  F2F.F64.F32 R4, R4 ;  /* 0x0000000400047310 */ /* 0x000e240000201800 */
[----:B0-----:R0:W-:Y:S01]  /*9630*/  STG.E.64 desc[UR36][R8.64], R4 ;  /* 0x0000000408007986 */ /* 0x0011e2000c101b24 */
[----:B------:R-:W-:Y:S05]  /*9640*/  BRA `(.L_x_3755) ;  /* 0x0000000800887947 */ /* 0x000fea0003800000 */
.L_x_3750:
        /* <DEDUP_REMOVED lines=13> */
.L_x_3765:
        /* <DEDUP_REMOVED lines=16> */
.L_x_3768:
[----:B------:R-:W-:-:S04]  /*9820*/  SHF.R.U32.HI R16, RZ, 0x18, R16 ;  /* 0x00000018ff107819 */ /* 0x000fc80000011610 */
[----:B------:R-:W-:-:S04]  /*9830*/  LOP3.LUT R3, R3, 0x80, R16, 0xf8, !PT ;  /* 0x0000008003037812 */ /* 0x000fc800078ef810 */
[----:B------:R-:W-:-:S07]  /*9840*/  PRMT R4, R3, 0x7610, R4 ;  /* 0x0000761003047816 */ /* 0x000fce0000000004 */
.L_x_3767:
[----:B------:R-:W-:Y:S05]  /*9850*/  BSYNC.RECONVERGENT B0 ;  /* 0x0000000000007941 */ /* 0x000fea0003800200 */
.L_x_3766:
[----:B------:R0:W-:Y:S01]  /*9860*/  STG.E.U8 desc[UR36][R8.64], R4 ;  /* 0x0000000408007986 */ /* 0x0001e2000c101124 */
[----:B------:R-:W-:Y:S05]  /*9870*/  BRA `(.L_x_3755) ;  /* 0x0000000400fc7947 */ /* 0x000fea0003800000 */
.L_x_3764:
        /* <DEDUP_REMOVED lines=16> */
.L_x_3771:
[----:B------:R-:W-:-:S04]  /*9980*/  SHF.R.U32.HI R16, RZ, 0x18, R16 ;  /* 0x00000018ff107819 */ /* 0x000fc80000011610 */
[----:B------:R-:W-:-:S04]  /*9990*/  LOP3.LUT R3, R3, 0x80, R16, 0xf8, !PT ;  /* 0x0000008003037812 */ /* 0x000fc800078ef810 */
[----:B------:R-:W-:-:S07]  /*99a0*/  PRMT R4, R3, 0x7610, R4 ;  /* 0x0000761003047816 */ /* 0x000fce0000000004 */
.L_x_3770:
[----:B------:R-:W-:Y:S05]  /*99b0*/  BSYNC.RECONVERGENT B0 ;  /* 0x0000000000007941 */ /* 0x000fea0003800200 */
.L_x_3769:
[----:B------:R0:W-:Y:S01]  /*99c0*/  STG.E.U8 desc[UR36][R8.64], R4 ;  /* 0x0000000408007986 */ /* 0x0001e2000c101124 */
[----:B------:R-:W-:Y:S05]  /*99d0*/  BRA `(.L_x_3755) ;  /* 0x0000000400a47947 */ /* 0x000fea0003800000 */
.L_x_3763:
        /* <DEDUP_REMOVED lines=21> */
.L_x_3773:
[----:B------:R-:W0:Y:S02]  /*9b30*/  F2I.U64.TRUNC R16, R16 ;  /* 0x0000001000107311 */ /* 0x000e24000020d800 */
[----:B0-----:R0:W-:Y:S01]  /*9b40*/  STG.E.64 desc[UR36][R8.64], R16 ;  /* 0x0000001008007986 */ /* 0x0011e2000c101b24 */
[----:B------:R-:W-:Y:S05]  /*9b50*/  BRA `(.L_x_3755) ;  /* 0x0000000400447947 */ /* 0x000fea0003800000 */
.L_x_3772:
[----:B------:R-:W0:Y:S02]  /*9b60*/  F2I.FTZ.U32.TRUNC.NTZ R3, R16 ;  /* 0x0000001000037305 */ /* 0x000e24000021f000 */
[----:B0-----:R0:W-:Y:S01]  /*9b70*/  STG.E desc[UR36][R8.64], R3 ;  /* 0x0000000308007986 */ /* 0x0011e2000c101924 */
[----:B------:R-:W-:Y:S05]  /*9b80*/  BRA `(.L_x_3755) ;  /* 0x0000000400387947 */ /* 0x000fea0003800000 */
.L_x_3762:
        /* <DEDUP_REMOVED lines=12> */
.L_x_3775:
[----:B------:R-:W-:Y:S01]  /*9c50*/  FMUL.FTZ R4, R16, 1 ;  /* 0x3f80000010047820 */ /* 0x000fe20000410000 */
[----:B------:R-:W-:-:S05]  /*9c60*/  FMUL.FTZ R6, R17, 1 ;  /* 0x3f80000011067820 */ /* 0x000fca0000410000 */
[----:B------:R-:W-:Y:S08]  /*9c70*/  F2F.F64.F32 R4, R4 ;  /* 0x0000000400047310 */ /* 0x000ff00000201800 */
[----:B------:R-:W0:Y:S02]  /*9c80*/  F2F.F64.F32 R6, R6 ;  /* 0x0000000600067310 */ /* 0x000e240000201800 */
[----:B0-----:R0:W-:Y:S01]  /*9c90*/  STG.E.128 desc[UR36][R8.64], R4 ;  /* 0x0000000408007986 */ /* 0x0011e2000c101d24 */
[----:B------:R-:W-:Y:S05]  /*9ca0*/  BRA `(.L_x_3755) ;  /* 0x0000000000f07947 */ /* 0x000fea0003800000 */
.L_x_3774:
[----:B------:R-:W-:-:S13]  /*9cb0*/  ISETP.NE.AND P0, PT, R0, 0xf, PT ;  /* 0x0000000f0000780c */ /* 0x000fda0003f05270 */
[----:B------:R-:W-:Y:S05]  /*9cc0*/  @!P0 BRA `(.L_x_3776) ;  /* 0x0000000000e08947 */ /* 0x000fea0003800000 */
[----:B------:R-:W-:-:S13]  /*9cd0*/  ISETP.NE.AND P0, PT, R0, 0x17, PT ;  /* 0x000000170000780c */ /* 0x000fda0003f05270 */
[----:B------:R-:W-:Y:S05]  /*9ce0*/  @!P0 BRA `(.L_x_3777) ;  /* 0x00000000008c8947 */ /* 0x000fea0003800000 */
[----:B------:R-:W-:-:S13]  /*9cf0*/  ISETP.NE.AND P0, PT, R0, 0x18, PT ;  /* 0x000000180000780c */ /* 0x000fda0003f05270 */
[----:B------:R-:W-:Y:S05]  /*9d00*/  @!P0 BRA `(.L_x_3778) ;  /* 0x0000000000448947 */ /* 0x000fea0003800000 */
.L_x_3754:
        /* <DEDUP_REMOVED lines=16> */
.L_x_3779:
[----:B------:R-:W-:Y:S05]  /*9e10*/  BRA `(.L_x_3755) ;  /* 0x0000000000947947 */ /* 0x000fea0003800000 */
.L_x_3778:
        /* <DEDUP_REMOVED lines=12> */
.L_x_3781:
[----:B------:R-:W-:Y:S05]  /*9ee0*/  BSYNC.RECONVERGENT B0 ;  /* 0x0000000000007941 */ /* 0x000fea0003800200 */
.L_x_3780:
[----:B------:R-:W-:-:S05]  /*9ef0*/  LOP3.LUT R3, R0, 0x80, R5, 0xf8, !PT ;  /* 0x0000008000037812 */ /* 0x000fca00078ef805 */
[----:B------:R0:W-:Y:S01]  /*9f00*/  STG.E.U8 desc[UR36][R8.64], R3 ;  /* 0x0000000308007986 */ /* 0x0001e2000c101124 */
[----:B------:R-:W-:Y:S05]  /*9f10*/  BRA `(.L_x_3755) ;  /* 0x0000000000547947 */ /* 0x000fea0003800000 */
.L_x_3777:
        /* <DEDUP_REMOVED lines=11> */
.L_x_3783:
[----:B------:R-:W-:Y:S01]  /*9fd0*/  IMAD.MOV.U32 R0, RZ, RZ, 0x7f ;  /* 0x0000007fff007424 */ /* 0x000fe200078e00ff */
[----:B------:R-:W-:-:S04]  /*9fe0*/  ISETP.GT.U32.AND P0, PT, R4, 0x7f800000, PT ;  /* 0x7f8000000400780c */ /* 0x000fc80003f04070 */
[----:B------:R-:W-:-:S09]  /*9ff0*/  SEL R0, R0, 0x7c, P0 ;  /* 0x0000007c00007807 */ /* 0x000fd20000000000 */
.L_x_3784:
[----:B------:R-:W-:Y:S05]  /*a000*/  BSYNC.RECONVERGENT B0 ;  /* 0x0000000000007941 */ /* 0x000fea0003800200 */
.L_x_3782:
[----:B------:R-:W-:-:S04]  /*a010*/  SHF.R.U32.HI R3, RZ, 0x18, R16 ;  /* 0x00000018ff037819 */ /* 0x000fc80000011610 */
[----:B------:R-:W-:-:S05]  /*a020*/  LOP3.LUT R3, R0, 0x80, R3, 0xf8, !PT ;  /* 0x0000008000037812 */ /* 0x000fca00078ef803 */
[----:B------:R0:W-:Y:S01]  /*a030*/  STG.E.U8 desc[UR36][R8.64], R3 ;  /* 0x0000000308007986 */ /* 0x0001e2000c101124 */
[----:B------:R-:W-:Y:S05]  /*a040*/  BRA `(.L_x_3755) ;  /* 0x0000000000087947 */ /* 0x000fea0003800000 */
.L_x_3776:
[----:B------:R-:W-:-:S05]  /*a050*/  F2FP.BF16.F32.PACK_AB R16, RZ, R16 ;  /* 0x00000010ff10723e */ /* 0x000fca00000010ff */
[----:B------:R0:W-:Y:S02]  /*a060*/  STG.E.U16 desc[UR36][R8.64], R16 ;  /* 0x0000001008007986 */ /* 0x0001e4000c101524 */
.L_x_3755:
[----:B------:R-:W-:-:S07]  /*a070*/  VIADD R29, R29, 0x80 ;  /* 0x000000801d1d7836 */ /* 0x000fce0000000000 */
.L_x_3714:
[----:B------:R-:W-:Y:S05]  /*a080*/  BSYNC.RECONVERGENT B7 ;  /* 0x0000000000077941 */ /* 0x000fea0003800200 */
.L_x_3675:
[----:B------:R-:W-:-:S13]  /*a090*/  ISETP.GE.AND P0, PT, R29, R27, PT ;  /* 0x0000001b1d00720c */ /* 0x000fda0003f06270 */
[----:B------:R-:W-:Y:S05]  /*a0a0*/  @P0 EXIT ;  /* 0x000000000000094d */ /* 0x000fea0003800000 */
[----:B0---4-:R-:W0:Y:S01]  /*a0b0*/  LDC.64 R4, c[0x0][0x388] ;  /* 0x0000e200ff047b82 */ /* 0x011e220000000a00 */
[----:B------:R-:W1:Y:S01]  /*a0c0*/  LDCU UR4, c[0x0][0x3b4] ;  /* 0x00007680ff0477ac */ /* 0x000e620008000800 */
[----:B------:R-:W-:Y:S01]  /*a0d0*/  PRMT R0, R2, 0x9910, RZ ;  /* 0x0000991002007816 */ /* 0x000fe200000000ff */
[----:B------:R-:W-:-:S03]  /*a0e0*/  IMAD R26, R26, 0x200, R29 ;  /* 0x000002001a1a7824 */ /* 0x000fc600078e021d */
[----:B------:R-:W-:Y:S01]  /*a0f0*/  ISETP.GT.AND P1, PT, R0, 0x9, PT ;  /* 0x000000090000780c */ /* 0x000fe20003f24270 */
[----:B-123--:R-:W-:-:S05]  /*a100*/  IMAD R3, R26, UR4, RZ ;  /* 0x000000041a037c24 */ /* 0x00efca000f8e02ff */
        /* <DEDUP_REMOVED lines=14> */
.L_x_3788:
[----:B------:R-:W0:Y:S02]  /*a1f0*/  F2I.S64.TRUNC R18, R18 ;  /* 0x0000001200127311 */ /* 0x000e24000020d900 */
[----:B0-----:R-:W-:-:S05]  /*a200*/  IMAD.MOV.U32 R3, RZ, RZ, R18 ;  /* 0x000000ffff037224 */ /* 0x001fca00078e0012 */
[----:B------:R-:W-:Y:S01]  /*a210*/  STG.E.U8 desc[UR36][R4.64], R3 ;  /* 0x0000000304007986 */ /* 0x000fe2000c101124 */
[----:B------:R-:W-:Y:S05]  /*a220*/  EXIT ;  /* 0x000000000000794d */ /* 0x000fea0003800000 */
.L_x_3787:
        /* <DEDUP_REMOVED lines=9> */
.L_x_3791:
[----:B------:R-:W0:Y:S02]  /*a2c0*/  F2I.FTZ.TRUNC.NTZ R3, R18 ;  /* 0x0000001200037305 */ /* 0x000e24000021f100 */
[----:B0-----:R-:W-:Y:S01]  /*a2d0*/  STG.E desc[UR36][R4.64], R3 ;  /* 0x0000000304007986 */ /* 0x001fe2000c101924 */
[----:B------:R-:W-:Y:S05]  /*a2e0*/  EXIT ;  /* 0x000000000000794d */ /* 0x000fea0003800000 */
.L_x_3790:
[----:B------:R-:W0:Y:S02]  /*a2f0*/  F2I.FTZ.TRUNC.NTZ R3, R18 ;  /* 0x0000001200037305 */ /* 0x000e24000021f100 */
[----:B0-----:R-:W-:Y:S01]  /*a300*/  STG.E.U16 desc[UR36][R4.64], R3 ;  /* 0x0000000304007986 */ /* 0x001fe2000c101524 */
[----:B------:R-:W-:Y:S05]  /*a310*/  EXIT ;  /* 0x000000000000794d */ /* 0x000fea0003800000 */
.L_x_3786:
        /* <DEDUP_REMOVED lines=8> */
.L_x_3793:
[----:B------:R-:W-:-:S05]  /*a3a0*/  F2FP.F16.F32.PACK_AB R18, RZ, R18 ;  /* 0x00000012ff12723e */ /* 0x000fca00000000ff */
[----:B------:R-:W-:Y:S01]  /*a3b0*/  STG.E.U16 desc[UR36][R4.64], R18 ;  /* 0x0000001204007986 */ /* 0x000fe2000c101524 */
[----:B------:R-:W-:Y:S05]  /*a3c0*/  EXIT ;  /* 0x000000000000794d */ /* 0x000fea0003800000 */
.L_x_3792:
        /* <DEDUP_REMOVED lines=8> */
.L_x_3795:
[----:B------:R-:W-:-:S05]  /*a450*/  F2FP.F16.F32.PACK_AB R19, R19, R18 ;  /* 0x000000121313723e */ /* 0x000fca00000000ff */
[----:B------:R-:W-:Y:S01]  /*a460*/  STG.E desc[UR36][R4.64], R19 ;  /* 0x0000001304007986 */ /* 0x000fe2000c101924 */
[----:B------:R-:W-:Y:S05]  /*a470*/  EXIT ;  /* 0x000000000000794d */ /* 0x000fea0003800000 */
.L_x_3794:
[----:B------:R-:W-:-:S06]  /*a480*/  FMUL.FTZ R2, R18, 1 ;  /* 0x3f80000012027820 */ /* 0x000fcc0000410000 */
[----:B------:R-:W0:Y:S02]  /*a490*/  F2F.F64.F32 R2, R2 ;  /* 0x0000000200027310 */ /* 0x000e240000201800 */
[----:B0-----:R-:W-:Y:S01]  /*a4a0*/  STG.E.64 desc[UR36][R4.64], R2 ;  /* 0x0000000204007986 */ /* 0x001fe2000c101b24 */
[----:B------:R-:W-:Y:S05]  /*a4b0*/  EXIT ;  /* 0x000000000000794d */ /* 0x000fea0003800000 */
.L_x_3785:
        /* <DEDUP_REMOVED lines=13> */
.L_x_3799:
        /* <DEDUP_REMOVED lines=16> */
.L_x_3802:
[----:B------:R-:W-:-:S04]  /*a690*/  SHF.R.U32.HI R18, RZ, 0x18, R18 ;  /* 0x00000018ff127819 */ /* 0x000fc80000011612 */
[----:B------:R-:W-:-:S04]  /*a6a0*/  LOP3.LUT R3, R3, 0x80, R18, 0xf8, !PT ;  /* 0x0000008003037812 */ /* 0x000fc800078ef812 */
[----:B------:R-:W-:-:S07]  /*a6b0*/  PRMT R2, R3, 0x7610, R2 ;  /* 0x0000761003027816 */ /* 0x000fce0000000002 */
.L_x_3801:
[----:B------:R-:W-:Y:S05]  /*a6c0*/  BSYNC.RECONVERGENT B0 ;  /* 0x0000000000007941 */ /* 0x000fea0003800200 */
.L_x_3800:
[----:B------:R-:W-:Y:S01]  /*a6d0*/  STG.E.U8 desc[UR36][R4.64], R2 ;  /* 0x0000000204007986 */ /* 0x000fe2000c101124 */
[----:B------:R-:W-:Y:S05]  /*a6e0*/  EXIT ;  /* 0x000000000000794d */ /* 0x000fea0003800000 */
.L_x_3798:
        /* <DEDUP_REMOVED lines=16> */
.L_x_3805:
[----:B------:R-:W-:-:S04]  /*a7f0*/  SHF.R.U32.HI R18, RZ, 0x18, R18 ;  /* 0x00000018ff127819 */ /* 0x000fc80000011612 */
[----:B------:R-:W-:-:S04]  /*a800*/  LOP3.LUT R3, R3, 0x80, R18, 0xf8, !PT ;  /* 0x0000008003037812 */ /* 0x000fc800078ef812 */
[----:B------:R-:W-:-:S07]  /*a810*/  PRMT R2, R3, 0x7610, R2 ;  /* 0x0000761003027816 */ /* 0x000fce0000000002 */
.L_x_3804:
[----:B------:R-:W-:Y:S05]  /*a820*/  BSYNC.RECONVERGENT B0 ;  /* 0x0000000000007941 */ /* 0x000fea0003800200 */
.L_x_3803:
[----:B------:R-:W-:Y:S01]  /*a830*/  STG.E.U8 desc[UR36][R4.64], R2 ;  /* 0x0000000204007986 */ /* 0x000fe2000c101124 */
[----:B------:R-:W-:Y:S05]  /*a840*/  EXIT ;  /* 0x000000000000794d */ /* 0x000fea0003800000 */
.L_x_3797:
        /* <DEDUP_REMOVED lines=21> */
.L_x_3807:
[----:B------:R-:W0:Y:S02]  /*a9a0*/  F2I.U64.TRUNC R18, R18 ;  /* 0x0000001200127311 */ /* 0x000e24000020d800 */
[----:B0-----:R-:W-:Y:S01]  /*a9b0*/  STG.E.64 desc[UR36][R4.64], R18 ;  /* 0x0000001204007986 */ /* 0x001fe2000c101b24 */
[----:B------:R-:W-:Y:S05]  /*a9c0*/  EXIT ;  /* 0x000000000000794d */ /* 0x000fea0003800000 */
.L_x_3806:
[----:B------:R-:W0:Y:S02]  /*a9d0*/  F2I.FTZ.U32.TRUNC.NTZ R3, R18 ;  /* 0x0000001200037305 */ /* 0x000e24000021f000 */
[----:B0-----:R-:W-:Y:S01]  /*a9e0*/  STG.E desc[UR36][R4.64], R3 ;  /* 0x0000000304007986 */ /* 0x001fe2000c101924 */
[----:B------:R-:W-:Y:S05]  /*a9f0*/  EXIT ;  /* 0x000000000000794d */ /* 0x000fea0003800000 */
.L_x_3796:
        /* <DEDUP_REMOVED lines=12> */
.L_x_3809:
[----:B------:R-:W-:Y:S01]  /*aac0*/  FMUL.FTZ R8, R18, 1 ;  /* 0x3f80000012087820 */ /* 0x000fe20000410000 */
[----:B------:R-:W-:-:S05]  /*aad0*/  FMUL.FTZ R10, R19, 1 ;  /* 0x3f800000130a7820 */ /* 0x000fca0000410000 */
[----:B------:R-:W-:Y:S08]  /*aae0*/  F2F.F64.F32 R8, R8 ;  /* 0x0000000800087310 */ /* 0x000ff00000201800 */
[----:B------:R-:W0:Y:S02]  /*aaf0*/  F2F.F64.F32 R10, R10 ;  /* 0x0000000a000a7310 */ /* 0x000e240000201800 */
[----:B0-----:R-:W-:Y:S01]  /*ab00*/  STG.E.128 desc[UR36][R4.64], R8 ;  /* 0x0000000804007986 */ /* 0x001fe2000c101d24 */
[----:B------:R-:W-:Y:S05]  /*ab10*/  EXIT ;  /* 0x000000000000794d */ /* 0x000fea0003800000 */
.L_x_3808:
[----:B------:R-:W-:-:S13]  /*ab20*/  ISETP.NE.AND P0, PT, R0, 0xf, PT ;  /* 0x0000000f0000780c */ /* 0x000fda0003f05270 */
[----:B------:R-:W-:Y:S05]  /*ab30*/  @!P0 BRA `(.L_x_3810) ;  /* 0x0000000000e08947 */ /* 0x000fea0003800000 */
[----:B------:R-:W-:-:S13]  /*ab40*/  ISETP.NE.AND P0, PT, R0, 0x17, PT ;  /* 0x000000170000780c */ /* 0x000fda0003f05270 */
[----:B------:R-:W-:Y:S05]  /*ab50*/  @!P0 BRA `(.L_x_3811) ;  /* 0x00000000008c8947 */ /* 0x000fea0003800000 */
[----:B------:R-:W-:-:S13]  /*ab60*/  ISETP.NE.AND P0, PT, R0, 0x18, PT ;  /* 0x000000180000780c */ /* 0x000fda0003f05270 */
[----:B------:R-:W-:Y:S05]  /*ab70*/  @!P0 BRA `(.L_x_3812) ;  /* 0x0000000000448947 */ /* 0x000fea0003800000 */
.L_x_3789:
        /* <DEDUP_REMOVED lines=16> */
.L_x_3813:
[----:B------:R-:W-:Y:S05]  /*ac80*/  EXIT ;  /* 0x000000000000794d */ /* 0x000fea0003800000 */
.L_x_3812:
        /* <DEDUP_REMOVED lines=12> */
.L_x_3815:
[----:B------:R-:W-:Y:S05]  /*ad50*/  BSYNC.RECONVERGENT B0 ;  /* 0x0000000000007941 */ /* 0x000fea0003800200 */
.L_x_3814:
[----:B------:R-:W-:-:S05]  /*ad60*/  LOP3.LUT R3, R0, 0x80, R7, 0xf8, !PT ;  /* 0x0000008000037812 */ /* 0x000fca00078ef807 */
[----:B------:R-:W-:Y:S01]  /*ad70*/  STG.E.U8 desc[UR36][R4.64], R3 ;  /* 0x0000000304007986 */ /* 0x000fe2000c101124 */
[----:B------:R-:W-:Y:S05]  /*ad80*/  EXIT ;  /* 0x000000000000794d */ /* 0x000fea0003800000 */
.L_x_3811:
        /* <DEDUP_REMOVED lines=11> */
.L_x_3817:
[----:B------:R-:W-:Y:S01]  /*ae40*/  IMAD.MOV.U32 R0, RZ, RZ, 0x7f ;  /* 0x0000007fff007424 */ /* 0x000fe200078e00ff */
[----:B------:R-:W-:-:S04]  /*ae50*/  ISETP.GT.U32.AND P0, PT, R2, 0x7f800000, PT ;  /* 0x7f8000000200780c */ /* 0x000fc80003f04070 */
[----:B------:R-:W-:-:S09]  /*ae60*/  SEL R0, R0, 0x7c, P0 ;  /* 0x0000007c00007807 */ /* 0x000fd20000000000 */
.L_x_3818:
[----:B------:R-:W-:Y:S05]  /*ae70*/  BSYNC.RECONVERGENT B0 ;  /* 0x0000000000007941 */ /* 0x000fea0003800200 */
.L_x_3816:
[----:B------:R-:W-:-:S04]  /*ae80*/  SHF.R.U32.HI R3, RZ, 0x18, R18 ;  /* 0x00000018ff037819 */ /* 0x000fc80000011612 */
[----:B------:R-:W-:-:S05]  /*ae90*/  LOP3.LUT R3, R0, 0x80, R3, 0xf8, !PT ;  /* 0x0000008000037812 */ /* 0x000fca00078ef803 */
[----:B------:R-:W-:Y:S01]  /*aea0*/  STG.E.U8 desc[UR36][R4.64], R3 ;  /* 0x0000000304007986 */ /* 0x000fe2000c101124 */
[----:B------:R-:W-:Y:S05]  /*aeb0*/  EXIT ;  /* 0x000000000000794d */ /* 0x000fea0003800000 */
.L_x_3810:
[----:B------:R-:W-:-:S05]  /*aec0*/  F2FP.BF16.F32.PACK_AB R18, RZ, R18 ;  /* 0x00000012ff12723e */ /* 0x000fca00000010ff */
[----:B------:R-:W-:Y:S01]  /*aed0*/  STG.E.U16 desc[UR36][R4.64], R18 ;  /* 0x0000001204007986 */ /* 0x000fe2000c101524 */
[----:B------:R-:W-:Y:S05]  /*aee0*/  EXIT ;  /* 0x000000000000794d */ /* 0x000fea0003800000 */
.L_x_3819:
        /* <DEDUP_REMOVED lines=9> */
.L_x_4679:


//--------------------- .text._ZN2at6native18elementwise_kernelILi128ELi2EZNS0_22gpu_kernel_impl_nocastIZZZNS0_54_GLOBAL__N__7dbc7496_16_ComplexKernel_cu_1520ed90_295119complex_kernel_cudaERNS_14TensorIteratorEENKUlvE_clEvENKUlvE0_clEvEUlffE_EEvRNS_18TensorIteratorBaseERKT_EUliE_EEviT1_ --------------------------
	.section	.text._ZN2at6native18elementwise_kernelILi128ELi2EZNS0_22gpu_kernel_impl_nocastIZZZNS0_54_GLOBAL__N__7dbc7496_16_ComplexKernel_cu_1520ed90_295119complex_kernel_cudaERNS_14TensorIteratorEENKUlvE_clEvENKUlvE0_clEvEUlffE_EEvRNS_18TensorIteratorBaseERKT_EUliE_EEviT1_,"ax",@progbits
	.align	128
        .global         _ZN2at6native18elementwise_kernelILi128ELi2EZNS0_22gpu_kernel_impl_nocastIZZZNS0_54_GLOBAL__N__7dbc7496_16_ComplexKernel_cu_1520ed90_295119complex_kernel_cudaERNS_14TensorIteratorEENKUlvE_clEvENKUlvE0_clEvEUlffE_EEvRNS_18TensorIteratorBaseERKT_EUliE_EEviT1_
        .type           _ZN2at6native18elementwise_kernelILi128ELi2EZNS0_22gpu_kernel_impl_nocastIZZZNS0_54_GLOBAL__N__7dbc7496_16_ComplexKernel_cu_1520ed90_295119complex_kernel_cudaERNS_14TensorIteratorEENKUlvE_clEvENKUlvE0_clEvEUlffE_EEvRNS_18TensorIteratorBaseERKT_EUliE_EEviT1_,@function
        .size           _ZN2at6native18elementwise_kernelILi128ELi2EZNS0_22gpu_kernel_impl_nocastIZZZNS0_54_GLOBAL__N__7dbc7496_16_ComplexKernel_cu_1520ed90_295119complex_kernel_cudaERNS_14TensorIteratorEENKUlvE_clEvENKUlvE0_clEvEUlffE_EEvRNS_18TensorIteratorBaseERKT_EUliE_EEviT1_,(.L_x_4680 - _ZN2at6native18elementwise_kernelILi128ELi2EZNS0_22gpu_kernel_impl_nocastIZZZNS0_54_GLOBAL__N__7dbc7496_16_ComplexKernel_cu_1520ed90_295119complex_kernel_cudaERNS_14TensorIteratorEENKUlvE_clEvENKUlvE0_clEvEUlffE_EEvRNS_18TensorIteratorBaseERKT_EUliE_EEviT1_)
        .other          _ZN2at6native18elementwise_kernelILi128ELi2EZNS0_22gpu_kernel_impl_nocastIZZZNS0_54_GLOBAL__N__7dbc7496_16_ComplexKernel_cu_1520ed90_295119complex_kernel_cudaERNS_14TensorIteratorEENKUlvE_clEvENKUlvE0_clEvEUlffE_EEvRNS_18TensorIteratorBaseERKT_EUliE_EEviT1_,@"STO_CUDA_ENTRY STV_DEFAULT"
_ZN2at6native18elementwise_kernelILi128ELi2EZNS0_22gpu_kernel_impl_nocastIZZZNS0_54_GLOBAL__N__7dbc7496_16_ComplexKernel_cu_1520ed90_295119complex_kernel_cudaERNS_14TensorIteratorEENKUlvE_clEvENKUlvE0_clEvEUlffE_EEvRNS_18TensorIteratorBaseERKT_EUliE_EEviT1_:
.text._ZN2at6native18elementwise_kernelILi128ELi2EZNS0_22gpu_kernel_impl_nocastIZZZNS0_54_GLOBAL__N__7dbc7496_16_ComplexKernel_cu_1520ed90_295119complex_kernel_cudaERNS_14TensorIteratorEENKUlvE_clEvENKUlvE0_clEvEUlffE_EEvRNS_18TensorIteratorBaseERKT_EUliE_EEviT1_:
        /* <DEDUP_REMOVED lines=16> */
[----:B-1----:R-:W2:Y:S03]  /*0100*/  LDG.E R11, desc[UR6][R6.64] ;  /* 0x00000006060b7981 */ /* 0x002ea6000c1e1900 */
[----:B------:R-:W2:Y:S01]  /*0110*/  LDC.64 R8, c[0x0][0x5e8] ;  /* 0x00017a00ff087b82 */ /* 0x000ea20000000a00 */
[----:B------:R-:W-:Y:S01]  /*0120*/  IADD3 R3, PT, PT, R3, 0x80, RZ ;  /* 0x0000008003037810 */ /* 0x000fe20007ffe0ff */
[----:B--2---:R0:W-:Y:S06]  /*0130*/  STG.E.64 desc[UR6][R8.64], R10 ;  /* 0x0000000a08007986 */ /* 0x0041ec000c101b06 */
.L_x_3822:
[----:B------:R-:W-:Y:S05]  /*0140*/  BSYNC.RECONVERGENT B0 ;  /* 0x0000000000007941 */ /* 0x000fea0003800200 */
.L_x_3821:
[----:B------:R-:W-:-:S13]  /*0150*/  ISETP.GE.AND P0, PT, R3, UR4, PT ;  /* 0x0000000403007c0c */ /* 0x000fda000bf06270 */
[----:B------:R-:W-:Y:S05]  /*0160*/  @P0 EXIT ;  /* 0x000000000000094d */ /* 0x000fea0003800000 */
[----:B------:R-:W0:Y:S08]  /*0170*/  LDC.64 R2, c[0x0][0x5f0] ;  /* 0x00017c00ff027b82 */ /* 0x000e300000000a00 */
[----:B------:R-:W1:Y:S01]  /*0180*/  LDC.64 R4, c[0x0][0x5f8] ;  /* 0x00017e00ff047b82 */ /* 0x000e620000000a00 */
[----:B0-----:R-:W2:Y:S04]  /*0190*/  LDG.E R8, desc[UR6][R2.64] ;  /* 0x0000000602087981 */ /* 0x001ea8000c1e1900 */
[----:B-1----:R-:W2:Y:S03]  /*01a0*/  LDG.E R9, desc[UR6][R4.64] ;  /* 0x0000000604097981 */ /* 0x002ea6000c1e1900 */
[----:B------:R-:W2:Y:S02]  /*01b0*/  LDC.64 R6, c[0x0][0x5e8] ;  /* 0x00017a00ff067b82 */ /* 0x000ea40000000a00 */
[----:B--2---:R-:W-:Y:S01]  /*01c0*/  STG.E.64 desc[UR6][R6.64], R8 ;  /* 0x0000000806007986 */ /* 0x004fe2000c101b06 */
[----:B------:R-:W-:Y:S05]  /*01d0*/  EXIT ;  /* 0x000000000000794d */ /* 0x000fea0003800000 */
.L_x_3820:
        /* <DEDUP_REMOVED lines=355> */
.L_x_3825:
[----:B------:R-:W0:Y:S02]  /*1810*/  LDCU.128 UR8, c[0x0][0x5f0] ;  /* 0x0000be00ff0877ac */ /* 0x000e240008000c00 */
[----:B0-----:R-:W-:Y:S02]  /*1820*/  IADD3 R6, P0, PT, R6, UR8, RZ ;  /* 0x0000000806067c10 */ /* 0x001fe4000ff1e0ff */
[----:B------:R-:W-:Y:S02]  /*1830*/  IADD3 R8, P1, PT, R4, UR10, RZ ;  /* 0x0000000a04087c10 */ /* 0x000fe4000ff3e0ff */
[----:B------:R-:W-:Y:S01]  /*1840*/  IADD3.X R7, PT, PT, RZ, UR9, RZ, P0, !PT ;  /* 0x00000009ff077c10 */ /* 0x000fe200087fe4ff */
[----:B------:R-:W0:Y:S01]  /*1850*/  LDCU.64 UR8, c[0x0][0x5e8] ;  /* 0x0000bd00ff0877ac */ /* 0x000e220008000a00 */
[----:B------:R-:W-:-:S03]  /*1860*/  IADD3.X R9, PT, PT, RZ, UR11, RZ, P1, !PT ;  /* 0x0000000bff097c10 */ /* 0x000fc60008ffe4ff */
[----:B------:R-:W2:Y:S04]  /*1870*/  LDG.E R10, desc[UR6][R6.64] ;  /* 0x00000006060a7981 */ /* 0x000ea8000c1e1900 */
[----:B------:R-:W2:Y:S01]  /*1880*/  LDG.E R11, desc[UR6][R8.64] ;  /* 0x00000006080b7981 */ /* 0x000ea2000c1e1900 */
[----:B------:R-:W-:Y:S02]  /*1890*/  IADD3 R3, PT, PT, R3, 0x80, RZ ;  /* 0x0000008003037810 */ /* 0x000fe40007ffe0ff */
[----:B0-----:R-:W-:-:S04]  /*18a0*/  IADD3 R4, P0, PT, R5, UR8, RZ ;  /* 0x0000000805047c10 */ /* 0x001fc8000ff1e0ff */
[----:B------:R-:W-:-:S05]  /*18b0*/  IADD3.X R5, PT, PT, RZ, UR9, RZ, P0, !PT ;  /* 0x00000009ff057c10 */ /* 0x000fca00087fe4ff */
[----:B--2---:R0:W-:Y:S04]  /*18c0*/  STG.E.64 desc[UR6][R4.64], R10 ;  /* 0x0000000a04007986 */ /* 0x0041e8000c101b06 */
.L_x_3824:
[----:B------:R-:W-:Y:S05]  /*18d0*/  BSYNC.RECONVERGENT B0 ;  /* 0x0000000000007941 */ /* 0x000fea0003800200 */
.L_x_3823:
        /* <DEDUP_REMOVED lines=350> */
.L_x_3826:
[----:B------:R-:W0:Y:S01]  /*2ec0*/  LDCU.128 UR8, c[0x0][0x5f0] ;  /* 0x0000be00ff0877ac */ /* 0x000e220008000c00 */
[----:B------:R-:W1:Y:S01]  /*2ed0*/  LDCU.64 UR4, c[0x0][0x5e8] ;  /* 0x0000bd00ff0477ac */ /* 0x000e620008000a00 */
[----:B0-----:R-:W-:Y:S02]  /*2ee0*/  IADD3 R4, P0, PT, R4, UR8, RZ ;  /* 0x0000000804047c10 */ /* 0x001fe4000ff1e0ff */
[----:B------:R-:W-:Y:S02]  /*2ef0*/  IADD3 R6, P1, PT, R2, UR10, RZ ;  /* 0x0000000a02067c10 */ /* 0x000fe4000ff3e0ff */
[----:B------:R-:W-:Y:S02]  /*2f00*/  IADD3.X R5, PT, PT, RZ, UR9, RZ, P0, !PT ;  /* 0x00000009ff057c10 */ /* 0x000fe400087fe4ff */
[----:B------:R-:W-:-:S03]  /*2f10*/  IADD3.X R7, PT, PT, RZ, UR11, RZ, P1, !PT ;  /* 0x0000000bff077c10 */ /* 0x000fc60008ffe4ff */
[----:B------:R-:W2:Y:S04]  /*2f20*/  LDG.E R8, desc[UR6][R4.64] ;  /* 0x0000000604087981 */ /* 0x000ea8000c1e1900 */
[----:B------:R-:W2:Y:S01]  /*2f30*/  LDG.E R9, desc[UR6][R6.64] ;  /* 0x0000000606097981 */ /* 0x000ea2000c1e1900 */
[----:B-1----:R-:W-:-:S04]  /*2f40*/  IADD3 R2, P0, PT, R3, UR4, RZ ;  /* 0x0000000403027c10 */ /* 0x002fc8000ff1e0ff */
[----:B------:R-:W-:-:S05]  /*2f50*/  IADD3.X R3, PT, PT, RZ, UR5, RZ, P0, !PT ;  /* 0x00000005ff037c10 */ /* 0x000fca00087fe4ff */
[----:B--2---:R-:W-:Y:S01]  /*2f60*/  STG.E.64 desc[UR6][R2.64], R8 ;  /* 0x0000000802007986 */ /* 0x004fe2000c101b06 */
[----:B------:R-:W-:Y:S05]  /*2f70*/  EXIT ;  /* 0x000000000000794d */ /* 0x000fea0003800000 */
.L_x_3827:
        /* <DEDUP_REMOVED lines=16> */
.L_x_4680:


//--------------------- .text._ZN2at6native27unrolled_elementwise_kernelIZZZNS0_54_GLOBAL__N__7dbc7496_16_ComplexKernel_cu_1520ed90_295119complex_kernel_cudaERNS_14TensorIteratorEENKUlvE_clEvENKUlvE0_clEvEUlffE_St5arrayIPcLm3EELi4E23TrivialOffsetCalculatorILi2EjESB_ILi1EjENS0_6memory15LoadWithoutCastENSE_16StoreWithoutCastEEEviT_T0_T2_T3_T4_T5_ --------------------------
	.section	.text._ZN2at6native27unrolled_elementwise_kernelIZZZNS0_54_GLOBAL__N__7dbc7496_16_ComplexKernel_cu_1520ed90_295119complex_kernel_cudaERNS_14TensorIteratorEENKUlvE_clEvENKUlvE0_clEvEUlffE_St5arrayIPcLm3EELi4E23TrivialOffsetCalculatorILi2EjESB_ILi1EjENS0_6memory15LoadWithoutCastENSE_16StoreWithoutCastEEEviT_T0_T2_T3_T4_T5_,"ax",@progbits
	.align	128
        .global         _ZN2at6native27unrolled_elementwise_kernelIZZZNS0_54_GLOBAL__N__7dbc7496_16_ComplexKernel_cu_1520ed90_295119complex_kernel_cudaERNS_14TensorIteratorEENKUlvE_clEvENKUlvE0_clEvEUlffE_St5arrayIPcLm3EELi4E23TrivialOffsetCalculatorILi2EjESB_ILi1EjENS0_6memory15LoadWithoutCastENSE_16StoreWithoutCastEEEviT_T0_T2_T3_T4_T5_
        .type           _ZN2at6native27unrolled_elementwise_kernelIZZZNS0_54_GLOBAL__N__7dbc7496_16_ComplexKernel_cu_1520ed90_295119complex_kernel_cudaERNS_14TensorIteratorEENKUlvE_clEvENKUlvE0_clEvEUlffE_St5arrayIPcLm3EELi4E23TrivialOffsetCalculatorILi2EjESB_ILi1EjENS0_6memory15LoadWithoutCastENSE_16StoreWithoutCastEEEviT_T0_T2_T3_T4_T5_,@function
        .size           _ZN2at6native27unrolled_elementwise_kernelIZZZNS0_54_GLOBAL__N__7dbc7496_16_ComplexKernel_cu_1520ed90_295119complex_kernel_cudaERNS_14TensorIteratorEENKUlvE_clEvENKUlvE0_clEvEUlffE_St5arrayIPcLm3EELi4E23TrivialOffsetCalculatorILi2EjESB_ILi1EjENS0_6memory15LoadWithoutCastENSE_16StoreWithoutCastEEEviT_T0_T2_T3_T4_T5_,(.L_x_4681 - _ZN2at6native27unrolled_elementwise_kernelIZZZNS0_54_GLOBAL__N__7dbc7496_16_ComplexKernel_cu_1520ed90_295119complex_kernel_cudaERNS_14TensorIteratorEENKUlvE_clEvENKUlvE0_clEvEUlffE_St5arrayIPcLm3EELi4E23TrivialOffsetCalculatorILi2EjESB_ILi1EjENS0_6memory15LoadWithoutCastENSE_16StoreWithoutCastEEEviT_T0_T2_T3_T4_T5_)
        .other          _ZN2at6native27unrolled_elementwise_kernelIZZZNS0_54_GLOBAL__N__7dbc7496_16_ComplexKernel_cu_1520ed90_295119complex_kernel_cudaERNS_14TensorIteratorEENKUlvE_clEvENKUlvE0_clEvEUlffE_St5arrayIPcLm3EELi4E23TrivialOffsetCalculatorILi2EjESB_ILi1EjENS0_6memory15LoadWithoutCastENSE_16StoreWithoutCastEEEviT_T0_T2_T3_T4_T5_,@"STO_CUDA_ENTRY STV_DEFAULT"
_ZN2at6native27unrolled_elementwise_kernelIZZZNS0_54_GLOBAL__N__7dbc7496_16_ComplexKernel_cu_1520ed90_295119complex_kernel_cudaERNS_14TensorIteratorEENKUlvE_clEvENKUlvE0_clEvEUlffE_St5arrayIPcLm3EELi4E23TrivialOffsetCalculatorILi2EjESB_ILi1EjENS0_6memory15LoadWithoutCastENSE_16StoreWithoutCastEEEviT_T0_T2_T3_T4_T5_:
.text._ZN2at6native27unrolled_elementwise_kernelIZZZNS0_54_GLOBAL__N__7dbc7496_16_ComplexKernel_cu_1520ed90_295119complex_kernel_cudaERNS_14TensorIteratorEENKUlvE_clEvENKUlvE0_clEvEUlffE_St5arrayIPcLm3EELi4E23TrivialOffsetCalculatorILi2EjESB_ILi1EjENS0_6memory15LoadWithoutCastENSE_16StoreWithoutCastEEEviT_T0_T2_T3_T4_T5_:
[----:B------:R-:W-:Y:S01]  /*0000*/  LDC R1, c[0x0][0x37c] ;  /* 0x0000df00ff017b82 */ /* 0x000fe20000000800 */
[----:B------:R-:W0:Y:S07]  /*0010*/  S2R R13, SR_CTAID.X ;  /* 0x00000000000d7919 */ /* 0x000e2e0000002500 */
[----:B------:R-:W0:Y:S01]  /*0020*/  LDC R0, c[0x0][0x380] ;  /* 0x0000e000ff007b82 */ /* 0x000e220000000800 */
[----:B------:R-:W1:Y:S01]  /*0030*/  LDCU.64 UR4, c[0x0][0x358] ;  /* 0x00006b00ff0477ac */ /* 0x000e620008000a00 */
[----:B------:R-:W2:Y:S06]  /*0040*/  S2R R14, SR_TID.X ;  /* 0x00000000000e7919 */ /* 0x000eac0000002100 */
[----:B------:R-:W3:Y:S08]  /*0050*/  LDC.64 R2, c[0x0][0x390] ;  /* 0x0000e400ff027b82 */ /* 0x000ef00000000a00 */
[----:B------:R-:W4:Y:S08]  /*0060*/  LDC.64 R6, c[0x0][0x398] ;  /* 0x0000e600ff067b82 */ /* 0x000f300000000a00 */
[----:B------:R-:W1:Y:S01]  /*0070*/  LDC.64 R20, c[0x0][0x398] ;  /* 0x0000e600ff147b82 */ /* 0x000e620000000a00 */
[----:B0-----:R-:W-:-:S07]  /*0080*/  IMAD R15, R13, -0x200, R0 ;  /* 0xfffffe000d0f7824 */ /* 0x001fce00078e0200 */
[----:B------:R-:W0:Y:S01]  /*0090*/  LDC.64 R18, c[0x0][0x390] ;  /* 0x0000e400ff127b82 */ /* 0x000e220000000a00 */
[C---:B--2---:R-:W-:Y:S01]  /*00a0*/  VIADD R16, R14.reuse, 0x80 ;  /* 0x000000800e107836 */ /* 0x044fe20000000000 */
[----:B------:R-:W-:Y:S01]  /*00b0*/  ISETP.GE.AND P0, PT, R14, R15, PT ;  /* 0x0000000f0e00720c */ /* 0x000fe20003f06270 */
[----:B------:R-:W-:-:S05]  /*00c0*/  IMAD.MOV.U32 R0, RZ, RZ, R14 ;  /* 0x000000ffff007224 */ /* 0x000fca00078e000e */
[----:B------:R-:W2:Y:S07]  /*00d0*/  LDC.64 R10, c[0x0][0x390] ;  /* 0x0000e400ff0a7b82 */ /* 0x000eae0000000a00 */
[----:B------:R-:W-:Y:S01]  /*00e0*/  @!P0 IMAD R5, R13, 0x200, R14 ;  /* 0x000002000d058824 */ /* 0x000fe200078e020e */
[----:B------:R-:W-:-:S03]  /*00f0*/  @!P0 MOV R0, R16 ;  /* 0x0000001000008202 */ /* 0x000fc60000000f00 */
[----:B---3--:R-:W-:Y:S01]  /*0100*/  @!P0 IMAD.WIDE.U32 R2, R5, 0x4, R2 ;  /* 0x0000000405028825 */ /* 0x008fe200078e0002 */
[----:B------:R-:W-:-:S03]  /*0110*/  ISETP.GE.AND P1, PT, R0, R15, PT ;  /* 0x0000000f0000720c */ /* 0x000fc60003f26270 */
[----:B----4-:R-:W-:Y:S01]  /*0120*/  @!P0 IMAD.WIDE.U32 R6, R5, 0x4, R6 ;  /* 0x0000000405068825 */ /* 0x010fe200078e0006 */
[----:B------:R-:W-:-:S06]  /*0130*/  CS2R R4, SRZ ;  /* 0x0000000000047805 */ /* 0x000fcc000001ff00 */
[----:B-1----:R1:W3:Y:S03]  /*0140*/  @!P0 LDG.E R4, desc[UR4][R2.64] ;  /* 0x0000000402048981 */ /* 0x0022e6000c1e1900 */
[----:B------:R-:W-:Y:S01]  /*0150*/  @!P1 IMAD R17, R13, 0x200, R0 ;  /* 0x000002000d119824 */ /* 0x000fe200078e0200 */
[----:B------:R4:W3:Y:S01]  /*0160*/  @!P0 LDG.E R5, desc[UR4][R6.64] ;  /* 0x0000000406058981 */ /* 0x0008e2000c1e1900 */
[----:B------:R-:W-:-:S04]  /*0170*/  @!P1 IADD3 R0, PT, PT, R0, 0x80, RZ ;  /* 0x0000008000009810 */ /* 0x000fc80007ffe0ff */
[----:B------:R-:W-:Y:S01]  /*0180*/  ISETP.GE.AND P3, PT, R0, R15, PT ;  /* 0x0000000f0000720c */ /* 0x000fe20003f66270 */
[----:B-1----:R-:W1:Y:S08]  /*0190*/  LDC.64 R2, c[0x0][0x398] ;  /* 0x0000e600ff027b82 */ /* 0x002e700000000a00 */
[----:B----4-:R-:W4:Y:S04]  /*01a0*/  LDC.64 R6, c[0x0][0x390] ;  /* 0x0000e400ff067b82 */ /* 0x010f280000000a00 */
[----:B------:R-:W-:-:S02]  /*01b0*/  @!P3 IMAD R23, R13, 0x200, R0 ;  /* 0x000002000d17b824 */ /* 0x000fc400078e0200 */
[----:B------:R-:W-:-:S05]  /*01c0*/  @!P3 VIADD R0, R0, 0x80 ;  /* 0x000000800000b836 */ /* 0x000fca0000000000 */
[----:B------:R-:W-:-:S13]  /*01d0*/  ISETP.GE.AND P2, PT, R0, R15, PT ;  /* 0x0000000f0000720c */ /* 0x000fda0003f46270 */
[----:B------:R-:W-:Y:S01]  /*01e0*/  @!P2 LEA R9, R13, R0, 0x9 ;  /* 0x000000000d09a211 */ /* 0x000fe200078e48ff */
[----:B------:R-:W-:-:S04]  /*01f0*/  HFMA2 R0, -RZ, RZ, 0, 0 ;  /* 0x00000000ff007431 */ /* 0x000fc800000001ff */
[----:B------:R-:W-:-:S04]  /*0200*/  @!P2 IMAD.WIDE.U32 R20, R9, 0x4, R20 ;  /* 0x000000040914a825 */ /* 0x000fc800078e0014 */
[----:B0-----:R-:W-:Y:S02]  /*0210*/  @!P2 IMAD.WIDE.U32 R18, R9, 0x4, R18 ;  /* 0x000000040912a825 */ /* 0x001fe400078e0012 */
[----:B------:R-:W0:Y:S01]  /*0220*/  LDC.64 R8, c[0x0][0x398] ;  /* 0x0000e600ff087b82 */ /* 0x000e220000000a00 */
[----:B------:R2:W5:Y:S07]  /*0230*/  @!P2 LDG.E R0, desc[UR4][R20.64] ;  /* 0x000000041400a981 */ /* 0x00056e000c1e1900 */
[----:B--2---:R-:W2:Y:S01]  /*0240*/  @!P0 LDC.64 R20, c[0x0][0x388] ;  /* 0x0000e200ff148b82 */ /* 0x004ea20000000a00 */
[----:B------:R-:W-:-:S02]  /*0250*/  IMAD.MOV.U32 R12, RZ, RZ, RZ ;  /* 0x000000ffff0c7224 */ /* 0x000fc400078e00ff */
[----:B------:R-:W-:-:S04]  /*0260*/  @!P1 IMAD.WIDE.U32 R10, R17, 0x4, R10 ;  /* 0x00000004110a9825 */ /* 0x000fc800078e000a */
[----:B------:R0:W5:Y:S01]  /*0270*/  @!P2 LDG.E R12, desc[UR4][R18.64] ;  /* 0x00000004120ca981 */ /* 0x000162000c1e1900 */
[----:B----4-:R-:W-:-:S04]  /*0280*/  @!P3 IMAD.WIDE.U32 R6, R23, 0x4, R6 ;  /* 0x000000041706b825 */ /* 0x010fc800078e0006 */
[----:B-1----:R-:W-:Y:S01]  /*0290*/  @!P3 IMAD.WIDE.U32 R2, R23, 0x4, R2 ;  /* 0x000000041702b825 */ /* 0x002fe200078e0002 */
[----:B------:R-:W-:-:S03]  /*02a0*/  CS2R R22, SRZ ;  /* 0x0000000000167805 */ /* 0x000fc6000001ff00 */
[----:B0-----:R-:W-:Y:S01]  /*02b0*/  @!P1 IMAD.WIDE.U32 R8, R17, 0x4, R8 ;  /* 0x0000000411089825 */ /* 0x001fe200078e0008 */
[----:B------:R-:W-:Y:S02]  /*02c0*/  MOV R17, RZ ;  /* 0x000000ff00117202 */ /* 0x000fe40000000f00 */
[----:B------:R0:W5:Y:S01]  /*02d0*/  @!P3 LDG.E R22, desc[UR4][R6.64] ;  /* 0x000000040616b981 */ /* 0x000162000c1e1900 */
[----:B------:R-:W-:Y:S02]  /*02e0*/  @!P0 IMAD R19, R13, 0x200, R14 ;  /* 0x000002000d138824 */ /* 0x000fe400078e020e */
[----:B------:R-:W-:Y:S01]  /*02f0*/  IMAD.MOV.U32 R24, RZ, RZ, RZ ;  /* 0x000000ffff187224 */ /* 0x000fe200078e00ff */
[----:B------:R0:W5:Y:S01]  /*0300*/  @!P1 LDG.E R23, desc[UR4][R8.64] ;  /* 0x0000000408179981 */ /* 0x000162000c1e1900 */
[----:B--2---:R-:W-:-:S03]  /*0310*/  @!P0 IMAD.WIDE.U32 R20, R19, 0x8, R20 ;  /* 0x0000000813148825 */ /* 0x004fc600078e0014 */
[----:B------:R0:W5:Y:S01]  /*0320*/  @!P3 LDG.E R17, desc[UR4][R2.64] ;  /* 0x000000040211b981 */ /* 0x000162000c1e1900 */
[----:B------:R-:W-:Y:S01]  /*0330*/  IMAD.MOV.U32 R18, RZ, RZ, R14 ;  /* 0x000000ffff127224 */ /* 0x000fe200078e000e */
[----:B------:R-:W-:Y:S02]  /*0340*/  @!P0 MOV R18, R16 ;  /* 0x0000001000128202 */ /* 0x000fe40000000f00 */
[----:B------:R0:W5:Y:S02]  /*0350*/  @!P1 LDG.E R24, desc[UR4][R10.64] ;  /* 0x000000040a189981 */ /* 0x000164000c1e1900 */
[----:B------:R-:W-:Y:S01]  /*0360*/  ISETP.GE.AND P1, PT, R18, R15, PT ;  /* 0x0000000f1200720c */ /* 0x000fe20003f26270 */
[----:B------:R-:W-:Y:S01]  /*0370*/  BSSY.RECONVERGENT B0, `(.L_x_3828) ;  /* 0x0000016000007945 */ /* 0x000fe20003800200 */
[----:B---3--:R0:W-:Y:S11]  /*0380*/  @!P0 STG.E.64 desc[UR4][R20.64], R4 ;  /* 0x0000000414008986 */ /* 0x0081f6000c101b04 */
[----:B------:R-:W-:Y:S05]  /*0390*/  @P1 BRA `(.L_x_3829) ;  /* 0x00000000004c1947 */ /* 0x000fea0003800000 */
[----:B0-----:R-:W0:Y:S01]  /*03a0*/  LDC.64 R2, c[0x0][0x388] ;  /* 0x0000e200ff027b82 */ /* 0x001e220000000a00 */
[----:B------:R-:W-:Y:S01]  /*03b0*/  LEA R5, R13, R18, 0x9 ;  /* 0x000000120d057211 */ /* 0x000fe200078e48ff */
[----:B------:R-:W-:Y:S01]  /*03c0*/  VIADD R18, R18, 0x80 ;  /* 0x0000008012127836 */ /* 0x000fe20000000000 */
[----:B------:R-:W-:-:S04]  /*03d0*/  ISETP.GE.AND P0, PT, R16, R15, PT ;  /* 0x0000000f1000720c */ /* 0x000fc80003f06270 */
[----:B-----5:R-:W-:Y:S02]  /*03e0*/  FSEL R24, R24, RZ, !P0 ;  /* 0x000000ff18187208 */ /* 0x020fe40004000000 */
[----:B------:R-:W-:Y:S02]  /*03f0*/  FSEL R25, R23, RZ, !P0 ;  /* 0x000000ff17197208 */ /* 0x000fe40004000000 */
[----:B------:R-:W-:Y:S01]  /*0400*/  ISETP.GE.AND P0, PT, R18, R15, PT ;  /* 0x0000000f1200720c */ /* 0x000fe20003f06270 */
[----:B0-----:R-:W-:-:S05]  /*0410*/  IMAD.WIDE.U32 R2, R5, 0x8, R2 ;  /* 0x0000000805027825 */ /* 0x001fca00078e0002 */
[----:B------:R1:W-:Y:S07]  /*0420*/  STG.E.64 desc[UR4][R2.64], R24 ;  /* 0x0000001802007986 */ /* 0x0003ee000c101b04 */
[----:B------:R-:W-:Y:S05]  /*0430*/  @P0 BRA `(.L_x_3829) ;  /* 0x0000000000240947 */ /* 0x000fea0003800000 */
[----:B-1----:R-:W0:Y:S01]  /*0440*/  LDC.64 R2, c[0x0][0x388] ;  /* 0x0000e200ff027b82 */ /* 0x002e220000000a00 */
[----:B------:R-:W-:Y:S01]  /*0450*/  IADD3 R4, PT, PT, R14, 0x100, RZ ;  /* 0x000001000e047810 */ /* 0x000fe20007ffe0ff */
[----:B------:R-:W-:Y:S01]  /*0460*/  IMAD R5, R13, 0x200, R18 ;  /* 0x000002000d057824 */ /* 0x000fe200078e0212 */
[----:B------:R-:W-:Y:S02]  /*0470*/  IADD3 R18, PT, PT, R18, 0x80, RZ ;  /* 0x0000008012127810 */ /* 0x000fe40007ffe0ff */
[----:B------:R-:W-:-:S04]  /*0480*/  ISETP.GE.AND P0, PT, R4, R15, PT ;  /* 0x0000000f0400720c */ /* 0x000fc80003f06270 */
[----:B------:R-:W-:Y:S02]  /*0490*/  FSEL R16, R22, RZ, !P0 ;  /* 0x000000ff16107208 */ /* 0x000fe40004000000 */
[----:B------:R-:W-:Y:S01]  /*04a0*/  FSEL R17, R17, RZ, !P0 ;  /* 0x000000ff11117208 */ /* 0x000fe20004000000 */
[----:B0-----:R-:W-:-:S05]  /*04b0*/  IMAD.WIDE.U32 R2, R5, 0x8, R2 ;  /* 0x0000000805027825 */ /* 0x001fca00078e0002 */
[----:B------:R2:W-:Y:S02]  /*04c0*/  STG.E.64 desc[UR4][R2.64], R16 ;  /* 0x0000001002007986 */ /* 0x0005e4000c101b04 */
.L_x_3829:
[----:B------:R-:W-:Y:S05]  /*04d0*/  BSYNC.RECONVERGENT B0 ;  /* 0x0000000000007941 */ /* 0x000fea0003800200 */
.L_x_3828:
[----:B------:R-:W-:-:S13]  /*04e0*/  ISETP.GE.AND P0, PT, R18, R15, PT ;  /* 0x0000000f1200720c */ /* 0x000fda0003f06270 */
[----:B------:R-:W-:Y:S05]  /*04f0*/  @P0 EXIT ;  /* 0x000000000000094d */ /* 0x000fea0003800000 */
[----:B012---:R-:W0:Y:S01]  /*0500*/  LDC.64 R2, c[0x0][0x388] ;  /* 0x0000e200ff027b82 */ /* 0x007e220000000a00 */
[----:B------:R-:W-:Y:S01]  /*0510*/  VIADD R4, R14, 0x180 ;  /* 0x000001800e047836 */ /* 0x000fe20000000000 */
[----:B------:R-:W-:-:S04]  /*0520*/  LEA R13, R13, R18, 0x9 ;  /* 0x000000120d0d7211 */ /* 0x000fc800078e48ff */
[----:B------:R-:W-:-:S04]  /*0530*/  ISETP.GE.AND P0, PT, R4, R15, PT ;  /* 0x0000000f0400720c */ /* 0x000fc80003f06270 */
[----:B-----5:R-:W-:Y:S01]  /*0540*/  FSEL R12, R12, RZ, !P0 ;  /* 0x000000ff0c0c7208 */ /* 0x020fe20004000000 */
[----:B0-----:R-:W-:Y:S01]  /*0550*/  IMAD.WIDE.U32 R2, R13, 0x8, R2 ;  /* 0x000000080d027825 */ /* 0x001fe200078e0002 */
[----:B------:R-:W-:-:S05]  /*0560*/  FSEL R13, R0, RZ, !P0 ;  /* 0x000000ff000d7208 */ /* 0x000fca0004000000 */
[----:B------:R-:W-:Y:S01]  /*0570*/  STG.E.64 desc[UR4][R2.64], R12 ;  /* 0x0000000c02007986 */ /* 0x000fe2000c101b04 */
[----:B------:R-:W-:Y:S05]  /*0580*/  EXIT ;  /* 0x000000000000794d */ /* 0x000fea0003800000 */
.L_x_3830:
        /* <DEDUP_REMOVED lines=15> */
.L_x_4681:


//--------------------- .text._ZN2at6native29vectorized_elementwise_kernelILi2EZZZNS0_54_GLOBAL__N__7dbc7496_16_ComplexKernel_cu_1520ed90_295119complex_kernel_cudaERNS_14TensorIteratorEENKUlvE_clEvENKUlvE0_clEvEUlffE_St5arrayIPcLm3EEEEviT0_T1_ --------------------------
	.section	.text._ZN2at6native29vectorized_elementwise_kernelILi2EZZZNS0_54_GLOBAL__N__7dbc7496_16_ComplexKernel_cu_1520ed90_295119complex_kernel_cudaERNS_14TensorIteratorEENKUlvE_clEvENKUlvE0_clEvEUlffE_St5arrayIPcLm3EEEEviT0_T1_,"ax",@progbits
	.align	128
        .global         _ZN2at6native29vectorized_elementwise_kernelILi2EZZZNS0_54_GLOBAL__N__7dbc7496_16_ComplexKernel_cu_1520ed90_295119complex_kernel_cudaERNS_14TensorIteratorEENKUlvE_clEvENKUlvE0_clEvEUlffE_St5arrayIPcLm3EEEEviT0_T1_
        .type           _ZN2at6native29vectorized_elementwise_kernelILi2EZZZNS0_54_GLOBAL__N__7dbc7496_16_ComplexKernel_cu_1520ed90_295119complex_kernel_cudaERNS_14TensorIteratorEENKUlvE_clEvENKUlvE0_clEvEUlffE_St5arrayIPcLm3EEEEviT0_T1_,@function
        .size           _ZN2at6native29vectorized_elementwise_kernelILi2EZZZNS0_54_GLOBAL__N__7dbc7496_16_ComplexKernel_cu_1520ed90_295119complex_kernel_cudaERNS_14TensorIteratorEENKUlvE_clEvENKUlvE0_clEvEUlffE_St5arrayIPcLm3EEEEviT0_T1_,(.L_x_4682 - _ZN2at6native29vectorized_elementwise_kernelILi2EZZZNS0_54_GLOBAL__N__7dbc7496_16_ComplexKernel_cu_1520ed90_295119complex_kernel_cudaERNS_14TensorIteratorEENKUlvE_clEvENKUlvE0_clEvEUlffE_St5arrayIPcLm3EEEEviT0_T1_)
        .other          _ZN2at6native29vectorized_elementwise_kernelILi2EZZZNS0_54_GLOBAL__N__7dbc7496_16_ComplexKernel_cu_1520ed90_295119complex_kernel_cudaERNS_14TensorIteratorEENKUlvE_clEvENKUlvE0_clEvEUlffE_St5arrayIPcLm3EEEEviT0_T1_,@"STO_CUDA_ENTRY STV_DEFAULT"
_ZN2at6native29vectorized_elementwise_kernelILi2EZZZNS0_54_GLOBAL__N__7dbc7496_16_ComplexKernel_cu_1520ed90_295119complex_kernel_cudaERNS_14TensorIteratorEENKUlvE_clEvENKUlvE0_clEvEUlffE_St5arrayIPcLm3EEEEviT0_T1_:
.text._ZN2at6native29vectorized_elementwise_kernelILi2EZZZNS0_54_GLOBAL__N__7dbc7496_16_ComplexKernel_cu_1520ed90_295119complex_kernel_cudaERNS_14TensorIteratorEENKUlvE_clEvENKUlvE0_clEvEUlffE_St5arrayIPcLm3EEEEviT0_T1_:
        /* <DEDUP_REMOVED lines=9> */
[----:B------:R-:W1:Y:S01]  /*0090*/  LDC.64 R18, c[0x0][0x390] ;  /* 0x0000e400ff127b82 */ /* 0x000e620000000a00 */
[----:B------:R-:W-:-:S07]  /*00a0*/  IMAD.MOV.U32 R6, RZ, RZ, RZ ;  /* 0x000000ffff067224 */ /* 0x000fce00078e00ff */
[----:B------:R-:W2:Y:S08]  /*00b0*/  LDC.64 R16, c[0x0][0x398] ;  /* 0x0000e600ff107b82 */ /* 0x000eb00000000a00 */
[----:B------:R-:W3:Y:S08]  /*00c0*/  LDC.64 R14, c[0x0][0x390] ;  /* 0x0000e400ff0e7b82 */ /* 0x000ef00000000a00 */
[----:B------:R-:W4:Y:S01]  /*00d0*/  LDC.64 R28, c[0x0][0x398] ;  /* 0x0000e600ff1c7b82 */ /* 0x000f220000000a00 */
[C---:B0-----:R-:W-:Y:S01]  /*00e0*/  ISETP.GE.U32.AND P0, PT, R5.reuse, R3, PT ;  /* 0x000000030500720c */ /* 0x041fe20003f06070 */
[----:B------:R-:W-:Y:S01]  /*00f0*/  IMAD.MOV.U32 R26, RZ, RZ, R5 ;  /* 0x000000ffff1a7224 */ /* 0x000fe200078e0005 */
[----:B------:R-:W-:-:S05]  /*0100*/  IADD3 R4, PT, PT, R5, 0x80, RZ ;  /* 0x0000008005047810 */ /* 0x000fca0007ffe0ff */
[----:B------:R-:W0:Y:S08]  /*0110*/  LDC.64 R24, c[0x0][0x390] ;  /* 0x0000e400ff187b82 */ /* 0x000e300000000a00 */
[----:B------:R-:W0:Y:S01]  /*0120*/  LDC.64 R20, c[0x0][0x398] ;  /* 0x0000e600ff147b82 */ /* 0x000e220000000a00 */
[----:B------:R-:W-:-:S05]  /*0130*/  @!P0 IMAD.MOV.U32 R26, RZ, RZ, R4 ;  /* 0x000000ffff1a8224 */ /* 0x000fca00078e0004 */
[----:B------:R-:W-:Y:S02]  /*0140*/  ISETP.GE.U32.AND P3, PT, R26, R3, PT ;  /* 0x000000031a00720c */ /* 0x000fe40003f66070 */
[----:B------:R-:W0:Y:S11]  /*0150*/  LDC.64 R12, c[0x0][0x390] ;  /* 0x0000e400ff0c7b82 */ /* 0x000e360000000a00 */
[----:B------:R-:W-:Y:S01]  /*0160*/  @!P3 IMAD.IADD R7, R2, 0x1, R26 ;  /* 0x000000010207b824 */ /* 0x000fe200078e021a */
[----:B------:R-:W-:-:S03]  /*0170*/  @!P3 IADD3 R26, PT, PT, R26, 0x80, RZ ;  /* 0x000000801a1ab810 */ /* 0x000fc60007ffe0ff */
[----:B-1----:R-:W-:Y:S01]  /*0180*/  @!P3 IMAD.WIDE.U32 R18, R7, 0x4, R18 ;  /* 0x000000040712b825 */ /* 0x002fe200078e0012 */
[----:B------:R-:W-:-:S03]  /*0190*/  ISETP.GE.U32.AND P4, PT, R26, R3, PT ;  /* 0x000000031a00720c */ /* 0x000fc60003f86070 */
[----:B--2---:R-:W-:Y:S01]  /*01a0*/  @!P3 IMAD.WIDE.U32 R16, R7, 0x4, R16 ;  /* 0x000000040710b825 */ /* 0x004fe200078e0010 */
[----:B------:R1:W5:Y:S09]  /*01b0*/  @!P3 LDG.E R6, desc[UR4][R18.64] ;  /* 0x000000041206b981 */ /* 0x000372000c1e1900 */
[----:B------:R-:W-:-:S02]  /*01c0*/  @!P4 IMAD.IADD R9, R2, 0x1, R26 ;  /* 0x000000010209c824 */ /* 0x000fc400078e021a */
[----:B------:R-:W-:Y:S02]  /*01d0*/  HFMA2 R7, -RZ, RZ, 0, 0 ;  /* 0x00000000ff077431 */ /* 0x000fe400000001ff */
[----:B------:R-:W-:Y:S01]  /*01e0*/  @!P4 VIADD R26, R26, 0x80 ;  /* 0x000000801a1ac836 */ /* 0x000fe20000000000 */
[----:B-1----:R-:W1:Y:S04]  /*01f0*/  LDC.64 R18, c[0x0][0x398] ;  /* 0x0000e600ff127b82 */ /* 0x002e680000000a00 */
[-C--:B------:R-:W-:Y:S01]  /*0200*/  ISETP.GE.U32.AND P2, PT, R26, R3.reuse, PT ;  /* 0x000000031a00720c */ /* 0x080fe20003f46070 */
[C---:B---3--:R-:W-:Y:S01]  /*0210*/  @!P4 IMAD.WIDE.U32 R14, R9.reuse, 0x4, R14 ;  /* 0x00000004090ec825 */ /* 0x048fe200078e000e */
[----:B------:R2:W5:Y:S11]  /*0220*/  @!P3 LDG.E R7, desc[UR4][R16.64] ;  /* 0x000000041007b981 */ /* 0x000576000c1e1900 */
[----:B------:R-:W-:Y:S01]  /*0230*/  @!P2 IADD3 R11, PT, PT, R2, R26, RZ ;  /* 0x0000001a020ba210 */ /* 0x000fe20007ffe0ff */
[----:B------:R-:W-:Y:S01]  /*0240*/  @!P2 VIADD R26, R26, 0x80 ;  /* 0x000000801a1aa836 */ /* 0x000fe20000000000 */
[----:B--2---:R-:W2:Y:S04]  /*0250*/  LDC.64 R16, c[0x0][0x398] ;  /* 0x0000e600ff107b82 */ /* 0x004ea80000000a00 */
[----:B------:R-:W-:Y:S01]  /*0260*/  ISETP.GE.U32.AND P1, PT, R26, R3, PT ;  /* 0x000000031a00720c */ /* 0x000fe20003f26070 */
[----:B----4-:R-:W-:Y:S01]  /*0270*/  @!P4 IMAD.WIDE.U32 R28, R9, 0x4, R28 ;  /* 0x00000004091cc825 */ /* 0x010fe200078e001c */
[----:B------:R-:W-:-:S06]  /*0280*/  CS2R R8, SRZ ;  /* 0x0000000000087805 */ /* 0x000fcc000001ff00 */
[----:B------:R3:W5:Y:S01]  /*0290*/  @!P4 LDG.E R8, desc[UR4][R14.64] ;  /* 0x000000040e08c981 */ /* 0x000762000c1e1900 */
[----:B0-----:R-:W-:-:S03]  /*02a0*/  @!P2 IMAD.WIDE.U32 R24, R11, 0x4, R24 ;  /* 0x000000040b18a825 */ /* 0x001fc600078e0018 */
[----:B------:R0:W5:Y:S01]  /*02b0*/  @!P4 LDG.E R9, desc[UR4][R28.64] ;  /* 0x000000041c09c981 */ /* 0x000162000c1e1900 */
[----:B------:R-:W-:Y:S02]  /*02c0*/  @!P1 IMAD.IADD R23, R2, 0x1, R26 ;  /* 0x0000000102179824 */ /* 0x000fe400078e021a */
[----:B------:R-:W-:Y:S01]  /*02d0*/  @!P1 VIADD R26, R26, 0x80 ;  /* 0x000000801a1a9836 */ /* 0x000fe20000000000 */
[----:B---3--:R-:W3:Y:S01]  /*02e0*/  LDC.64 R14, c[0x0][0x390] ;  /* 0x0000e400ff0e7b82 */ /* 0x008ee20000000a00 */
[----:B------:R-:W-:Y:S01]  /*02f0*/  @!P2 IMAD.WIDE.U32 R20, R11, 0x4, R20 ;  /* 0x000000040b14a825 */ /* 0x000fe200078e0014 */
[----:B------:R-:W-:Y:S02]  /*0300*/  CS2R R10, SRZ ;  /* 0x00000000000a7805 */ /* 0x000fe4000001ff00 */
[----:B------:R-:W-:-:S04]  /*0310*/  ISETP.GE.U32.AND P3, PT, R26, R3, PT ;  /* 0x000000031a00720c */ /* 0x000fc80003f66070 */
[----:B------:R4:W5:Y:S01]  /*0320*/  @!P2 LDG.E R11, desc[UR4][R20.64] ;  /* 0x00000004140ba981 */ /* 0x000962000c1e1900 */
[----:B0-----:R-:W0:Y:S03]  /*0330*/  LDC.64 R28, c[0x0][0x390] ;  /* 0x0000e400ff1c7b82 */ /* 0x001e260000000a00 */
[----:B------:R1:W5:Y:S05]  /*0340*/  @!P2 LDG.E R10, desc[UR4][R24.64] ;  /* 0x00000004180aa981 */ /* 0x00036a000c1e1900 */
[----:B----4-:R-:W4:Y:S01]  /*0350*/  LDC.64 R20, c[0x0][0x398] ;  /* 0x0000e600ff147b82 */ /* 0x010f220000000a00 */
[----:B-1----:R-:W-:-:S04]  /*0360*/  @!P3 IMAD.IADD R25, R2, 0x1, R26 ;  /* 0x000000010219b824 */ /* 0x002fc800078e021a */
[----:B---3--:R-:W-:-:S04]  /*0370*/  @!P3 IMAD.WIDE.U32 R14, R25, 0x4, R14 ;  /* 0x00000004190eb825 */ /* 0x008fc800078e000e */
[----:B--2---:R-:W-:Y:S01]  /*0380*/  @!P3 IMAD.WIDE.U32 R16, R25, 0x4, R16 ;  /* 0x000000041910b825 */ /* 0x004fe200078e0010 */
[----:B------:R-:W-:-:S06]  /*0390*/  CS2R R24, SRZ ;  /* 0x0000000000187805 */ /* 0x000fcc000001ff00 */
[----:B------:R1:W5:Y:S01]  /*03a0*/  @!P3 LDG.E R24, desc[UR4][R14.64] ;  /* 0x000000040e18b981 */ /* 0x000362000c1e1900 */
[----:B------:R-:W-:Y:S01]  /*03b0*/  MOV R22, RZ ;  /* 0x000000ff00167202 */ /* 0x000fe20000000f00 */
[----:B------:R-:W-:Y:S01]  /*03c0*/  @!P1 IMAD.WIDE.U32 R12, R23, 0x4, R12 ;  /* 0x00000004170c9825 */ /* 0x000fe200078e000c */
[----:B------:R-:W-:Y:S01]  /*03d0*/  MOV R0, RZ ;  /* 0x000000ff00007202 */ /* 0x000fe20000000f00 */
[----:B------:R2:W5:Y:S04]  /*03e0*/  @!P3 LDG.E R25, desc[UR4][R16.64] ;  /* 0x000000041019b981 */ /* 0x000568000c1e1900 */
[----:B------:R3:W5:Y:S01]  /*03f0*/  @!P1 LDG.E R22, desc[UR4][R12.64] ;  /* 0x000000040c169981 */ /* 0x000762000c1e1900 */
[----:B-1----:R-:W-:-:S04]  /*0400*/  @!P0 IMAD.IADD R15, R2, 0x1, R5 ;  /* 0x00000001020f8824 */ /* 0x002fc800078e0205 */
[C---:B0-----:R-:W-:Y:S01]  /*0410*/  @!P0 IMAD.WIDE.U32 R28, R15.reuse, 0x4, R28 ;  /* 0x000000040f1c8825 */ /* 0x041fe200078e001c */
[----:B--2---:R-:W0:Y:S03]  /*0420*/  LDC.64 R16, c[0x0][0x390] ;  /* 0x0000e400ff107b82 */ /* 0x004e260000000a00 */
[----:B----4-:R-:W-:Y:S01]  /*0430*/  @!P0 IMAD.WIDE.U32 R20, R15, 0x4, R20 ;  /* 0x000000040f148825 */ /* 0x010fe200078e0014 */
[----:B------:R-:W-:-:S04]  /*0440*/  CS2R R14, SRZ ;  /* 0x00000000000e7805 */ /* 0x000fc8000001ff00 */
[----:B---3--:R-:W1:Y:S02]  /*0450*/  LDC.64 R12, c[0x0][0x390] ;  /* 0x0000e400ff0c7b82 */ /* 0x008e640000000a00 */
[----:B------:R2:W3:Y:S04]  /*0460*/  @!P0 LDG.E R14, desc[UR4][R28.64] ;  /* 0x000000041c0e8981 */ /* 0x0004e8000c1e1900 */
[----:B------:R-:W3:Y:S01]  /*0470*/  @!P0 LDG.E R15, desc[UR4][R20.64] ;  /* 0x00000004140f8981 */ /* 0x000ee2000c1e1900 */
[----:B------:R-:W-:-:S05]  /*0480*/  @!P3 VIADD R26, R26, 0x80 ;  /* 0x000000801a1ab836 */ /* 0x000fca0000000000 */
[----:B------:R-:W-:Y:S01]  /*0490*/  ISETP.GE.U32.AND P2, PT, R26, R3, PT ;  /* 0x000000031a00720c */ /* 0x000fe20003f46070 */
[----:B------:R-:W-:-:S04]  /*04a0*/  @!P1 IMAD.WIDE.U32 R18, R23, 0x4, R18 ;  /* 0x0000000417129825 */ /* 0x000fc800078e0012 */
[----:B------:R-:W-:Y:S01]  /*04b0*/  HFMA2 R23, -RZ, RZ, 0, 0 ;  /* 0x00000000ff177431 */ /* 0x000fe200000001ff */
[----:B--2---:R-:W2:Y:S05]  /*04c0*/  @!P0 LDC.64 R28, c[0x0][0x388] ;  /* 0x0000e200ff1c8b82 */ /* 0x004eaa0000000a00 */
[----:B------:R4:W5:Y:S02]  /*04d0*/  @!P1 LDG.E R23, desc[UR4][R18.64] ;  /* 0x0000000412179981 */ /* 0x000964000c1e1900 */
[----:B------:R-:W-:-:S04]  /*04e0*/  @!P2 IMAD.IADD R27, R2, 0x1, R26 ;  /* 0x00000001021ba824 */ /* 0x000fc800078e021a */
[----:B-1----:R-:W-:Y:S01]  /*04f0*/  @!P2 IMAD.WIDE.U32 R12, R27, 0x4, R12 ;  /* 0x000000041b0ca825 */ /* 0x002fe200078e000c */
[----:B----4-:R-:W1:Y:S04]  /*0500*/  LDC.64 R18, c[0x0][0x398] ;  /* 0x0000e600ff127b82 */ /* 0x010e680000000a00 */
[----:B------:R4:W5:Y:S01]  /*0510*/  @!P2 LDG.E R0, desc[UR4][R12.64] ;  /* 0x000000040c00a981 */ /* 0x000962000c1e1900 */
[----:B------:R-:W-:-:S03]  /*0520*/  @!P2 VIADD R26, R26, 0x80 ;  /* 0x000000801a1aa836 */ /* 0x000fc60000000000 */
[----:B----4-:R-:W4:Y:S02]  /*0530*/  LDC.64 R12, c[0x0][0x398] ;  /* 0x0000e600ff0c7b82 */ /* 0x010f240000000a00 */
[----:B------:R-:W-:Y:S02]  /*0540*/  ISETP.GE.U32.AND P1, PT, R26, R3, PT ;  /* 0x000000031a00720c */ /* 0x000fe40003f26070 */
[----:B------:R-:W-:-:S11]  /*0550*/  CS2R R20, SRZ ;  /* 0x0000000000147805 */ /* 0x000fd6000001ff00 */
[----:B------:R-:W-:Y:S01]  /*0560*/  @!P1 IADD3 R26, PT, PT, R2, R26, RZ ;  /* 0x0000001a021a9210 */ /* 0x000fe20007ffe0ff */
[----:B-1----:R-:W-:-:S04]  /*0570*/  @!P2 IMAD.WIDE.U32 R18, R27, 0x4, R18 ;  /* 0x000000041b12a825 */ /* 0x002fc800078e0012 */
[----:B------:R-:W-:Y:S02]  /*0580*/  IMAD.MOV.U32 R27, RZ, RZ, RZ ;  /* 0x000000ffff1b7224 */ /* 0x000fe400078e00ff */
[----:B0-----:R-:W-:-:S04]  /*0590*/  @!P1 IMAD.WIDE.U32 R16, R26, 0x4, R16 ;  /* 0x000000041a109825 */ /* 0x001fc800078e0010 */
[----:B----4-:R-:W-:Y:S01]  /*05a0*/  @!P1 IMAD.WIDE.U32 R12, R26, 0x4, R12 ;  /* 0x000000041a0c9825 */ /* 0x010fe200078e000c */
[----:B------:R0:W5:Y:S03]  /*05b0*/  @!P2 LDG.E R27, desc[UR4][R18.64] ;  /* 0x00000004121ba981 */ /* 0x000166000c1e1900 */
[----:B------:R-:W-:Y:S01]  /*05c0*/  @!P0 IMAD.IADD R26, R2, 0x1, R5 ;  /* 0x00000001021a8824 */ /* 0x000fe200078e0205 */
[----:B------:R1:W5:Y:S03]  /*05d0*/  @!P1 LDG.E R20, desc[UR4][R16.64] ;  /* 0x0000000410149981 */ /* 0x000366000c1e1900 */
[----:B--2---:R-:W-:Y:S01]  /*05e0*/  @!P0 IMAD.WIDE.U32 R28, R26, 0x8, R28 ;  /* 0x000000081a1c8825 */ /* 0x004fe200078e001c */
[----:B------:R1:W5:Y:S03]  /*05f0*/  @!P1 LDG.E R21, desc[UR4][R12.64] ;  /* 0x000000040c159981 */ /* 0x000366000c1e1900 */
[----:B0-----:R-:W-:Y:S01]  /*0600*/  IMAD.MOV.U32 R18, RZ, RZ, R5 ;  /* 0x000000ffff127224 */ /* 0x001fe200078e0005 */
[----:B------:R-:W-:Y:S01]  /*0610*/  @!P0 MOV R18, R4 ;  /* 0x0000000400128202 */ /* 0x000fe20000000f00 */
[----:B------:R-:W-:Y:S04]  /*0620*/  BSSY.RECONVERGENT B0, `(.L_x_3832) ;  /* 0x0000047000007945 */ /* 0x000fe80003800200 */
[----:B------:R-:W-:Y:S01]  /*0630*/  BSSY.RELIABLE B1, `(.L_x_3833) ;  /* 0x000003c000017945 */ /* 0x000fe20003800100 */
[----:B---3--:R1:W-:Y:S01]  /*0640*/  @!P0 STG.E.64 desc[UR4][R28.64], R14 ;  /* 0x0000000e1c008986 */ /* 0x0083e2000c101b04 */
[----:B------:R-:W-:-:S13]  /*0650*/  ISETP.GE.U32.AND P0, PT, R18, R3, PT ;  /* 0x000000031200720c */ /* 0x000fda0003f06070 */
[----:B-1----:R-:W-:Y:S05]  /*0660*/  @P0 BRA `(.L_x_3834) ;  /* 0x00000000004c0947 */ /* 0x002fea0003800000 */
[----:B------:R-:W0:Y:S01]  /*0670*/  LDC.64 R12, c[0x0][0x388] ;  /* 0x0000e200ff0c7b82 */ /* 0x000e220000000a00 */
[----:B------:R-:W-:Y:S01]  /*0680*/  IMAD.IADD R15, R2, 0x1, R18 ;  /* 0x00000001020f7824 */ /* 0x000fe200078e0212 */
[----:B------:R-:W-:Y:S01]  /*0690*/  ISETP.GE.U32.AND P0, PT, R4, R3, PT ;  /* 0x000000030400720c */ /* 0x000fe20003f06070 */
[----:B------:R-:W-:-:S03]  /*06a0*/  VIADD R18, R18, 0x80 ;  /* 0x0000008012127836 */ /* 0x000fc60000000000 */
[----:B-----5:R-:W-:Y:S02]  /*06b0*/  FSEL R6, R6, RZ, !P0 ;  /* 0x000000ff06067208 */ /* 0x020fe40004000000 */
[----:B------:R-:W-:Y:S02]  /*06c0*/  FSEL R7, R7, RZ, !P0 ;  /* 0x000000ff07077208 */ /* 0x000fe40004000000 */
[----:B------:R-:W-:Y:S01]  /*06d0*/  ISETP.GE.U32.AND P0, PT, R18, R3, PT ;  /* 0x000000031200720c */ /* 0x000fe20003f06070 */
[----:B0-----:R-:W-:-:S05]  /*06e0*/  IMAD.WIDE.U32 R12, R15, 0x8, R12 ;  /* 0x000000080f0c7825 */ /* 0x001fca00078e000c */
[----:B------:R0:W-:Y:S07]  /*06f0*/  STG.E.64 desc[UR4][R12.64], R6 ;  /* 0x000000060c007986 */ /* 0x0001ee000c101b04 */
[----:B------:R-:W-:Y:S05]  /*0700*/  @P0 BRA `(.L_x_3835) ;  /* 0x0000000000500947 */ /* 0x000fea0003800000 */
[----:B0-----:R-:W0:Y:S01]  /*0710*/  LDC.64 R6, c[0x0][0x388] ;  /* 0x0000e200ff067b82 */ /* 0x001e220000000a00 */
[----:B------:R-:W-:Y:S01]  /*0720*/  IADD3 R4, PT, PT, R5, 0x100, RZ ;  /* 0x0000010005047810 */ /* 0x000fe20007ffe0ff */
[----:B------:R-:W-:Y:S01]  /*0730*/  IMAD.IADD R13, R2, 0x1, R18 ;  /* 0x00000001020d7824 */ /* 0x000fe200078e0212 */
[----:B------:R-:W-:Y:S02]  /*0740*/  IADD3 R18, PT, PT, R18, 0x80, RZ ;  /* 0x0000008012127810 */ /* 0x000fe40007ffe0ff */
[----:B------:R-:W-:-:S04]  /*0750*/  ISETP.GE.U32.AND P0, PT, R4, R3, PT ;  /* 0x000000030400720c */ /* 0x000fc80003f06070 */
[----:B------:R-:W-:Y:S02]  /*0760*/  FSEL R8, R8, RZ, !P0 ;  /* 0x000000ff08087208 */ /* 0x000fe40004000000 */
[----:B------:R-:W-:Y:S01]  /*0770*/  FSEL R9, R9, RZ, !P0 ;  /* 0x000000ff09097208 */ /* 0x000fe20004000000 */
[----:B0-----:R-:W-:-:S05]  /*0780*/  IMAD.WIDE.U32 R6, R13, 0x8, R6 ;  /* 0x000000080d067825 */ /* 0x001fca00078e0006 */
[----:B------:R0:W-:Y:S02]  /*0790*/  STG.E.64 desc[UR4][R6.64], R8 ;  /* 0x0000000806007986 */ /* 0x0001e4000c101b04 */
.L_x_3834:
[----:B------:R-:W-:-:S13]  /*07a0*/  ISETP.GE.U32.AND P0, PT, R18, R3, PT ;  /* 0x000000031200720c */ /* 0x000fda0003f06070 */
[----:B------:R-:W-:Y:S05]  /*07b0*/  @P0 BRA `(.L_x_3836) ;  /* 0x0000000000500947 */ /* 0x000fea0003800000 */
[----:B0----5:R-:W0:Y:S01]  /*07c0*/  LDC.64 R6, c[0x0][0x388] ;  /* 0x0000e200ff067b82 */ /* 0x021e220000000a00 */
[----:B------:R-:W-:Y:S01]  /*07d0*/  VIADD R4, R5, 0x180 ;  /* 0x0000018005047836 */ /* 0x000fe20000000000 */
[----:B------:R-:W-:Y:S01]  /*07e0*/  IADD3 R9, PT, PT, R2, R18, RZ ;  /* 0x0000001202097210 */ /* 0x000fe20007ffe0ff */
[----:B------:R-:W-:-:S03]  /*07f0*/  VIADD R18, R18, 0x80 ;  /* 0x0000008012127836 */ /* 0x000fc60000000000 */
[----:B------:R-:W-:-:S04]  /*0800*/  ISETP.GE.U32.AND P0, PT, R4, R3, PT ;  /* 0x000000030400720c */ /* 0x000fc80003f06070 */
[----:B------:R-:W-:Y:S02]  /*0810*/  FSEL R10, R10, RZ, !P0 ;  /* 0x000000ff0a0a7208 */ /* 0x000fe40004000000 */
[----:B------:R-:W-:Y:S01]  /*0820*/  FSEL R11, R11, RZ, !P0 ;  /* 0x000000ff0b0b7208 */ /* 0x000fe20004000000 */
[----:B0-----:R-:W-:-:S05]  /*0830*/  IMAD.WIDE.U32 R6, R9, 0x8, R6 ;  /* 0x0000000809067825 */ /* 0x001fca00078e0006 */
[----:B------:R1:W-:Y:S02]  /*0840*/  STG.E.64 desc[UR4][R6.64], R10 ;  /* 0x0000000a06007986 */ /* 0x0003e4000c101b04 */
.L_x_3835:
[----:B------:R-:W-:-:S13]  /*0850*/  ISETP.GE.U32.AND P0, PT, R18, R3, PT ;  /* 0x000000031200720c */ /* 0x000fda0003f06070 */
[----:B------:R-:W-:Y:S05]  /*0860*/  @P0 BRA `(.L_x_3837) ;  /* 0x0000000000540947 */ /* 0x000fea0003800000 */
[----:B01----:R-:W0:Y:S01]  /*0870*/  LDC.64 R6, c[0x0][0x388] ;  /* 0x0000e200ff067b82 */ /* 0x003e220000000a00 */
        /* <DEDUP_REMOVED lines=8> */
.L_x_3836:
[----:B------:R-:W-:-:S13]  /*0900*/  ISETP.GE.U32.AND P0, PT, R18, R3, PT ;  /* 0x000000031200720c */ /* 0x000fda0003f06070 */
[----:B------:R-:W-:Y:S05]  /*0910*/  @P0 BREAK.RELIABLE B1 ;  /* 0x0000000000010942 */ /* 0x000fea0003800100 */
[----:B------:R-:W-:Y:S05]  /*0920*/  @P0 BRA `(.L_x_3838) ;  /* 0x0000000000580947 */ /* 0x000fea0003800000 */
[----:B01---5:R-:W0:Y:S01]  /*0930*/  LDC.64 R6, c[0x0][0x388] ;  /* 0x0000e200ff067b82 */ /* 0x023e220000000a00 */
        /* <DEDUP_REMOVED lines=8> */
.L_x_3837:
[----:B------:R-:W-:-:S13]  /*09c0*/  ISETP.GE.U32.AND P0, PT, R18, R3, PT ;  /* 0x000000031200720c */ /* 0x000fda0003f06070 */
[----:B------:R-:W-:Y:S05]  /*09d0*/  @P0 BREAK.RELIABLE B1 ;  /* 0x0000000000010942 */ /* 0x000fea0003800100 */
[----:B------:R-:W-:Y:S05]  /*09e0*/  @P0 BRA `(.L_x_3838) ;  /* 0x0000000000280947 */ /* 0x000fea0003800000 */
[----:B------:R-:W-:Y:S05]  /*09f0*/  BSYNC.RELIABLE B1 ;  /* 0x0000000000017941 */ /* 0x000fea0003800100 */
.L_x_3833:
[----:B012---:R-:W0:Y:S01]  /*0a00*/  LDC.64 R6, c[0x0][0x388] ;  /* 0x0000e200ff067b82 */ /* 0x007e220000000a00 */
        /* <DEDUP_REMOVED lines=8> */
.L_x_3838:
[----:B------:R-:W-:Y:S05]  /*0a90*/  BSYNC.RECONVERGENT B0 ;  /* 0x0000000000007941 */ /* 0x000fea0003800200 */
.L_x_3832:
[----:B------:R-:W-:Y:S05]  /*0aa0*/  WARPSYNC.ALL ;  /* 0x0000000000007948 */ /* 0x000fea0003800000 */
[----:B------:R-:W-:-:S13]  /*0ab0*/  ISETP.GE.U32.AND P0, PT, R18, R3, PT ;  /* 0x000000031200720c */ /* 0x000fda0003f06070 */
[----:B------:R-:W-:Y:S05]  /*0ac0*/  @P0 EXIT ;  /* 0x000000000000094d */ /* 0x000fea0003800000 */
[----:B0123-5:R-:W0:Y:S01]  /*0ad0*/  LDC.64 R6, c[0x0][0x388] ;  /* 0x0000e200ff067b82 */ /* 0x02fe220000000a00 */
[----:B------:R-:W-:Y:S01]  /*0ae0*/  VIADD R0, R5, 0x380 ;  /* 0x0000038005007836 */ /* 0x000fe20000000000 */
[----:B------:R-:W-:-:S04]  /*0af0*/  IADD3 R5, PT, PT, R2, R18, RZ ;  /* 0x0000001202057210 */ /* 0x000fc80007ffe0ff */
[----:B------:R-:W-:-:S04]  /*0b00*/  ISETP.GE.U32.AND P0, PT, R0, R3, PT ;  /* 0x000000030000720c */ /* 0x000fc80003f06070 */
[----:B------:R-:W-:Y:S02]  /*0b10*/  FSEL R20, R20, RZ, !P0 ;  /* 0x000000ff14147208 */ /* 0x000fe40004000000 */
[----:B------:R-:W-:Y:S01]  /*0b20*/  FSEL R21, R21, RZ, !P0 ;  /* 0x000000ff15157208 */ /* 0x000fe20004000000 */
[----:B0-----:R-:W-:-:S05]  /*0b30*/  IMAD.WIDE.U32 R2, R5, 0x8, R6 ;  /* 0x0000000805027825 */ /* 0x001fca00078e0006 */
[----:B------:R-:W-:Y:S01]  /*0b40*/  STG.E.64 desc[UR4][R2.64], R20 ;  /* 0x0000001402007986 */ /* 0x000fe2000c101b04 */
[----:B------:R-:W-:Y:S05]  /*0b50*/  EXIT ;  /* 0x000000000000794d */ /* 0x000fea0003800000 */
.L_x_3831:
[----:B------:R-:W0:Y:S01]  /*0b60*/  S2R R3, SR_TID.X ;  /* 0x0000000000037919 */ /* 0x000e220000002100 */
[----:B------:R-:W1:Y:S08]  /*0b70*/  LDC.64 R4, c[0x0][0x390] ;  /* 0x0000e400ff047b82 */ /* 0x000e700000000a00 */
[----:B------:R-:W2:Y:S01]  /*0b80*/  LDC.64 R6, c[0x0][0x398] ;  /* 0x0000e600ff067b82 */ /* 0x000ea20000000a00 */
[----:B-1----:R-:W-:-:S04]  /*0b90*/  IMAD.WIDE.U32 R4, R2, 0x4, R4 ;  /* 0x0000000402047825 */ /* 0x002fc800078e0004 */
[----:B0-----:R-:W-:-:S04]  /*0ba0*/  IMAD.WIDE.U32 R10, R3, 0x8, R4 ;  /* 0x00000008030a7825 */ /* 0x001fc800078e0004 */
[C---:B--2---:R-:W-:Y:S01]  /*0bb0*/  IMAD.WIDE.U32 R6, R2.reuse, 0x4, R6 ;  /* 0x0000000402067825 */ /* 0x044fe200078e0006 */
[----:B------:R-:W2:Y:S04]  /*0bc0*/  LDG.E.64 R4, desc[UR4][R10.64] ;  /* 0x000000040a047981 */ /* 0x000ea8000c1e1b00 */
[----:B------:R-:W3:Y:S01]  /*0bd0*/  LDG.E.64 R8, desc[UR4][R10.64+0x400] ;  /* 0x000400040a087981 */ /* 0x000ee2000c1e1b00 */
[----:B------:R-:W-:Y:S02]  /*0be0*/  IMAD.WIDE.U32 R18, R3, 0x8, R6 ;  /* 0x0000000803127825 */ /* 0x000fe400078e0006 */
[----:B------:R-:W0:Y:S01]  /*0bf0*/  LDC.64 R6, c[0x0][0x388] ;  /* 0x0000e200ff067b82 */ /* 0x000e220000000a00 */
[----:B------:R-:W4:Y:S04]  /*0c00*/  LDG.E.64 R12, desc[UR4][R10.64+0x800] ;  /* 0x000800040a0c7981 */ /* 0x000f28000c1e1b00 */
[----:B------:R3:W5:Y:S04]  /*0c10*/  LDG.E.64 R16, desc[UR4][R10.64+0xc00] ;  /* 0x000c00040a107981 */ /* 0x000768000c1e1b00 */
[----:B------:R-:W5:Y:S04]  /*0c20*/  LDG.E.64 R20, desc[UR4][R18.64] ;  /* 0x0000000412147981 */ /* 0x000f68000c1e1b00 */
[----:B------:R-:W5:Y:S04]  /*0c30*/  LDG.E.64 R22, desc[UR4][R18.64+0x400] ;  /* 0x0004000412167981 */ /* 0x000f68000c1e1b00 */
[----:B------:R-:W5:Y:S04]  /*0c40*/  LDG.E.64 R24, desc[UR4][R18.64+0x800] ;  /* 0x0008000412187981 */ /* 0x000f68000c1e1b00 */
[----:B------:R5:W5:Y:S01]  /*0c50*/  LDG.E.64 R26, desc[UR4][R18.64+0xc00] ;  /* 0x000c0004121a7981 */ /* 0x000b62000c1e1b00 */
[----:B0-----:R-:W-:-:S04]  /*0c60*/  IMAD.WIDE.U32 R6, R2, 0x8, R6 ;  /* 0x0000000802067825 */ /* 0x001fc800078e0006 */
[----:B------:R-:W-:-:S04]  /*0c70*/  IMAD.WIDE.U32 R2, R3, 0x10, R6 ;  /* 0x0000001003027825 */ /* 0x000fc800078e0006 */
[----:B--2---:R-:W-:Y:S01]  /*0c80*/  IMAD.MOV.U32 R6, RZ, RZ, R5 ;  /* 0x000000ffff067224 */ /* 0x004fe200078e0005 */
[----:B---3--:R-:W-:Y:S01]  /*0c90*/  MOV R10, R9 ;  /* 0x00000009000a7202 */ /* 0x008fe20000000f00 */
[----:B----4-:R-:W-:Y:S01]  /*0ca0*/  IMAD.MOV.U32 R14, RZ, RZ, R13 ;  /* 0x000000ffff0e7224 */ /* 0x010fe200078e000d */
[----:B-----5:R-:W-:Y:S01]  /*0cb0*/  MOV R18, R17 ;  /* 0x0000001100127202 */ /* 0x020fe20000000f00 */
[----:B------:R-:W-:Y:S01]  /*0cc0*/  IMAD.MOV.U32 R5, RZ, RZ, R20 ;  /* 0x000000ffff057224 */ /* 0x000fe200078e0014 */
[----:B------:R-:W-:Y:S01]  /*0cd0*/  MOV R7, R21 ;  /* 0x0000001500077202 */ /* 0x000fe20000000f00 */
[----:B------:R-:W-:Y:S01]  /*0ce0*/  IMAD.MOV.U32 R9, RZ, RZ, R22 ;  /* 0x000000ffff097224 */ /* 0x000fe200078e0016 */
[----:B------:R-:W-:-:S03]  /*0cf0*/  MOV R11, R23 ;  /* 0x00000017000b7202 */ /* 0x000fc60000000f00 */
[----:B------:R-:W-:Y:S01]  /*0d00*/  STG.E.128 desc[UR4][R2.64], R4 ;  /* 0x0000000402007986 */ /* 0x000fe2000c101d04 */
[----:B------:R-:W-:Y:S01]  /*0d10*/  IMAD.MOV.U32 R13, RZ, RZ, R24 ;  /* 0x000000ffff0d7224 */ /* 0x000fe200078e0018 */
[----:B------:R-:W-:Y:S02]  /*0d20*/  MOV R15, R25 ;  /* 0x00000019000f7202 */ /* 0x000fe40000000f00 */
[----:B------:R-:W-:Y:S01]  /*0d30*/  STG.E.128 desc[UR4][R2.64+0x800], R8 ;  /* 0x0008000802007986 */ /* 0x000fe2000c101d04 */
[----:B------:R-:W-:Y:S01]  /*0d40*/  IMAD.MOV.U32 R17, RZ, RZ, R26 ;  /* 0x000000ffff117224 */ /* 0x000fe200078e001a */
[----:B------:R-:W-:Y:S02]  /*0d50*/  MOV R19, R27 ;  /* 0x0000001b00137202 */ /* 0x000fe40000000f00 */
[----:B------:R-:W-:Y:S04]  /*0d60*/  STG.E.128 desc[UR4][R2.64+0x1000], R12 ;  /* 0x0010000c02007986 */ /* 0x000fe8000c101d04 */
[----:B------:R-:W-:Y:S01]  /*0d70*/  STG.E.128 desc[UR4][R2.64+0x1800], R16 ;  /* 0x0018001002007986 */ /* 0x000fe2000c101d04 */
[----:B------:R-:W-:Y:S05]  /*0d80*/  EXIT ;  /* 0x000000000000794d */ /* 0x000fea0003800000 */
.L_x_3839:
        /* <DEDUP_REMOVED lines=15> */
.L_x_4682:


//--------------------- .text._ZN2at6native29vectorized_elementwise_kernelILi4EZZZNS0_54_GLOBAL__N__7dbc7496_16_ComplexKernel_cu_1520ed90_295119complex_kernel_cudaERNS_14TensorIteratorEENKUlvE_clEvENKUlvE0_clEvEUlffE_St5arrayIPcLm3EEEEviT0_T1_ --------------------------
	.section	.text._ZN2at6native29vectorized_elementwise_kernelILi4EZZZNS0_54_GLOBAL__N__7dbc7496_16_ComplexKernel_cu_1520ed90_295119complex_kernel_cudaERNS_14TensorIteratorEENKUlvE_clEvENKUlvE0_clEvEUlffE_St5arrayIPcLm3EEEEviT0_T1_,"ax",@progbits
	.align	128
        .global         _ZN2at6native29vectorized_elementwise_kernelILi4EZZZNS0_54_GLOBAL__N__7dbc7496_16_ComplexKernel_cu_1520ed90_295119complex_kernel_cudaERNS_14TensorIteratorEENKUlvE_clEvENKUlvE0_clEvEUlffE_St5arrayIPcLm3EEEEviT0_T1_
        .type           _ZN2at6native29vectorized_elementwise_kernelILi4EZZZNS0_54_GLOBAL__N__7dbc7496_16_ComplexKernel_cu_1520ed90_295119complex_kernel_cudaERNS_14TensorIteratorEENKUlvE_clEvENKUlvE0_clEvEUlffE_St5arrayIPcLm3EEEEviT0_T1_,@function
        .size           _ZN2at6native29vectorized_elementwise_kernelILi4EZZZNS0_54_GLOBAL__N__7dbc7496_16_ComplexKernel_cu_1520ed90_295119complex_kernel_cudaERNS_14TensorIteratorEENKUlvE_clEvENKUlvE0_clEvEUlffE_St5arrayIPcLm3EEEEviT0_T1_,(.L_x_4683 - _ZN2at6native29vectorized_elementwise_kernelILi4EZZZNS0_54_GLOBAL__N__7dbc7496_16_ComplexKernel_cu_1520ed90_295119complex_kernel_cudaERNS_14TensorIteratorEENKUlvE_clEvENKUlvE0_clEvEUlffE_St5arrayIPcLm3EEEEviT0_T1_)
        .other          _ZN2at6native29vectorized_elementwise_kernelILi4EZZZNS0_54_GLOBAL__N__7dbc7496_16_ComplexKernel_cu_1520ed90_295119complex_kernel_cudaERNS_14TensorIteratorEENKUlvE_clEvENKUlvE0_clEvEUlffE_St5arrayIPcLm3EEEEviT0_T1_,@"STO_CUDA_ENTRY STV_DEFAULT"
_ZN2at6native29vectorized_elementwise_kernelILi4EZZZNS0_54_GLOBAL__N__7dbc7496_16_ComplexKernel_cu_1520ed90_295119complex_kernel_cudaERNS_14TensorIteratorEENKUlvE_clEvENKUlvE0_clEvEUlffE_St5arrayIPcLm3EEEEviT0_T1_:
.text._ZN2at6native29vectorized_elementwise_kernelILi4EZZZNS0_54_GLOBAL__N__7dbc7496_16_ComplexKernel_cu_1520ed90_295119complex_kernel_cudaERNS_14TensorIteratorEENKUlvE_clEvENKUlvE0_clEvEUlffE_St5arrayIPcLm3EEEEviT0_T1_:
        /* <DEDUP_REMOVED lines=122> */
.L_x_3843:
        /* <DEDUP_REMOVED lines=11> */
.L_x_3844:
        /* <DEDUP_REMOVED lines=11> */
.L_x_3845:
        /* <DEDUP_REMOVED lines=12> */
.L_x_3846:
[----:B------:R-:W-:-:S13]  /*09c0*/  ISETP.GE.U32.AND P0, PT, R18, R3, PT ;  /* 0x000000031200720c */ /* 0x000fda0003f06070 */
[----:B------:R-:W-:Y:S05]  /*09d0*/  @P0 BREAK.RELIABLE B1 ;  /* 0x0000000000010942 */ /* 0x000fea0003800100 */
[----:B------:R-:W-:Y:S05]  /*09e0*/  @P0 BRA `(.L_x_3847) ;  /* 0x0000000000280947 */ /* 0x000fea0003800000 */
[----:B------:R-:W-:Y:S05]  /*09f0*/  BSYNC.RELIABLE B1 ;  /* 0x0000000000017941 */ /* 0x000fea0003800100 */
.L_x_3842:
        /* <DEDUP_REMOVED lines=9> */
.L_x_3847:
[----:B------:R-:W-:Y:S05]  /*0a90*/  BSYNC.RECONVERGENT B0 ;  /* 0x0000000000007941 */ /* 0x000fea0003800200 */
.L_x_3841:
        /* <DEDUP_REMOVED lines=12> */
.L_x_3840:
[----:B------:R-:W0:Y:S01]  /*0b60*/  S2R R3, SR_TID.X ;  /* 0x0000000000037919 */ /* 0x000e220000002100 */
[----:B------:R-:W1:Y:S08]  /*0b70*/  LDC.64 R4, c[0x0][0x390] ;  /* 0x0000e400ff047b82 */ /* 0x000e700000000a00 */
[----:B------:R-:W2:Y:S08]  /*0b80*/  LDC.64 R6, c[0x0][0x398] ;  /* 0x0000e600ff067b82 */ /* 0x000eb00000000a00 */
[----:B------:R-:W3:Y:S01]  /*0b90*/  LDC.64 R16, c[0x0][0x388] ;  /* 0x0000e200ff107b82 */ /* 0x000ee20000000a00 */
[----:B-1----:R-:W-:-:S04]  /*0ba0*/  IMAD.WIDE.U32 R4, R2, 0x4, R4 ;  /* 0x0000000402047825 */ /* 0x002fc800078e0004 */
[----:B0-----:R-:W-:-:S04]  /*0bb0*/  IMAD.WIDE.U32 R28, R3, 0x10, R4 ;  /* 0x00000010031c7825 */ /* 0x001fc800078e0004 */
[----:B--2---:R-:W-:Y:S01]  /*0bc0*/  IMAD.WIDE.U32 R4, R2, 0x4, R6 ;  /* 0x0000000402047825 */ /* 0x004fe200078e0006 */
[----:B------:R-:W2:Y:S04]  /*0bd0*/  LDG.E.128 R20, desc[UR4][R28.64] ;  /* 0x000000041c147981 */ /* 0x000ea8000c1e1d00 */
[----:B------:R-:W4:Y:S01]  /*0be0*/  LDG.E.128 R12, desc[UR4][R28.64+0x800] ;  /* 0x000800041c0c7981 */ /* 0x000f22000c1e1d00 */
[----:B------:R-:W-:-:S05]  /*0bf0*/  IMAD.WIDE.U32 R8, R3, 0x10, R4 ;  /* 0x0000001003087825 */ /* 0x000fca00078e0004 */
[----:B------:R-:W5:Y:S04]  /*0c00*/  LDG.E.128 R4, desc[UR4][R8.64] ;  /* 0x0000000408047981 */ /* 0x000f68000c1e1d00 */
[----:B------:R-:W5:Y:S01]  /*0c10*/  LDG.E.128 R8, desc[UR4][R8.64+0x800] ;  /* 0x0008000408087981 */ /* 0x000f62000c1e1d00 */
[----:B---3--:R-:W-:-:S04]  /*0c20*/  IMAD.WIDE.U32 R16, R2, 0x8, R16 ;  /* 0x0000000802107825 */ /* 0x008fc800078e0010 */
[----:B------:R-:W-:-:S04]  /*0c30*/  IMAD.WIDE.U32 R2, R3, 0x20, R16 ;  /* 0x0000002003027825 */ /* 0x000fc800078e0010 */
[----:B--2---:R-:W-:Y:S01]  /*0c40*/  IMAD.MOV.U32 R16, RZ, RZ, R20 ;  /* 0x000000ffff107224 */ /* 0x004fe200078e0014 */
[----:B------:R-:W-:Y:S01]  /*0c50*/  MOV R18, R21 ;  /* 0x0000001500127202 */ /* 0x000fe20000000f00 */
[----:B------:R-:W-:Y:S02]  /*0c60*/  IMAD.MOV.U32 R24, RZ, RZ, R22 ;  /* 0x000000ffff187224 */ /* 0x000fe400078e0016 */
[----:B----4-:R-:W-:Y:S01]  /*0c70*/  IMAD.MOV.U32 R20, RZ, RZ, R12 ;  /* 0x000000ffff147224 */ /* 0x010fe200078e000c */
[----:B------:R-:W-:Y:S01]  /*0c80*/  MOV R26, R23 ;  /* 0x00000017001a7202 */ /* 0x000fe20000000f00 */
[----:B------:R-:W-:Y:S01]  /*0c90*/  IMAD.MOV.U32 R12, RZ, RZ, R14 ;  /* 0x000000ffff0c7224 */ /* 0x000fe200078e000e */
[----:B------:R-:W-:Y:S02]  /*0ca0*/  MOV R22, R13 ;  /* 0x0000000d00167202 */ /* 0x000fe40000000f00 */
[----:B------:R-:W-:Y:S01]  /*0cb0*/  MOV R14, R15 ;  /* 0x0000000f000e7202 */ /* 0x000fe20000000f00 */
[----:B-----5:R-:W-:Y:S01]  /*0cc0*/  IMAD.MOV.U32 R17, RZ, RZ, R4 ;  /* 0x000000ffff117224 */ /* 0x020fe200078e0004 */
[----:B------:R-:W-:Y:S01]  /*0cd0*/  MOV R19, R5 ;  /* 0x0000000500137202 */ /* 0x000fe20000000f00 */
[----:B------:R-:W-:Y:S01]  /*0ce0*/  IMAD.MOV.U32 R25, RZ, RZ, R6 ;  /* 0x000000ffff197224 */ /* 0x000fe200078e0006 */
[----:B------:R-:W-:Y:S01]  /*0cf0*/  MOV R27, R7 ;  /* 0x00000007001b7202 */ /* 0x000fe20000000f00 */
[----:B------:R-:W-:Y:S01]  /*0d00*/  IMAD.MOV.U32 R21, RZ, RZ, R8 ;  /* 0x000000ffff157224 */ /* 0x000fe200078e0008 */
[----:B------:R-:W-:Y:S01]  /*0d10*/  MOV R23, R9 ;  /* 0x0000000900177202 */ /* 0x000fe20000000f00 */
[----:B------:R-:W-:Y:S01]  /*0d20*/  IMAD.MOV.U32 R13, RZ, RZ, R10 ;  /* 0x000000ffff0d7224 */ /* 0x000fe200078e000a */
[----:B------:R-:W-:Y:S01]  /*0d30*/  MOV R15, R11 ;  /* 0x0000000b000f7202 */ /* 0x000fe20000000f00 */
[----:B------:R-:W-:Y:S04]  /*0d40*/  STG.E.ENL2.256 desc[UR4][R2.64], R16, R24 ;  /* 0xf80000100218797f */ /* 0x000fe8000f121804 */
[----:B------:R-:W-:Y:S01]  /*0d50*/  STG.E.ENL2.256 desc[UR4][R2.64+0x1000], R20, R12 ;  /* 0xf8008014020c797f */ /* 0x000fe2000f121804 */
[----:B------:R-:W-:Y:S05]  /*0d60*/  EXIT ;  /* 0x000000000000794d */ /* 0x000fea0003800000 */
.L_x_3848:
        /* <DEDUP_REMOVED lines=9> */
.L_x_4683:


//--------------------- .text._ZN2at6native29vectorized_elementwise_kernelILi8EZZZNS0_54_GLOBAL__N__7dbc7496_16_ComplexKernel_cu_1520ed90_295119complex_kernel_cudaERNS_14TensorIteratorEENKUlvE_clEvENKUlvE0_clEvEUlffE_St5arrayIPcLm3EEEEviT0_T1_ --------------------------
	.section	.text._ZN2at6native29vectorized_elementwise_kernelILi8EZZZNS0_54_GLOBAL__N__7dbc7496_16_ComplexKernel_cu_1520ed90_295119complex_kernel_cudaERNS_14TensorIteratorEENKUlvE_clEvENKUlvE0_clEvEUlffE_St5arrayIPcLm3EEEEviT0_T1_,"ax",@progbits
	.align	128
        .global         _ZN2at6native29vectorized_elementwise_kernelILi8EZZZNS0_54_GLOBAL__N__7dbc7496_16_ComplexKernel_cu_1520ed90_295119complex_kernel_cudaERNS_14TensorIteratorEENKUlvE_clEvENKUlvE0_clEvEUlffE_St5arrayIPcLm3EEEEviT0_T1_
        .type           _ZN2at6native29vectorized_elementwise_kernelILi8EZZZNS0_54_GLOBAL__N__7dbc7496_16_ComplexKernel_cu_1520ed90_295119complex_kernel_cudaERNS_14TensorIteratorEENKUlvE_clEvENKUlvE0_clEvEUlffE_St5arrayIPcLm3EEEEviT0_T1_,@function
        .size           _ZN2at6native29vectorized_elementwise_kernelILi8EZZZNS0_54_GLOBAL__N__7dbc7496_16_ComplexKernel_cu_1520ed90_295119complex_kernel_cudaERNS_14TensorIteratorEENKUlvE_clEvENKUlvE0_clEvEUlffE_St5arrayIPcLm3EEEEviT0_T1_,(.L_x_4684 - _ZN2at6native29vectorized_elementwise_kernelILi8EZZZNS0_54_GLOBAL__N__7dbc7496_16_ComplexKernel_cu_1520ed90_295119complex_kernel_cudaERNS_14TensorIteratorEENKUlvE_clEvENKUlvE0_clEvEUlffE_St5arrayIPcLm3EEEEviT0_T1_)
        .other          _ZN2at6native29vectorized_elementwise_kernelILi8EZZZNS0_54_GLOBAL__N__7dbc7496_16_ComplexKernel_cu_1520ed90_295119complex_kernel_cudaERNS_14TensorIteratorEENKUlvE_clEvENKUlvE0_clEvEUlffE_St5arrayIPcLm3EEEEviT0_T1_,@"STO_CUDA_ENTRY STV_DEFAULT"
_ZN2at6native29vectorized_elementwise_kernelILi8EZZZNS0_54_GLOBAL__N__7dbc7496_16_ComplexKernel_cu_1520ed90_295119complex_kernel_cudaERNS_14TensorIteratorEENKUlvE_clEvENKUlvE0_clEvEUlffE_St5arrayIPcLm3EEEEviT0_T1_:
.text._ZN2at6native29vectorized_elementwise_kernelILi8EZZZNS0_54_GLOBAL__N__7dbc7496_16_ComplexKernel_cu_1520ed90_295119complex_kernel_cudaERNS_14TensorIteratorEENKUlvE_clEvENKUlvE0_clEvEUlffE_St5arrayIPcLm3EEEEviT0_T1_:
        /* <DEDUP_REMOVED lines=122> */
.L_x_3852:
        /* <DEDUP_REMOVED lines=11> */
.L_x_3853:
        /* <DEDUP_REMOVED lines=11> */
.L_x_3854:
        /* <DEDUP_REMOVED lines=12> */
.L_x_3855:
[----:B------:R-:W-:-:S13]  /*09c0*/  ISETP.GE.U32.AND P0, PT, R18, R3, PT ;  /* 0x000000031200720c */ /* 0x000fda0003f06070 */
[----:B------:R-:W-:Y:S05]  /*09d0*/  @P0 BREAK.RELIABLE B1 ;  /* 0x0000000000010942 */ /* 0x000fea0003800100 */
[----:B------:R-:W-:Y:S05]  /*09e0*/  @P0 BRA `(.L_x_3856) ;  /* 0x0000000000280947 */ /* 0x000fea0003800000 */
[----:B------:R-:W-:Y:S05]  /*09f0*/  BSYNC.RELIABLE B1 ;  /* 0x0000000000017941 */ /* 0x000fea0003800100 */
.L_x_3851:
        /* <DEDUP_REMOVED lines=9> */
.L_x_3856:
[----:B------:R-:W-:Y:S05]  /*0a90*/  BSYNC.RECONVERGENT B0 ;  /* 0x0000000000007941 */ /* 0x000fea0003800200 */
.L_x_3850:
        /* <DEDUP_REMOVED lines=12> */
.L_x_3849:
[----:B------:R-:W0:Y:S01]  /*0b60*/  S2R R3, SR_TID.X ;  /* 0x0000000000037919 */ /* 0x000e220000002100 */
[----:B------:R-:W1:Y:S08]  /*0b70*/  LDC.64 R4, c[0x0][0x390] ;  /* 0x0000e400ff047b82 */ /* 0x000e700000000a00 */
[----:B------:R-:W2:Y:S08]  /*0b80*/  LDC.64 R6, c[0x0][0x398] ;  /* 0x0000e600ff067b82 */ /* 0x000eb00000000a00 */
[----:B------:R-:W3:Y:S01]  /*0b90*/  LDC.64 R16, c[0x0][0x388] ;  /* 0x0000e200ff107b82 */ /* 0x000ee20000000a00 */
[----:B-1----:R-:W-:-:S04]  /*0ba0*/  IMAD.WIDE.U32 R4, R2, 0x4, R4 ;  /* 0x0000000402047825 */ /* 0x002fc800078e0004 */
[----:B0-----:R-:W-:-:S04]  /*0bb0*/  IMAD.WIDE.U32 R12, R3, 0x20, R4 ;  /* 0x00000020030c7825 */ /* 0x001fc800078e0004 */
[----:B--2---:R-:W-:Y:S02]  /*0bc0*/  IMAD.WIDE.U32 R4, R2, 0x4, R6 ;  /* 0x0000000402047825 */ /* 0x004fe400078e0006 */
[----:B------:R-:W2:Y:S02]  /*0bd0*/  LDG.E.ENL2.256 R12, R20, desc[UR4][R12.64] ;  /* 0xfe0000040c14797e */ /* 0x000ea4000812190c */
[----:B------:R-:W-:-:S06]  /*0be0*/  IMAD.WIDE.U32 R4, R3, 0x20, R4 ;  /* 0x0000002003047825 */ /* 0x000fcc00078e0004 */
[----:B------:R-:W4:Y:S01]  /*0bf0*/  LDG.E.ENL2.256 R8, R4, desc[UR4][R4.64] ;  /* 0xfe0000040404797e */ /* 0x000f220008121908 */
[----:B---3--:R-:W-:-:S04]  /*0c00*/  IMAD.WIDE.U32 R16, R2, 0x8, R16 ;  /* 0x0000000802107825 */ /* 0x008fc800078e0010 */
[----:B------:R-:W-:-:S04]  /*0c10*/  IMAD.WIDE.U32 R2, R3, 0x40, R16 ;  /* 0x0000004003027825 */ /* 0x000fc800078e0010 */
[----:B--2---:R-:W-:Y:S01]  /*0c20*/  IMAD.MOV.U32 R16, RZ, RZ, R20 ;  /* 0x000000ffff107224 */ /* 0x004fe200078e0014 */
[----:B------:R-:W-:Y:S01]  /*0c30*/  MOV R18, R21 ;  /* 0x0000001500127202 */ /* 0x000fe20000000f00 */
[----:B------:R-:W-:Y:S01]  /*0c40*/  IMAD.MOV.U32 R20, RZ, RZ, R12 ;  /* 0x000000ffff147224 */ /* 0x000fe200078e000c */
[----:B------:R-:W-:Y:S01]  /*0c50*/  MOV R26, R23 ;  /* 0x00000017001a7202 */ /* 0x000fe20000000f00 */
[----:B------:R-:W-:Y:S01]  /*0c60*/  IMAD.MOV.U32 R24, RZ, RZ, R22 ;  /* 0x000000ffff187224 */ /* 0x000fe200078e0016 */
[----:B------:R-:W-:Y:S01]  /*0c70*/  MOV R22, R13 ;  /* 0x0000000d00167202 */ /* 0x000fe20000000f00 */
[----:B------:R-:W-:Y:S01]  /*0c80*/  IMAD.MOV.U32 R12, RZ, RZ, R14 ;  /* 0x000000ffff0c7224 */ /* 0x000fe200078e000e */
[----:B------:R-:W-:Y:S01]  /*0c90*/  MOV R14, R15 ;  /* 0x0000000f000e7202 */ /* 0x000fe20000000f00 */
[----:B----4-:R-:W-:Y:S01]  /*0ca0*/  IMAD.MOV.U32 R17, RZ, RZ, R4 ;  /* 0x000000ffff117224 */ /* 0x010fe200078e0004 */
        /* <DEDUP_REMOVED lines=10> */
.L_x_3857:
        /* <DEDUP_REMOVED lines=11> */
.L_x_4684:


//--------------------- .text._ZN2at6native18elementwise_kernelILi128ELi4EZNS0_15gpu_kernel_implIZZZNS0_54_GLOBAL__N__7dbc7496_16_ComplexKernel_cu_1520ed90_295119complex_kernel_cudaERNS_14TensorIteratorEENKUlvE_clEvENKUlvE_clEvEUlddE_EEvRNS_18TensorIteratorBaseERKT_EUliE_EEviT1_ --------------------------
	.section	.text._ZN2at6native18elementwise_kernelILi128ELi4EZNS0_15gpu_kernel_implIZZZNS0_54_GLOBAL__N__7dbc7496_16_ComplexKernel_cu_1520ed90_295119complex_kernel_cudaERNS_14TensorIteratorEENKUlvE_clEvENKUlvE_clEvEUlddE_EEvRNS_18TensorIteratorBaseERKT_EUliE_EEviT1_,"ax",@progbits
	.align	128
        .global         _ZN2at6native18elementwise_kernelILi128ELi4EZNS0_15gpu_kernel_implIZZZNS0_54_GLOBAL__N__7dbc7496_16_ComplexKernel_cu_1520ed90_295119complex_kernel_cudaERNS_14TensorIteratorEENKUlvE_clEvENKUlvE_clEvEUlddE_EEvRNS_18TensorIteratorBaseERKT_EUliE_EEviT1_
        .type           _ZN2at6native18elementwise_kernelILi128ELi4EZNS0_15gpu_kernel_implIZZZNS0_54_GLOBAL__N__7dbc7496_16_ComplexKernel_cu_1520ed90_295119complex_kernel_cudaERNS_14TensorIteratorEENKUlvE_clEvENKUlvE_clEvEUlddE_EEvRNS_18TensorIteratorBaseERKT_EUliE_EEviT1_,@function
        .size           _ZN2at6native18elementwise_kernelILi128ELi4EZNS0_15gpu_kernel_implIZZZNS0_54_GLOBAL__N__7dbc7496_16_ComplexKernel_cu_1520ed90_295119complex_kernel_cudaERNS_14TensorIteratorEENKUlvE_clEvENKUlvE_clEvEUlddE_EEvRNS_18TensorIteratorBaseERKT_EUliE_EEviT1_,(.L_x_4685 - _ZN2at6native18elementwise_kernelILi128ELi4EZNS0_15gpu_kernel_implIZZZNS0_54_GLOBAL__N__7dbc7496_16_ComplexKernel_cu_1520ed90_295119complex_kernel_cudaERNS_14TensorIteratorEENKUlvE_clEvENKUlvE_clEvEUlddE_EEvRNS_18TensorIteratorBaseERKT_EUliE_EEviT1_)
        .other          _ZN2at6native18elementwise_kernelILi128ELi4EZNS0_15gpu_kernel_implIZZZNS0_54_GLOBAL__N__7dbc7496_16_ComplexKernel_cu_1520ed90_295119complex_kernel_cudaERNS_14TensorIteratorEENKUlvE_clEvENKUlvE_clEvEUlddE_EEvRNS_18TensorIteratorBaseERKT_EUliE_EEviT1_,@"STO_CUDA_ENTRY STV_DEFAULT"
_ZN2at6native18elementwise_kernelILi128ELi4EZNS0_15gpu_kernel_implIZZZNS0_54_GLOBAL__N__7dbc7496_16_ComplexKernel_cu_1520ed90_295119complex_kernel_cudaERNS_14TensorIteratorEENKUlvE_clEvENKUlvE_clEvEUlddE_EEvRNS_18TensorIteratorBaseERKT_EUliE_EEviT1_:
.text._ZN2at6native18elementwise_kernelILi128ELi4EZNS0_15gpu_kernel_implIZZZNS0_54_GLOBAL__N__7dbc7496_16_ComplexKernel_cu_1520ed90_295119complex_kernel_cudaERNS_14TensorIteratorEENKUlvE_clEvENKUlvE_clEvEUlddE_EEvRNS_18TensorIteratorBaseERKT_EUliE_EEviT1_:
        /* <DEDUP_REMOVED lines=371> */
.L_x_3860:
        /* <DEDUP_REMOVED lines=18> */
.L_x_3865:
[----:B------:R-:W2:Y:S02]  /*1850*/  LDG.E.U8 R2, desc[UR36][R2.64] ;  /* 0x0000002402027981 */ /* 0x000ea4000c1e1100 */
[----:B--2---:R0:W1:Y:S01]  /*1860*/  I2F.F64.U16 R16, R2 ;  /* 0x0000000200107312 */ /* 0x0040620000101800 */
[----:B------:R-:W-:Y:S05]  /*1870*/  BRA `(.L_x_3867) ;  /* 0x0000000c00607947 */ /* 0x000fea0003800000 */
.L_x_3864:
        /* <DEDUP_REMOVED lines=9> */
.L_x_3869:
[----:B------:R-:W2:Y:S02]  /*1910*/  LDG.E R2, desc[UR36][R2.64] ;  /* 0x0000002402027981 */ /* 0x000ea4000c1e1900 */
[----:B--2---:R0:W1:Y:S01]  /*1920*/  I2F.F64 R16, R2 ;  /* 0x0000000200107312 */ /* 0x0040620000201c00 */
[----:B------:R-:W-:Y:S05]  /*1930*/  BRA `(.L_x_3867) ;  /* 0x0000000c00307947 */ /* 0x000fea0003800000 */
.L_x_3868:
[----:B------:R-:W2:Y:S02]  /*1940*/  LDG.E.U16 R2, desc[UR36][R2.64] ;  /* 0x0000002402027981 */ /* 0x000ea4000c1e1500 */
[----:B--2---:R0:W1:Y:S01]  /*1950*/  I2F.F64.S16 R16, R2 ;  /* 0x0000000200107312 */ /* 0x0040620000101c00 */
[----:B------:R-:W-:Y:S05]  /*1960*/  BRA `(.L_x_3867) ;  /* 0x0000000c00247947 */ /* 0x000fea0003800000 */
.L_x_3863:
        /* <DEDUP_REMOVED lines=10> */
.L_x_3871:
[----:B------:R-:W2:Y:S02]  /*1a10*/  LDG.E.U16 R0, desc[UR36][R2.64] ;  /* 0x0000002402007981 */ /* 0x000ea4000c1e1500 */
[----:B--2---:R-:W-:-:S05]  /*1a20*/  HADD2.F32 R0, -RZ, R0.H0_H0 ;  /* 0x20000000ff007230 */ /* 0x004fca0000004100 */
[----:B------:R-:W-:-:S04]  /*1a30*/  FMUL.FTZ R0, R0, 1 ;  /* 0x3f80000000007820 */ /* 0x000fc80000410000 */
[----:B------:R0:W1:Y:S01]  /*1a40*/  F2F.F64.F32 R16, R0 ;  /* 0x0000000000107310 */ /* 0x0000620000201800 */
[----:B------:R-:W-:Y:S05]  /*1a50*/  BRA `(.L_x_3867) ;  /* 0x0000000800e87947 */ /* 0x000fea0003800000 */
.L_x_3870:
        /* <DEDUP_REMOVED lines=10> */
.L_x_3873:
[----:B------:R-:W2:Y:S02]  /*1b00*/  LDG.E.U16 R2, desc[UR36][R2.64] ;  /* 0x0000002402027981 */ /* 0x000ea4000c1e1500 */
[----:B--2---:R-:W-:-:S05]  /*1b10*/  HADD2.F32 R0, -RZ, R2.H0_H0 ;  /* 0x20000002ff007230 */ /* 0x004fca0000004100 */
[----:B------:R-:W-:-:S04]  /*1b20*/  FMUL.FTZ R0, R0, 1 ;  /* 0x3f80000000007820 */ /* 0x000fc80000410000 */
[----:B------:R0:W1:Y:S01]  /*1b30*/  F2F.F64.F32 R16, R0 ;  /* 0x0000000000107310 */ /* 0x0000620000201800 */
[----:B------:R-:W-:Y:S05]  /*1b40*/  BRA `(.L_x_3867) ;  /* 0x0000000800ac7947 */ /* 0x000fea0003800000 */
.L_x_3872:
[----:B------:R0:W5:Y:S01]  /*1b50*/  LDG.E.64 R16, desc[UR36][R2.64] ;  /* 0x0000002402107981 */ /* 0x000162000c1e1b00 */
[----:B------:R-:W-:Y:S05]  /*1b60*/  BRA `(.L_x_3867) ;  /* 0x0000000800a47947 */ /* 0x000fea0003800000 */
.L_x_3862:
        /* <DEDUP_REMOVED lines=13> */
.L_x_3876:
[----:B------:R0:W5:Y:S01]  /*1c40*/  LDG.E.64 R16, desc[UR36][R2.64] ;  /* 0x0000002402107981 */ /* 0x000162000c1e1b00 */
[----:B------:R-:W-:Y:S05]  /*1c50*/  BRA `(.L_x_3867) ;  /* 0x0000000800687947 */ /* 0x000fea0003800000 */
.L_x_3875:
        /* <DEDUP_REMOVED lines=27> */
.L_x_3878:
        /* <DEDUP_REMOVED lines=14> */
.L_x_3877:
[----:B------:R-:W2:Y:S02]  /*1ef0*/  LDG.E.U16 R0, desc[UR36][R2.64] ;  /* 0x0000002402007981 */ /* 0x000ea4000c1e1500 */
[----:B--2---:R-:W-:-:S04]  /*1f00*/  IMAD.U32 R0, R0, 0x10000, RZ ;  /* 0x0001000000007824 */ /* 0x004fc800078e00ff */
[----:B------:R-:W-:-:S04]  /*1f10*/  FMUL.FTZ R0, R0, 1 ;  /* 0x3f80000000007820 */ /* 0x000fc80000410000 */
[----:B------:R0:W1:Y:S01]  /*1f20*/  F2F.F64.F32 R16, R0 ;  /* 0x0000000000107310 */ /* 0x0000620000201800 */
[----:B------:R-:W-:Y:S05]  /*1f30*/  BRA `(.L_x_3867) ;  /* 0x0000000400b07947 */ /* 0x000fea0003800000 */
.L_x_3874:
        /* <DEDUP_REMOVED lines=11> */
.L_x_3881:
        /* <DEDUP_REMOVED lines=21> */
.L_x_3883:
[----:B------:R-:W-:Y:S05]  /*2140*/  BSYNC.RECONVERGENT B0 ;  /* 0x0000000000007941 */ /* 0x000fea0003800200 */
.L_x_3882:
[----:B------:R-:W-:Y:S01]  /*2150*/  IMAD.SHL.U32 R0, R0, 0x100000, RZ ;  /* 0x0010000000007824 */ /* 0x000fe200078e00ff */
[----:B------:R-:W-:-:S04]  /*2160*/  LEA R2, R2, 0x3b800000, 0x17 ;  /* 0x3b80000002027811 */ /* 0x000fc800078eb8ff */
[----:B------:R-:W-:-:S05]  /*2170*/  LOP3.LUT R0, R2, R0, R7, 0xfe, !PT ;  /* 0x0000000002007212 */ /* 0x000fca00078efe07 */
[----:B------:R-:W-:-:S04]  /*2180*/  FMUL.FTZ R0, R0, 1 ;  /* 0x3f80000000007820 */ /* 0x000fc80000410000 */
[----:B------:R0:W1:Y:S01]  /*2190*/  F2F.F64.F32 R16, R0 ;  /* 0x0000000000107310 */ /* 0x0000620000201800 */
[----:B------:R-:W-:Y:S05]  /*21a0*/  BRA `(.L_x_3867) ;  /* 0x0000000400147947 */ /* 0x000fea0003800000 */
.L_x_3880:
        /* <DEDUP_REMOVED lines=21> */
.L_x_3885:
[----:B------:R-:W-:Y:S05]  /*2300*/  BSYNC.RECONVERGENT B0 ;  /* 0x0000000000007941 */ /* 0x000fea0003800200 */
.L_x_3884:
[----:B------:R-:W-:Y:S02]  /*2310*/  SHF.L.U32 R0, R0, 0x15, RZ ;  /* 0x0000001500007819 */ /* 0x000fe400000006ff */
[----:B------:R-:W-:-:S04]  /*2320*/  LEA R2, R2, 0x37800000, 0x17 ;  /* 0x3780000002027811 */ /* 0x000fc800078eb8ff */
[----:B------:R-:W-:-:S05]  /*2330*/  LOP3.LUT R0, R2, R0, R7, 0xfe, !PT ;  /* 0x0000000002007212 */ /* 0x000fca00078efe07 */
[----:B------:R-:W-:-:S04]  /*2340*/  FMUL.FTZ R0, R0, 1 ;  /* 0x3f80000000007820 */ /* 0x000fc80000410000 */
[----:B------:R0:W1:Y:S01]  /*2350*/  F2F.F64.F32 R16, R0 ;  /* 0x0000000000107310 */ /* 0x0000620000201800 */
[----:B------:R-:W-:Y:S05]  /*2360*/  BRA `(.L_x_3867) ;  /* 0x0000000000a47947 */ /* 0x000fea0003800000 */
.L_x_3879:
[----:B------:R-:W-:-:S09]  /*2370*/  UISETP.NE.AND UP0, UPT, UR4, 0x1c, UPT ;  /* 0x0000001c0400788c */ /* 0x000fd2000bf05270 */
[----:B------:R-:W-:Y:S05]  /*2380*/  BRA.U !UP0, `(.L_x_3886) ;  /* 0x0000000108947547 */ /* 0x000fea000b800000 */
[----:B------:R-:W-:-:S09]  /*2390*/  UISETP.NE.AND UP0, UPT, UR4, 0x1d, UPT ;  /* 0x0000001d0400788c */ /* 0x000fd2000bf05270 */
[----:B------:R-:W-:Y:S05]  /*23a0*/  BRA.U !UP0, `(.L_x_3887) ;  /* 0x0000000108807547 */ /* 0x000fea000b800000 */
[----:B------:R-:W-:-:S09]  /*23b0*/  UISETP.NE.AND UP0, UPT, UR4, 0x2c, UPT ;  /* 0x0000002c0400788c */ /* 0x000fd2000bf05270 */
[----:B------:R-:W-:Y:S05]  /*23c0*/  BRA.U !UP0, `(.L_x_3888) ;  /* 0x0000000108487547 */ /* 0x000fea000b800000 */
.L_x_3866:
        /* <DEDUP_REMOVED lines=16> */
.L_x_3889:
[----:B------:R-:W-:Y:S01]  /*24d0*/  CS2R R16, SRZ ;  /* 0x0000000000107805 */ /* 0x000fe2000001ff00 */
[----:B------:R-:W-:Y:S06]  /*24e0*/  BRA `(.L_x_3867) ;  /* 0x0000000000447947 */ /* 0x000fec0003800000 */
.L_x_3888:
        /* <DEDUP_REMOVED lines=12> */
.L_x_3887:
[----:B------:R-:W2:Y:S02]  /*25b0*/  LDG.E.64 R16, desc[UR36][R2.64] ;  /* 0x0000002402107981 */ /* 0x000ea4000c1e1b00 */
[----:B--2---:R-:W4:Y:S01]  /*25c0*/  I2F.F64.U64 R16, R16 ;  /* 0x0000001000107312 */ /* 0x004f220000301800 */
[----:B------:R-:W-:Y:S05]  /*25d0*/  BRA `(.L_x_3867) ;  /* 0x0000000000087947 */ /* 0x000fea0003800000 */
.L_x_3886:
[----:B------:R-:W2:Y:S02]  /*25e0*/  LDG.E R2, desc[UR36][R2.64] ;  /* 0x0000002402027981 */ /* 0x000ea4000c1e1900 */
[----:B--2---:R0:W1:Y:S02]  /*25f0*/  I2F.F64.U32 R16, R2 ;  /* 0x0000000200107312 */ /* 0x0040640000201800 */
.L_x_3867:
[----:B------:R-:W-:Y:S05]  /*2600*/  BSYNC.RECONVERGENT B6 ;  /* 0x0000000000067941 */ /* 0x000fea0003800200 */
.L_x_3861:
        /* <DEDUP_REMOVED lines=18> */
.L_x_3894:
[----:B------:R-:W2:Y:S02]  /*2730*/  LDG.E.U8 R2, desc[UR36][R2.64] ;  /* 0x0000002402027981 */ /* 0x000ea4000c1e1100 */
[----:B--2---:R0:W2:Y:S01]  /*2740*/  I2F.F64.U16 R18, R2 ;  /* 0x0000000200127312 */ /* 0x0040a20000101800 */
[----:B------:R-:W-:Y:S05]  /*2750*/  BRA `(.L_x_3896) ;  /* 0x0000000c00607947 */ /* 0x000fea0003800000 */
.L_x_3893:
        /* <DEDUP_REMOVED lines=9> */
.L_x_3898:
[----:B------:R-:W2:Y:S02]  /*27f0*/  LDG.E R2, desc[UR36][R2.64] ;  /* 0x0000002402027981 */ /* 0x000ea4000c1e1900 */
[----:B--2---:R0:W2:Y:S01]  /*2800*/  I2F.F64 R18, R2 ;  /* 0x0000000200127312 */ /* 0x0040a20000201c00 */
[----:B------:R-:W-:Y:S05]  /*2810*/  BRA `(.L_x_3896) ;  /* 0x0000000c00307947 */ /* 0x000fea0003800000 */
.L_x_3897:
[----:B------:R-:W2:Y:S02]  /*2820*/  LDG.E.U16 R2, desc[UR36][R2.64] ;  /* 0x0000002402027981 */ /* 0x000ea4000c1e1500 */
[----:B--2---:R0:W2:Y:S01]  /*2830*/  I2F.F64.S16 R18, R2 ;  /* 0x0000000200127312 */ /* 0x0040a20000101c00 */
[----:B------:R-:W-:Y:S05]  /*2840*/  BRA `(.L_x_3896) ;  /* 0x0000000c00247947 */ /* 0x000fea0003800000 */
.L_x_3892:
        /* <DEDUP_REMOVED lines=10> */
.L_x_3900:
[----:B--2---:R-:W2:Y:S02]  /*28f0*/  LDG.E.U16 R0, desc[UR36][R2.64] ;  /* 0x0000002402007981 */ /* 0x004ea4000c1e1500 */
[----:B--2---:R-:W-:-:S05]  /*2900*/  HADD2.F32 R0, -RZ, R0.H0_H0 ;  /* 0x20000000ff007230 */ /* 0x004fca0000004100 */
[----:B------:R-:W-:-:S04]  /*2910*/  FMUL.FTZ R0, R0, 1 ;  /* 0x3f80000000007820 */ /* 0x000fc80000410000 */
[----:B------:R0:W2:Y:S01]  /*2920*/  F2F.F64.F32 R18, R0 ;  /* 0x0000000000127310 */ /* 0x0000a20000201800 */
[----:B------:R-:W-:Y:S05]  /*2930*/  BRA `(.L_x_3896) ;  /* 0x0000000800e87947 */ /* 0x000fea0003800000 */
.L_x_3899:
        /* <DEDUP_REMOVED lines=10> */
.L_x_3902:
[----:B------:R-:W2:Y:S02]  /*29e0*/  LDG.E.U16 R2, desc[UR36][R2.64] ;  /* 0x0000002402027981 */ /* 0x000ea4000c1e1500 */
[----:B--2---:R-:W-:-:S05]  /*29f0*/  HADD2.F32 R0, -RZ, R2.H0_H0 ;  /* 0x20000002ff007230 */ /* 0x004fca0000004100 */
[----:B------:R-:W-:-:S04]  /*2a00*/  FMUL.FTZ R0, R0, 1 ;  /* 0x3f80000000007820 */ /* 0x000fc80000410000 */
[----:B------:R0:W2:Y:S01]  /*2a10*/  F2F.F64.F32 R18, R0 ;  /* 0x0000000000127310 */ /* 0x0000a20000201800 */
[----:B------:R-:W-:Y:S05]  /*2a20*/  BRA `(.L_x_3896) ;  /* 0x0000000800ac7947 */ /* 0x000fea0003800000 */
.L_x_3901:
[----:B------:R0:W5:Y:S01]  /*2a30*/  LDG.E.64 R18, desc[UR36][R2.64] ;  /* 0x0000002402127981 */ /* 0x000162000c1e1b00 */
[----:B------:R-:W-:Y:S05]  /*2a40*/  BRA `(.L_x_3896) ;  /* 0x0000000800a47947 */ /* 0x000fea0003800000 */
.L_x_3891:
        /* <DEDUP_REMOVED lines=13> */
.L_x_3905:
[----:B------:R0:W5:Y:S01]  /*2b20*/  LDG.E.64 R18, desc[UR36][R2.64] ;  /* 0x0000002402127981 */ /* 0x000162000c1e1b00 */
[----:B------:R-:W-:Y:S05]  /*2b30*/  BRA `(.L_x_3896) ;  /* 0x0000000800687947 */ /* 0x000fea0003800000 */
.L_x_3904:
[----:B------:R-:W-:-:S09]  /*2b40*/  UISETP.NE.AND UP0, UPT, UR4, 0xf, UPT ;  /* 0x0000000f0400788c */ /* 0x000fd2000bf05270 */
[----:B------:R-:W-:Y:S05]  /*2b50*/  BRA.U !UP0, `(.L_x_3906) ;  /* 0x00000001089c7547 */ /* 0x000fea000b800000 */
[----:B------:R-:W-:-:S09]  /*2b60*/  UISETP.NE.AND UP0, UPT, UR4, 0x17, UPT ;  /* 0x000000170400788c */ /* 0x000fd2000bf05270 */
[----:B------:R-:W-:Y:S05]  /*2b70*/  BRA.U !UP0, `(.L_x_3907) ;  /* 0x00000001085c7547 */ /* 0x000fea000b800000 */
[----:B------:R-:W-:-:S09]  /*2b80*/  UISETP.NE.AND UP0, UPT, UR4, 0x18, UPT ;  /* 0x000000180400788c */ /* 0x000fd2000bf05270 */
[----:B------:R-:W-:Y:S05]  /*2b90*/  BRA.U UP0, `(.L_x_3895) ;  /* 0x0000000500c47547 */ /* 0x000fea000b800000 */
[----:B--2---:R-:W2:Y:S01]  /*2ba0*/  LDG.E.U8 R0, desc[UR36][R2.64] ;  /* 0x0000002402007981 */ /* 0x004ea2000c1e1100 */
        /* <DEDUP_REMOVED lines=20> */
.L_x_3907:
        /* <DEDUP_REMOVED lines=14> */
.L_x_3906:
[----:B--2---:R-:W2:Y:S02]  /*2dd0*/  LDG.E.U16 R0, desc[UR36][R2.64] ;  /* 0x0000002402007981 */ /* 0x004ea4000c1e1500 */
[----:B--2---:R-:W-:-:S04]  /*2de0*/  IMAD.U32 R0, R0, 0x10000, RZ ;  /* 0x0001000000007824 */ /* 0x004fc800078e00ff */
[----:B------:R-:W-:-:S04]  /*2df0*/  FMUL.FTZ R0, R0, 1 ;  /* 0x3f80000000007820 */ /* 0x000fc80000410000 */
[----:B------:R0:W2:Y:S01]  /*2e00*/  F2F.F64.F32 R18, R0 ;  /* 0x0000000000127310 */ /* 0x0000a20000201800 */
[----:B------:R-:W-:Y:S05]  /*2e10*/  BRA `(.L_x_3896) ;  /* 0x0000000400b07947 */ /* 0x000fea0003800000 */
.L_x_3903:
        /* <DEDUP_REMOVED lines=11> */
.L_x_3910:
        /* <DEDUP_REMOVED lines=21> */
.L_x_3912:
[----:B------:R-:W-:Y:S05]  /*3020*/  BSYNC.RECONVERGENT B0 ;  /* 0x0000000000007941 */ /* 0x000fea0003800200 */
.L_x_3911:
[----:B------:R-:W-:Y:S01]  /*3030*/  IMAD.SHL.U32 R0, R0, 0x100000, RZ ;  /* 0x0010000000007824 */ /* 0x000fe200078e00ff */
[----:B------:R-:W-:-:S04]  /*3040*/  LEA R2, R2, 0x3b800000, 0x17 ;  /* 0x3b80000002027811 */ /* 0x000fc800078eb8ff */
[----:B------:R-:W-:-:S05]  /*3050*/  LOP3.LUT R0, R2, R0, R7, 0xfe, !PT ;  /* 0x0000000002007212 */ /* 0x000fca00078efe07 */
[----:B------:R-:W-:-:S04]  /*3060*/  FMUL.FTZ R0, R0, 1 ;  /* 0x3f80000000007820 */ /* 0x000fc80000410000 */
[----:B------:R0:W2:Y:S01]  /*3070*/  F2F.F64.F32 R18, R0 ;  /* 0x0000000000127310 */ /* 0x0000a20000201800 */
[----:B------:R-:W-:Y:S05]  /*3080*/  BRA `(.L_x_3896) ;  /* 0x0000000400147947 */ /* 0x000fea0003800000 */
.L_x_3909:
        /* <DEDUP_REMOVED lines=21> */
.L_x_3914:
[----:B------:R-:W-:Y:S05]  /*31e0*/  BSYNC.RECONVERGENT B0 ;  /* 0x0000000000007941 */ /* 0x000fea0003800200 */
.L_x_3913:
[----:B------:R-:W-:Y:S02]  /*31f0*/  SHF.L.U32 R0, R0, 0x15, RZ ;  /* 0x0000001500007819 */ /* 0x000fe400000006ff */
[----:B------:R-:W-:-:S04]  /*3200*/  LEA R2, R2, 0x37800000, 0x17 ;  /* 0x3780000002027811 */ /* 0x000fc800078eb8ff */
[----:B------:R-:W-:-:S05]  /*3210*/  LOP3.LUT R0, R2, R0, R7, 0xfe, !PT ;  /* 0x0000000002007212 */ /* 0x000fca00078efe07 */
[----:B------:R-:W-:-:S04]  /*3220*/  FMUL.FTZ R0, R0, 1 ;  /* 0x3f80000000007820 */ /* 0x000fc80000410000 */
[----:B------:R0:W2:Y:S01]  /*3230*/  F2F.F64.F32 R18, R0 ;  /* 0x0000000000127310 */ /* 0x0000a20000201800 */
[----:B------:R-:W-:Y:S05]  /*3240*/  BRA `(.L_x_3896) ;  /* 0x0000000000a47947 */ /* 0x000fea0003800000 */
.L_x_3908:
[----:B------:R-:W-:-:S09]  /*3250*/  UISETP.NE.AND UP0, UPT, UR4, 0x1c, UPT ;  /* 0x0000001c0400788c */ /* 0x000fd2000bf05270 */
[----:B------:R-:W-:Y:S05]  /*3260*/  BRA.U !UP0, `(.L_x_3915) ;  /* 0x0000000108947547 */ /* 0x000fea000b800000 */
[----:B------:R-:W-:-:S09]  /*3270*/  UISETP.NE.AND UP0, UPT, UR4, 0x1d, UPT ;  /* 0x0000001d0400788c */ /* 0x000fd2000bf05270 */
[----:B------:R-:W-:Y:S05]  /*3280*/  BRA.U !UP0, `(.L_x_3916) ;  /* 0x0000000108807547 */ /* 0x000fea000b800000 */
[----:B------:R-:W-:-:S09]  /*3290*/  UISETP.NE.AND UP0, UPT, UR4, 0x2c, UPT ;  /* 0x0000002c0400788c */ /* 0x000fd2000bf05270 */
[----:B------:R-:W-:Y:S05]  /*32a0*/  BRA.U !UP0, `(.L_x_3917) ;  /* 0x0000000108487547 */ /* 0x000fea000b800000 */
.L_x_3895:
        /* <DEDUP_REMOVED lines=15> */
[----:B--2-45:R-:W-:Y:S05]  /*33a0*/  CALL.ABS.NOINC R2 ;  /* 0x0000000002007343 */ /* 0x034fea0003c00000 */
.L_x_3918:
[----:B------:R-:W-:Y:S01]  /*33b0*/  CS2R R18, SRZ ;  /* 0x0000000000127805 */ /* 0x000fe2000001ff00 */
[----:B------:R-:W-:Y:S06]  /*33c0*/  BRA `(.L_x_3896) ;  /* 0x0000000000447947 */ /* 0x000fec0003800000 */
.L_x_3917:
[----:B--2---:R-:W2:Y:S01]  /*33d0*/  LDG.E.U8 R0, desc[UR36][R2.64] ;  /* 0x0000002402007981 */ /* 0x004ea2000c1e1100 */
        /* <DEDUP_REMOVED lines=9> */
[----:B------:R2:W0:Y:S01]  /*3470*/  @P0 F2F.F64.F32 R18, R0 ;  /* 0x0000000000120310 */ /* 0x0004220000201800 */
[----:B------:R-:W-:Y:S05]  /*3480*/  BRA `(.L_x_3896) ;  /* 0x0000000000147947 */ /* 0x000fea0003800000 */
.L_x_3916:
[----:B------:R-:W2:Y:S02]  /*3490*/  LDG.E.64 R18, desc[UR36][R2.64] ;  /* 0x0000002402127981 */ /* 0x000ea4000c1e1b00 */
[----:B--2---:R-:W0:Y:S01]  /*34a0*/  I2F.F64.U64 R18, R18 ;  /* 0x0000001200127312 */ /* 0x004e220000301800 */
[----:B------:R-:W-:Y:S05]  /*34b0*/  BRA `(.L_x_3896) ;  /* 0x0000000000087947 */ /* 0x000fea0003800000 */
.L_x_3915:
[----:B------:R-:W2:Y:S02]  /*34c0*/  LDG.E R2, desc[UR36][R2.64] ;  /* 0x0000002402027981 */ /* 0x000ea4000c1e1900 */
[----:B--2---:R0:W2:Y:S02]  /*34d0*/  I2F.F64.U32 R18, R2 ;  /* 0x0000000200127312 */ /* 0x0040a40000201800 */
.L_x_3896:
[----:B------:R-:W-:Y:S05]  /*34e0*/  BSYNC.RECONVERGENT B6 ;  /* 0x0000000000067941 */ /* 0x000fea0003800200 */
.L_x_3890:
[----:B------:R-:W0:Y:S01]  /*34f0*/  LDCU.64 UR6, c[0x0][0x5e8] ;  /* 0x0000bd00ff0677ac */ /* 0x000e220008000a00 */
        /* <DEDUP_REMOVED lines=13> */
[----:B-1-345:R-:W0:Y:S02]  /*35d0*/  F2I.F64.TRUNC R17, R16 ;  /* 0x0000001000117311 */ /* 0x03ae24000030d100 */
[----:B0-----:R0:W-:Y:S01]  /*35e0*/  STG.E.U8 desc[UR36][R2.64], R17 ;  /* 0x0000001102007986 */ /* 0x0011e2000c101124 */
[----:B------:R-:W-:Y:S05]  /*35f0*/  BRA `(.L_x_3924) ;  /* 0x0000001000047947 */ /* 0x000fea0003800000 */
.L_x_3922:
[----:B-1-345:R-:W0:Y:S02]  /*3600*/  F2I.S64.F64.TRUNC R16, R16 ;  /* 0x0000001000107311 */ /* 0x03ae24000030d900 */
[----:B0-----:R-:W-:-:S05]  /*3610*/  IMAD.MOV.U32 R5, RZ, RZ, R16 ;  /* 0x000000ffff057224 */ /* 0x001fca00078e0010 */
[----:B------:R0:W-:Y:S01]  /*3620*/  STG.E.U8 desc[UR36][R2.64], R5 ;  /* 0x0000000502007986 */ /* 0x0001e2000c101124 */
[----:B------:R-:W-:Y:S05]  /*3630*/  BRA `(.L_x_3924) ;  /* 0x0000000c00f47947 */ /* 0x000fea0003800000 */
.L_x_3921:
[----:B------:R-:W-:-:S09]  /*3640*/  UISETP.NE.AND UP0, UPT, UR4, 0x2, UPT ;  /* 0x000000020400788c */ /* 0x000fd2000bf05270 */
[----:B------:R-:W-:Y:S05]  /*3650*/  BRA.U !UP0, `(.L_x_3925) ;  /* 0x0000000108287547 */ /* 0x000fea000b800000 */
[----:B------:R-:W-:-:S09]  /*3660*/  UISETP.NE.AND UP0, UPT, UR4, 0x3, UPT ;  /* 0x000000030400788c */ /* 0x000fd2000bf05270 */
[----:B------:R-:W-:Y:S05]  /*3670*/  BRA.U !UP0, `(.L_x_3926) ;  /* 0x0000000108147547 */ /* 0x000fea000b800000 */
[----:B------:R-:W-:-:S09]  /*3680*/  UISETP.NE.AND UP0, UPT, UR4, 0x4, UPT ;  /* 0x000000040400788c */ /* 0x000fd2000bf05270 */
[----:B------:R-:W-:Y:S05]  /*3690*/  BRA.U UP0, `(.L_x_3923) ;  /* 0x0000000d00347547 */ /* 0x000fea000b800000 */
[----:B-1-345:R-:W0:Y:S02]  /*36a0*/  F2I.S64.F64.TRUNC R16, R16 ;  /* 0x0000001000107311 */ /* 0x03ae24000030d900 */
[----:B0-----:R0:W-:Y:S01]  /*36b0*/  STG.E.64 desc[UR36][R2.64], R16 ;  /* 0x0000001002007986 */ /* 0x0011e2000c101b24 */
[----:B------:R-:W-:Y:S05]  /*36c0*/  BRA `(.L_x_3924) ;  /* 0x0000000c00d07947 */ /* 0x000fea0003800000 */
.L_x_3926:
[----:B-1-345:R-:W0:Y:S02]  /*36d0*/  F2I.F64.TRUNC R17, R16 ;  /* 0x0000001000117311 */ /* 0x03ae24000030d100 */
[----:B0-----:R0:W-:Y:S01]  /*36e0*/  STG.E desc[UR36][R2.64], R17 ;  /* 0x0000001102007986 */ /* 0x0011e2000c101924 */
[----:B------:R-:W-:Y:S05]  /*36f0*/  BRA `(.L_x_3924) ;  /* 0x0000000c00c47947 */ /* 0x000fea0003800000 */
.L_x_3925:
[----:B-1-345:R-:W0:Y:S02]  /*3700*/  F2I.F64.TRUNC R17, R16 ;  /* 0x0000001000117311 */ /* 0x03ae24000030d100 */
[----:B0-----:R0:W-:Y:S01]  /*3710*/  STG.E.U16 desc[UR36][R2.64], R17 ;  /* 0x0000001102007986 */ /* 0x0011e2000c101524 */
[----:B------:R-:W-:Y:S05]  /*3720*/  BRA `(.L_x_3924) ;  /* 0x0000000c00b87947 */ /* 0x000fea0003800000 */
.L_x_3920:
        /* <DEDUP_REMOVED lines=8> */
[----:B-1-345:R-:W0:Y:S01]  /*37b0*/  F2F.F32.F64 R5, R16 ;  /* 0x0000001000057310 */ /* 0x03ae220000301000 */
[----:B------:R-:W-:-:S14]  /*37c0*/  DSETP.GEU.AND P0, PT, |R16|, UR4, PT ;  /* 0x0000000410007e2a */ /* 0x000fdc000bf0e200 */
[----:B0-----:R-:W-:-:S05]  /*37d0*/  @!P0 FMUL R5, R5, 1.175494350822287508e-38 ;  /* 0x0080000005058820 */ /* 0x001fca0000400000 */
[----:B------:R1:W-:Y:S01]  /*37e0*/  STG.E desc[UR36][R2.64], R5 ;  /* 0x0000000502007986 */ /* 0x0003e2000c101924 */
[----:B------:R-:W-:Y:S05]  /*37f0*/  BRA `(.L_x_3924) ;  /* 0x0000000c00847947 */ /* 0x000fea0003800000 */
.L_x_3928:
[----:B------:R-:W-:Y:S01]  /*3800*/  UMOV UR4, 0xf0000000 ;  /* 0xf000000000047882 */ /* 0x000fe20000000000 */
[----:B------:R-:W-:Y:S01]  /*3810*/  UMOV UR5, 0x380fffff ;  /* 0x380fffff00057882 */ /* 0x000fe20000000000 */
[----:B-12345:R-:W0:Y:S01]  /*3820*/  F2F.F32.F64 R0, R16 ;  /* 0x0000001000007310 */ /* 0x03ee220000301000 */
[----:B------:R-:W-:-:S14]  /*3830*/  DSETP.GEU.AND P0, PT, |R16|, UR4, PT ;  /* 0x0000000410007e2a */ /* 0x000fdc000bf0e200 */
[----:B0-----:R-:W-:-:S05]  /*3840*/  @!P0 FMUL R0, R0, 1.175494350822287508e-38 ;  /* 0x0080000000008820 */ /* 0x001fca0000400000 */
[----:B------:R-:W-:-:S05]  /*3850*/  F2FP.F16.F32.PACK_AB R0, RZ, R0 ;  /* 0x00000000ff00723e */ /* 0x000fca00000000ff */
[----:B------:R0:W-:Y:S01]  /*3860*/  STG.E.U16 desc[UR36][R2.64], R0 ;  /* 0x0000000002007986 */ /* 0x0001e2000c101524 */
[----:B------:R-:W-:Y:S05]  /*3870*/  BRA `(.L_x_3924) ;  /* 0x0000000c00647947 */ /* 0x000fea0003800000 */
.L_x_3927:
        /* <DEDUP_REMOVED lines=8> */
[----:B-1-345:R-:W0:Y:S01]  /*3900*/  F2F.F32.F64 R4, R16 ;  /* 0x0000001000047310 */ /* 0x03ae220000301000 */
[----:B------:R-:W-:Y:S02]  /*3910*/  DSETP.GEU.AND P1, PT, |R16|, UR4, PT ;  /* 0x0000000410007e2a */ /* 0x000fe4000bf2e200 */
[----:B--2---:R-:W-:-:S05]  /*3920*/  DSETP.GEU.AND P0, PT, |R18|, UR4, PT ;  /* 0x0000000412007e2a */ /* 0x004fca000bf0e200 */
[----:B------:R-:W1:Y:S07]  /*3930*/  F2F.F32.F64 R5, R18 ;  /* 0x0000001200057310 */ /* 0x000e6e0000301000 */
[----:B0-----:R-:W-:Y:S02]  /*3940*/  @!P1 FMUL R4, R4, 1.175494350822287508e-38 ;  /* 0x0080000004049820 */ /* 0x001fe40000400000 */
[----:B-1----:R-:W-:-:S05]  /*3950*/  @!P0 FMUL R5, R5, 1.175494350822287508e-38 ;  /* 0x0080000005058820 */ /* 0x002fca0000400000 */
[----:B------:R4:W-:Y:S01]  /*3960*/  STG.E.64 desc[UR36][R2.64], R4 ;  /* 0x0000000402007986 */ /* 0x0009e2000c101b24 */
[----:B------:R-:W-:Y:S05]  /*3970*/  BRA `(.L_x_3924) ;  /* 0x0000000c00247947 */ /* 0x000fea0003800000 */
.L_x_3930:
        /* <DEDUP_REMOVED lines=8> */
[----:B------:R-:W-:-:S05]  /*3a00*/  F2FP.F16.F32.PACK_AB R5, R0, R5 ;  /* 0x000000050005723e */ /* 0x000fca00000000ff */
[----:B------:R3:W-:Y:S01]  /*3a10*/  STG.E desc[UR36][R2.64], R5 ;  /* 0x0000000502007986 */ /* 0x0007e2000c101924 */
[----:B------:R-:W-:Y:S05]  /*3a20*/  BRA `(.L_x_3924) ;  /* 0x0000000800f87947 */ /* 0x000fea0003800000 */
.L_x_3929:
[----:B-1-345:R0:W-:Y:S01]  /*3a30*/  STG.E.64 desc[UR36][R2.64], R16 ;  /* 0x0000001002007986 */ /* 0x03a1e2000c101b24 */
[----:B------:R-:W-:Y:S05]  /*3a40*/  BRA `(.L_x_3924) ;  /* 0x0000000800f07947 */ /* 0x000fea0003800000 */
.L_x_3919:
        /* <DEDUP_REMOVED lines=8> */
[----:B--2--5:R-:W-:-:S06]  /*3ad0*/  DSETP.NEU.AND P0, PT, R18, RZ, PT ;  /* 0x000000ff1200722a */ /* 0x024fcc0003f0d000 */
[----:B-1-34-:R-:W-:-:S06]  /*3ae0*/  DSETP.NEU.OR P0, PT, R16, RZ, P0 ;  /* 0x000000ff1000722a */ /* 0x01afcc000070d400 */
[----:B------:R-:W-:-:S05]  /*3af0*/  SEL R5, RZ, 0x1, !P0 ;  /* 0x00000001ff057807 */ /* 0x000fca0004000000 */
[----:B------:R0:W-:Y:S01]  /*3b00*/  STG.E.U8 desc[UR36][R2.64], R5 ;  /* 0x0000000502007986 */ /* 0x0001e2000c101124 */
[----:B------:R-:W-:Y:S05]  /*3b10*/  BRA `(.L_x_3924) ;  /* 0x0000000800bc7947 */ /* 0x000fea0003800000 */
.L_x_3933:
[----:B-12345:R0:W-:Y:S01]  /*3b20*/  STG.E.128 desc[UR36][R2.64], R16 ;  /* 0x0000001002007986 */ /* 0x03e1e2000c101d24 */
[----:B------:R-:W-:Y:S05]  /*3b30*/  BRA `(.L_x_3924) ;  /* 0x0000000800b47947 */ /* 0x000fea0003800000 */
.L_x_3932:
        /* <DEDUP_REMOVED lines=9> */
[----:B------:R-:W-:Y:S01]  /*3bd0*/  DSETP.GEU.AND P0, PT, |R16|, UR4, PT ;  /* 0x0000000410007e2a */ /* 0x000fe2000bf0e200 */
[----:B------:R-:W-:Y:S01]  /*3be0*/  BSSY.RECONVERGENT B0, `(.L_x_3936) ;  /* 0x000000d000007945 */ /* 0x000fe20003800200 */
[----:B--2---:R-:W-:-:S12]  /*3bf0*/  IMAD.MOV.U32 R0, RZ, RZ, 0x7f ;  /* 0x0000007fff007424 */ /* 0x004fd800078e00ff */
        /* <DEDUP_REMOVED lines=11> */
.L_x_3937:
[----:B------:R-:W-:Y:S05]  /*3cb0*/  BSYNC.RECONVERGENT B0 ;  /* 0x0000000000007941 */ /* 0x000fea0003800200 */
.L_x_3936:
[----:B------:R-:W-:-:S05]  /*3cc0*/  LOP3.LUT R5, R0, 0x80, R5, 0xf8, !PT ;  /* 0x0000008000057812 */ /* 0x000fca00078ef805 */
[----:B------:R0:W-:Y:S01]  /*3cd0*/  STG.E.U8 desc[UR36][R2.64], R5 ;  /* 0x0000000502007986 */ /* 0x0001e2000c101124 */
[----:B------:R-:W-:Y:S05]  /*3ce0*/  BRA `(.L_x_3924) ;  /* 0x0000000800487947 */ /* 0x000fea0003800000 */
.L_x_3935:
[----:B------:R-:W-:Y:S01]  /*3cf0*/  UMOV UR4, 0xf0000000 ;  /* 0xf000000000047882 */ /* 0x000fe20000000000 */
[----:B------:R-:W-:Y:S01]  /*3d00*/  UMOV UR5, 0x380fffff ;  /* 0x380fffff00057882 */ /* 0x000fe20000000000 */
[----:B-1-345:R-:W0:Y:S01]  /*3d10*/  F2F.F32.F64 R7, R16 ;  /* 0x0000001000077310 */ /* 0x03ae220000301000 */
[----:B------:R-:W-:Y:S01]  /*3d20*/  DSETP.GEU.AND P0, PT, |R16|, UR4, PT ;  /* 0x0000000410007e2a */ /* 0x000fe2000bf0e200 */
[----:B------:R-:W-:-:S13]  /*3d30*/  BSSY.RECONVERGENT B0, `(.L_x_3938) ;  /* 0x000000f000007945 */ /* 0x000fda0003800200 */
[----:B0-----:R-:W-:-:S05]  /*3d40*/  @!P0 FMUL R7, R7, 1.175494350822287508e-38 ;  /* 0x0080000007078820 */ /* 0x001fca0000400000 */
[----:B------:R-:W-:Y:S02]  /*3d50*/  LOP3.LUT R6, R7, 0x7fffffff, RZ, 0xc0, !PT ;  /* 0x7fffffff07067812 */ /* 0x000fe400078ec0ff */
[----:B------:R-:W-:Y:S02]  /*3d60*/  SHF.R.U32.HI R5, RZ, 0x18, R7 ;  /* 0x00000018ff057819 */ /* 0x000fe40000011607 */
[----:B------:R-:W-:-:S13]  /*3d70*/  ISETP.GE.U32.AND P1, PT, R6, 0x47800000, PT ;  /* 0x478000000600780c */ /* 0x000fda0003f26070 */
[----:B------:R-:W-:Y:S02]  /*3d80*/  @P1 ISETP.GT.U32.AND P0, PT, R6, 0x7f800000, PT ;  /* 0x7f8000000600180c */ /* 0x000fe40003f04070 */
[----:B--2---:R-:W-:-:S04]  /*3d90*/  @P1 MOV R0, 0x7f ;  /* 0x0000007f00001802 */ /* 0x004fc80000000f00 */
        /* <DEDUP_REMOVED lines=8> */
.L_x_3939:
[----:B------:R-:W-:Y:S05]  /*3e20*/  BSYNC.RECONVERGENT B0 ;  /* 0x0000000000007941 */ /* 0x000fea0003800200 */
.L_x_3938:
[----:B------:R-:W-:-:S05]  /*3e30*/  LOP3.LUT R5, R0, 0x80, R5, 0xf8, !PT ;  /* 0x0000008000057812 */ /* 0x000fca00078ef805 */
[----:B------:R0:W-:Y:S01]  /*3e40*/  STG.E.U8 desc[UR36][R2.64], R5 ;  /* 0x0000000502007986 */ /* 0x0001e2000c101124 */
[----:B------:R-:W-:Y:S05]  /*3e50*/  BRA `(.L_x_3924) ;  /* 0x0000000400ec7947 */ /* 0x000fea0003800000 */
.L_x_3934:
[----:B------:R-:W-:Y:S01]  /*3e60*/  UMOV UR4, 0xf0000000 ;  /* 0xf000000000047882 */ /* 0x000fe20000000000 */
[----:B------:R-:W-:Y:S01]  /*3e70*/  UMOV UR5, 0x380fffff ;  /* 0x380fffff00057882 */ /* 0x000fe20000000000 */
[----:B-12345:R-:W0:Y:S01]  /*3e80*/  F2F.F32.F64 R0, R16 ;  /* 0x0000001000007310 */ /* 0x03ee220000301000 */
[----:B------:R-:W-:-:S14]  /*3e90*/  DSETP.GEU.AND P0, PT, |R16|, UR4, PT ;  /* 0x0000000410007e2a */ /* 0x000fdc000bf0e200 */
[----:B0-----:R-:W-:-:S05]  /*3ea0*/  @!P0 FMUL R0, R0, 1.175494350822287508e-38 ;  /* 0x0080000000008820 */ /* 0x001fca0000400000 */
[----:B------:R-:W-:-:S05]  /*3eb0*/  F2FP.BF16.F32.PACK_AB R0, RZ, R0 ;  /* 0x00000000ff00723e */ /* 0x000fca00000010ff */
[----:B------:R0:W-:Y:S01]  /*3ec0*/  STG.E.U16 desc[UR36][R2.64], R0 ;  /* 0x0000000002007986 */ /* 0x0001e2000c101524 */
[----:B------:R-:W-:Y:S05]  /*3ed0*/  BRA `(.L_x_3924) ;  /* 0x0000000400cc7947 */ /* 0x000fea0003800000 */
.L_x_3931:
        /* <DEDUP_REMOVED lines=8> */
[----:B-1-345:R-:W0:Y:S02]  /*3f60*/  F2I.U32.F64.TRUNC R17, R16 ;  /* 0x0000001000117311 */ /* 0x03ae24000030d000 */
[----:B0-----:R0:W-:Y:S01]  /*3f70*/  STG.E.U16 desc[UR36][R2.64], R17 ;  /* 0x0000001102007986 */ /* 0x0011e2000c101524 */
[----:B------:R-:W-:Y:S05]  /*3f80*/  BRA `(.L_x_3924) ;  /* 0x0000000400a07947 */ /* 0x000fea0003800000 */
.L_x_3942:
[----:B------:R-:W-:Y:S01]  /*3f90*/  UMOV UR4, 0xf0000000 ;  /* 0xf000000000047882 */ /* 0x000fe20000000000 */
[----:B------:R-:W-:Y:S01]  /*3fa0*/  UMOV UR5, 0x380fffff ;  /* 0x380fffff00057882 */ /* 0x000fe20000000000 */
[----:B-1-345:R-:W0:Y:S01]  /*3fb0*/  F2F.F32.F64 R5, R16 ;  /* 0x0000001000057310 */ /* 0x03ae220000301000 */
[----:B------:R-:W-:Y:S01]  /*3fc0*/  DSETP.GEU.AND P0, PT, |R16|, UR4, PT ;  /* 0x0000000410007e2a */ /* 0x000fe2000bf0e200 */
[----:B------:R-:W-:Y:S01]  /*3fd0*/  BSSY.RECONVERGENT B0, `(.L_x_3943) ;  /* 0x0000015000007945 */ /* 0x000fe20003800200 */
[----:B--2---:R-:W-:-:S12]  /*3fe0*/  IMAD.MOV.U32 R0, RZ, RZ, 0x80 ;  /* 0x00000080ff007424 */ /* 0x004fd800078e00ff */
        /* <DEDUP_REMOVED lines=11> */
.L_x_3945:
[----:B------:R-:W-:-:S04]  /*40a0*/  SHF.R.U32.HI R0, RZ, 0x14, R5 ;  /* 0x00000014ff007819 */ /* 0x000fc80000011605 */
[----:B------:R-:W-:-:S04]  /*40b0*/  LOP3.LUT R0, R0, 0x1, RZ, 0xc0, !PT ;  /* 0x0000000100007812 */ /* 0x000fc800078ec0ff */
[----:B------:R-:W-:-:S04]  /*40c0*/  IADD3 R0, PT, PT, R5, 0x487ffff, R0 ;  /* 0x0487ffff05007810 */ /* 0x000fc80007ffe000 */
[----:B------:R-:W-:-:S04]  /*40d0*/  SHF.R.U32.HI R0, RZ, 0x14, R0 ;  /* 0x00000014ff007819 */ /* 0x000fc80000011600 */
[----:B------:R-:W-:-:S07]  /*40e0*/  LOP3.LUT R4, R0, 0xff, RZ, 0xc0, !PT ;  /* 0x000000ff00047812 */ /* 0x000fce00078ec0ff */
.L_x_3946:
[----:B------:R-:W-:-:S04]  /*40f0*/  SHF.R.U32.HI R5, RZ, 0x18, R5 ;  /* 0x00000018ff057819 */ /* 0x000fc80000011605 */
[----:B------:R-:W-:-:S04]  /*4100*/  LOP3.LUT R4, R4, 0x80, R5, 0xf8, !PT ;  /* 0x0000008004047812 */ /* 0x000fc800078ef805 */
[----:B------:R-:W-:-:S07]  /*4110*/  PRMT R0, R4, 0x7610, R0 ;  /* 0x0000761004007816 */ /* 0x000fce0000000000 */
.L_x_3944:
[----:B------:R-:W-:Y:S05]  /*4120*/  BSYNC.RECONVERGENT B0 ;  /* 0x0000000000007941 */ /* 0x000fea0003800200 */
.L_x_3943:
[----:B------:R0:W-:Y:S01]  /*4130*/  STG.E.U8 desc[UR36][R2.64], R0 ;  /* 0x0000000002007986 */ /* 0x0001e2000c101124 */
[----:B------:R-:W-:Y:S05]  /*4140*/  BRA `(.L_x_3924) ;  /* 0x0000000400307947 */ /* 0x000fea0003800000 */
.L_x_3941:
        /* <DEDUP_REMOVED lines=17> */
.L_x_3949:
[----:B------:R-:W-:-:S04]  /*4260*/  SHF.R.U32.HI R0, RZ, 0x15, R5 ;  /* 0x00000015ff007819 */ /* 0x000fc80000011605 */
[----:B------:R-:W-:-:S04]  /*4270*/  LOP3.LUT R0, R0, 0x1, RZ, 0xc0, !PT ;  /* 0x0000000100007812 */ /* 0x000fc800078ec0ff */
[----:B------:R-:W-:-:S04]  /*4280*/  IADD3 R0, PT, PT, R5, 0x88fffff, R0 ;  /* 0x088fffff05007810 */ /* 0x000fc80007ffe000 */
[----:B------:R-:W-:-:S04]  /*4290*/  SHF.R.U32.HI R0, RZ, 0x15, R0 ;  /* 0x00000015ff007819 */ /* 0x000fc80000011600 */
[----:B------:R-:W-:-:S07]  /*42a0*/  LOP3.LUT R4, R0, 0xff, RZ, 0xc0, !PT ;  /* 0x000000ff00047812 */ /* 0x000fce00078ec0ff */
.L_x_3950:
[----:B------:R-:W-:-:S04]  /*42b0*/  SHF.R.U32.HI R5, RZ, 0x18, R5 ;  /* 0x00000018ff057819 */ /* 0x000fc80000011605 */
[----:B------:R-:W-:-:S04]  /*42c0*/  LOP3.LUT R4, R4, 0x80, R5, 0xf8, !PT ;  /* 0x0000008004047812 */ /* 0x000fc800078ef805 */
[----:B------:R-:W-:-:S07]  /*42d0*/  PRMT R0, R4, 0x7610, R0 ;  /* 0x0000761004007816 */ /* 0x000fce0000000000 */
.L_x_3948:
[----:B------:R-:W-:Y:S05]  /*42e0*/  BSYNC.RECONVERGENT B0 ;  /* 0x0000000000007941 */ /* 0x000fea0003800200 */
.L_x_3947:
[----:B------:R0:W-:Y:S01]  /*42f0*/  STG.E.U8 desc[UR36][R2.64], R0 ;  /* 0x0000000002007986 */ /* 0x0001e2000c101124 */
[----:B------:R-:W-:Y:S05]  /*4300*/  BRA `(.L_x_3924) ;  /* 0x0000000000c07947 */ /* 0x000fea0003800000 */
.L_x_3940:
[----:B------:R-:W-:-:S09]  /*4310*/  UISETP.NE.AND UP0, UPT, UR4, 0x1c, UPT ;  /* 0x0000001c0400788c */ /* 0x000fd2000bf05270 */
[----:B------:R-:W-:Y:S05]  /*4320*/  BRA.U !UP0, `(.L_x_3951) ;  /* 0x0000000108b07547 */ /* 0x000fea000b800000 */
[----:B------:R-:W-:-:S09]  /*4330*/  UISETP.NE.AND UP0, UPT, UR4, 0x1d, UPT ;  /* 0x0000001d0400788c */ /* 0x000fd2000bf05270 */
[----:B------:R-:W-:Y:S05]  /*4340*/  BRA.U !UP0, `(.L_x_3952) ;  /* 0x00000001089c7547 */ /* 0x000fea000b800000 */
[----:B------:R-:W-:-:S09]  /*4350*/  UISETP.NE.AND UP0, UPT, UR4, 0x2c, UPT ;  /* 0x0000002c0400788c */ /* 0x000fd2000bf05270 */
[----:B------:R-:W-:Y:S05]  /*4360*/  BRA.U !UP0, `(.L_x_3953) ;  /* 0x0000000108447547 */ /* 0x000fea000b800000 */
.L_x_3923:
[----:B--2---:R-:W-:Y:S01]  /*4370*/  MOV R0, 0x0 ;  /* 0x0000000000007802 */ /* 0x004fe20000000f00 */
[----:B------:R-:W0:Y:S01]  /*4380*/  LDCU.64 UR6, c[0x4][0x118] ;  /* 0x01002300ff0677ac */ /* 0x000e220008000a00 */
[----:B------:R-:W-:Y:S02]  /*4390*/  HFMA2 R8, -RZ, RZ, 0, 6.020069122314453125e-06 ;  /* 0x00000065ff087431 */ /* 0x000fe400000001ff */
[----:B------:R-:W-:Y:S01]  /*43a0*/  IMAD.MOV.U32 R12, RZ, RZ, 0x1 ;  /* 0x00000001ff0c7424 */ /* 0x000fe200078e00ff */
[----:B------:R2:W1:Y:S01]  /*43b0*/  LDC.64 R2, c[0x4][R0] ;  /* 0x0100000000027b82 */ /* 0x0004620000000a00 */
        /* <DEDUP_REMOVED lines=8> */
[----:B--2---:R-:W-:-:S07]  /*4440*/  IMAD.U32 R11, RZ, RZ, UR5 ;  /* 0x00000005ff0b7e24 */ /* 0x004fce000f8e00ff */
[----:B------:R-:W-:-:S07]  /*4450*/  LEPC R20, `(.L_x_3954) ;  /* 0x000000001014794e */ /* 0x000fce0000000000 */
[----:B-1---5:R-:W-:Y:S05]  /*4460*/  CALL.ABS.NOINC R2 ;  /* 0x0000000002007343 */ /* 0x022fea0003c00000 */
.L_x_3954:
[----:B------:R-:W-:Y:S05]  /*4470*/  BRA `(.L_x_3924) ;  /* 0x0000000000647947 */ /* 0x000fea0003800000 */
.L_x_3953:
[----:B------:R-:W-:Y:S01]  /*4480*/  UMOV UR4, 0xf0000000 ;  /* 0xf000000000047882 */ /* 0x000fe20000000000 */
[----:B------:R-:W-:Y:S01]  /*4490*/  UMOV UR5, 0x380fffff ;  /* 0x380fffff00057882 */ /* 0x000fe20000000000 */
[----:B-1-345:R-:W0:Y:S01]  /*44a0*/  F2F.F32.F64 R6, R16 ;  /* 0x0000001000067310 */ /* 0x03ae220000301000 */
[----:B------:R-:W-:-:S14]  /*44b0*/  DSETP.GEU.AND P0, PT, |R16|, UR4, PT ;  /* 0x0000000410007e2a */ /* 0x000fdc000bf0e200 */
[----:B0-----:R-:W-:-:S05]  /*44c0*/  @!P0 FMUL R6, R6, 1.175494350822287508e-38 ;  /* 0x0080000006068820 */ /* 0x001fca0000400000 */
[----:B------:R-:W-:-:S04]  /*44d0*/  SHF.R.U32.HI R4, RZ, 0x17, R6 ;  /* 0x00000017ff047819 */ /* 0x000fc80000011606 */
[----:B------:R-:W-:-:S04]  /*44e0*/  LOP3.LUT R5, R4, 0xff, RZ, 0xc0, !PT ;  /* 0x000000ff04057812 */ /* 0x000fc800078ec0ff */
[----:B------:R-:W-:-:S13]  /*44f0*/  ISETP.NE.AND P1, PT, R5, 0xff, PT ;  /* 0x000000ff0500780c */ /* 0x000fda0003f25270 */
[--C-:B--2---:R-:W-:Y:S02]  /*4500*/  @P1 SHF.R.U32.HI R0, RZ, 0x16, R6.reuse ;  /* 0x00000016ff001819 */ /* 0x104fe40000011606 */
        /* <DEDUP_REMOVED lines=11> */
.L_x_3952:
[----:B-1-345:R-:W0:Y:S02]  /*45c0*/  F2I.U64.F64.TRUNC R16, R16 ;  /* 0x0000001000107311 */ /* 0x03ae24000030d800 */
[----:B0-----:R0:W-:Y:S01]  /*45d0*/  STG.E.64 desc[UR36][R2.64], R16 ;  /* 0x0000001002007986 */ /* 0x0011e2000c101b24 */
[----:B------:R-:W-:Y:S05]  /*45e0*/  BRA `(.L_x_3924) ;  /* 0x0000000000087947 */ /* 0x000fea0003800000 */
.L_x_3951:
[----:B-1-345:R-:W0:Y:S02]  /*45f0*/  F2I.U32.F64.TRUNC R17, R16 ;  /* 0x0000001000117311 */ /* 0x03ae24000030d000 */
[----:B0-----:R0:W-:Y:S02]  /*4600*/  STG.E desc[UR36][R2.64], R17 ;  /* 0x0000001102007986 */ /* 0x0011e4000c101924 */
.L_x_3924:
[----:B------:R-:W-:-:S07]  /*4610*/  VIADD R23, R23, 0x80 ;  /* 0x0000008017177836 */ /* 0x000fce0000000000 */
.L_x_3859:
[----:B------:R-:W-:Y:S05]  /*4620*/  BSYNC.RECONVERGENT B7 ;  /* 0x0000000000077941 */ /* 0x000fea0003800200 */
.L_x_3858:
        /* <DEDUP_REMOVED lines=358> */
.L_x_3957:
[----:B------:R-:W1:Y:S01]  /*5c90*/  LDCU.64 UR6, c[0x0][0x5f0] ;  /* 0x0000be00ff0677ac */ /* 0x000e620008000a00 */
[----:B------:R-:W-:Y:S01]  /*5ca0*/  BSSY.RECONVERGENT B6, `(.L_x_3958) ;  /* 0x00000ec000067945 */ /* 0x000fe20003800200 */
        /* <DEDUP_REMOVED lines=16> */
.L_x_3962:
[----:B------:R-:W2:Y:S02]  /*5db0*/  LDG.E.U8 R2, desc[UR36][R2.64] ;  /* 0x0000002402027981 */ /* 0x000ea4000c1e1100 */
[----:B--2---:R0:W1:Y:S01]  /*5dc0*/  I2F.F64.U16 R16, R2 ;  /* 0x0000000200107312 */ /* 0x0040620000101800 */
[----:B------:R-:W-:Y:S05]  /*5dd0*/  BRA `(.L_x_3964) ;  /* 0x0000000c00607947 */ /* 0x000fea0003800000 */
.L_x_3961:
        /* <DEDUP_REMOVED lines=9> */
.L_x_3966:
[----:B------:R-:W2:Y:S02]  /*5e70*/  LDG.E R2, desc[UR36][R2.64] ;  /* 0x0000002402027981 */ /* 0x000ea4000c1e1900 */
[----:B--2---:R3:W4:Y:S01]  /*5e80*/  I2F.F64 R16, R2 ;  /* 0x0000000200107312 */ /* 0x0047220000201c00 */
[----:B------:R-:W-:Y:S05]  /*5e90*/  BRA `(.L_x_3964) ;  /* 0x0000000c00307947 */ /* 0x000fea0003800000 */
.L_x_3965:
[----:B------:R-:W2:Y:S02]  /*5ea0*/  LDG.E.U16 R2, desc[UR36][R2.64] ;  /* 0x0000002402027981 */ /* 0x000ea4000c1e1500 */
[----:B--2---:R0:W1:Y:S01]  /*5eb0*/  I2F.F64.S16 R16, R2 ;  /* 0x0000000200107312 */ /* 0x0040620000101c00 */
[----:B------:R-:W-:Y:S05]  /*5ec0*/  BRA `(.L_x_3964) ;  /* 0x0000000c00247947 */ /* 0x000fea0003800000 */
.L_x_3960:
        /* <DEDUP_REMOVED lines=10> */
.L_x_3968:
[----:B------:R-:W2:Y:S02]  /*5f70*/  LDG.E.U16 R0, desc[UR36][R2.64] ;  /* 0x0000002402007981 */ /* 0x000ea4000c1e1500 */
[----:B--2---:R-:W-:-:S05]  /*5f80*/  HADD2.F32 R0, -RZ, R0.H0_H0 ;  /* 0x20000000ff007230 */ /* 0x004fca0000004100 */
[----:B------:R-:W-:-:S04]  /*5f90*/  FMUL.FTZ R0, R0, 1 ;  /* 0x3f80000000007820 */ /* 0x000fc80000410000 */
[----:B------:R0:W1:Y:S01]  /*5fa0*/  F2F.F64.F32 R16, R0 ;  /* 0x0000000000107310 */ /* 0x0000620000201800 */
[----:B------:R-:W-:Y:S05]  /*5fb0*/  BRA `(.L_x_3964) ;  /* 0x0000000800e87947 */ /* 0x000fea0003800000 */
.L_x_3967:
        /* <DEDUP_REMOVED lines=10> */
.L_x_3970:
[----:B------:R-:W2:Y:S02]  /*6060*/  LDG.E.U16 R2, desc[UR36][R2.64] ;  /* 0x0000002402027981 */ /* 0x000ea4000c1e1500 */
[----:B--2---:R-:W-:-:S05]  /*6070*/  HADD2.F32 R0, -RZ, R2.H0_H0 ;  /* 0x20000002ff007230 */ /* 0x004fca0000004100 */
[----:B------:R-:W-:-:S04]  /*6080*/  FMUL.FTZ R0, R0, 1 ;  /* 0x3f80000000007820 */ /* 0x000fc80000410000 */
[----:B------:R0:W1:Y:S01]  /*6090*/  F2F.F64.F32 R16, R0 ;  /* 0x0000000000107310 */ /* 0x0000620000201800 */
[----:B------:R-:W-:Y:S05]  /*60a0*/  BRA `(.L_x_3964) ;  /* 0x0000000800ac7947 */ /* 0x000fea0003800000 */
.L_x_3969:
[----:B------:R0:W5:Y:S01]  /*60b0*/  LDG.E.64 R16, desc[UR36][R2.64] ;  /* 0x0000002402107981 */ /* 0x000162000c1e1b00 */
[----:B------:R-:W-:Y:S05]  /*60c0*/  BRA `(.L_x_3964) ;  /* 0x0000000800a47947 */ /* 0x000fea0003800000 */
.L_x_3959:
        /* <DEDUP_REMOVED lines=13> */
.L_x_3973:
[----:B------:R0:W5:Y:S01]  /*61a0*/  LDG.E.64 R16, desc[UR36][R2.64] ;  /* 0x0000002402107981 */ /* 0x000162000c1e1b00 */
[----:B------:R-:W-:Y:S05]  /*61b0*/  BRA `(.L_x_3964) ;  /* 0x0000000800687947 */ /* 0x000fea0003800000 */
.L_x_3972:
        /* <DEDUP_REMOVED lines=12> */
[----:B0-----:R-:W-:-:S04]  /*6280*/  IADD3 R5, PT, PT, -R5, RZ, RZ ;  /* 0x000000ff05057210 */ /* 0x001fc80007ffe1ff */
[----:B------:R-:W-:-:S05]  /*6290*/  VIADDMNMX.U32 R5, R5, R6, 0x4, !PT ;  /* 0x0000000405057446 */ /* 0x000fca0007800006 */
[----:B------:R-:W-:-:S05]  /*62a0*/  VIADD R5, R5, 0xfffffffc ;  /* 0xfffffffc05057836 */ /* 0x000fca0000000000 */
[C---:B------:R-:W-:Y:S02]  /*62b0*/  SHF.L.U32 R6, R4.reuse, R5, RZ ;  /* 0x0000000504067219 */ /* 0x040fe400000006ff */
[----:B------:R-:W-:Y:S01]  /*62c0*/  SHF.L.U32 R7, R5, 0x17, RZ ;  /* 0x0000001705077819 */ /* 0x000fe200000006ff */
        /* <DEDUP_REMOVED lines=10> */
.L_x_3975:
        /* <DEDUP_REMOVED lines=14> */
.L_x_3974:
[----:B------:R-:W2:Y:S02]  /*6450*/  LDG.E.U16 R0, desc[UR36][R2.64] ;  /* 0x0000002402007981 */ /* 0x000ea4000c1e1500 */
[----:B--2---:R-:W-:-:S04]  /*6460*/  IMAD.U32 R0, R0, 0x10000, RZ ;  /* 0x0001000000007824 */ /* 0x004fc800078e00ff */
[----:B------:R-:W-:-:S04]  /*6470*/  FMUL.FTZ R0, R0, 1 ;  /* 0x3f80000000007820 */ /* 0x000fc80000410000 */
[----:B------:R0:W1:Y:S01]  /*6480*/  F2F.F64.F32 R16, R0 ;  /* 0x0000000000107310 */ /* 0x0000620000201800 */
[----:B------:R-:W-:Y:S05]  /*6490*/  BRA `(.L_x_3964) ;  /* 0x0000000400b07947 */ /* 0x000fea0003800000 */
.L_x_3971:
        /* <DEDUP_REMOVED lines=11> */
.L_x_3978:
        /* <DEDUP_REMOVED lines=21> */
.L_x_3980:
[----:B------:R-:W-:Y:S05]  /*66a0*/  BSYNC.RECONVERGENT B0 ;  /* 0x0000000000007941 */ /* 0x000fea0003800200 */
.L_x_3979:
[----:B------:R-:W-:Y:S02]  /*66b0*/  SHF.L.U32 R0, R0, 0x14, RZ ;  /* 0x0000001400007819 */ /* 0x000fe400000006ff */
[----:B------:R-:W-:-:S04]  /*66c0*/  LEA R2, R2, 0x3b800000, 0x17 ;  /* 0x3b80000002027811 */ /* 0x000fc800078eb8ff */
[----:B------:R-:W-:-:S05]  /*66d0*/  LOP3.LUT R0, R2, R0, R7, 0xfe, !PT ;  /* 0x0000000002007212 */ /* 0x000fca00078efe07 */
[----:B------:R-:W-:-:S04]  /*66e0*/  FMUL.FTZ R0, R0, 1 ;  /* 0x3f80000000007820 */ /* 0x000fc80000410000 */
[----:B------:R0:W1:Y:S01]  /*66f0*/  F2F.F64.F32 R16, R0 ;  /* 0x0000000000107310 */ /* 0x0000620000201800 */
[----:B------:R-:W-:Y:S05]  /*6700*/  BRA `(.L_x_3964) ;  /* 0x0000000400147947 */ /* 0x000fea0003800000 */
.L_x_3977:
        /* <DEDUP_REMOVED lines=21> */
.L_x_3982:
[----:B------:R-:W-:Y:S05]  /*6860*/  BSYNC.RECONVERGENT B0 ;  /* 0x0000000000007941 */ /* 0x000fea0003800200 */
.L_x_3981:
[----:B------:R-:W-:Y:S01]  /*6870*/  IMAD.SHL.U32 R0, R0, 0x200000, RZ ;  /* 0x0020000000007824 */ /* 0x000fe200078e00ff */
[----:B------:R-:W-:-:S04]  /*6880*/  LEA R2, R2, 0x37800000, 0x17 ;  /* 0x3780000002027811 */ /* 0x000fc800078eb8ff */
[----:B------:R-:W-:-:S05]  /*6890*/  LOP3.LUT R0, R2, R0, R7, 0xfe, !PT ;  /* 0x0000000002007212 */ /* 0x000fca00078efe07 */
[----:B------:R-:W-:-:S04]  /*68a0*/  FMUL.FTZ R0, R0, 1 ;  /* 0x3f80000000007820 */ /* 0x000fc80000410000 */
[----:B------:R0:W1:Y:S01]  /*68b0*/  F2F.F64.F32 R16, R0 ;  /* 0x0000000000107310 */ /* 0x0000620000201800 */
[----:B------:R-:W-:Y:S05]  /*68c0*/  BRA `(.L_x_3964) ;  /* 0x0000000000a47947 */ /* 0x000fea0003800000 */
.L_x_3976:
        /* <DEDUP_REMOVED lines=12> */
[----:B------:R-:W-:Y:S01]  /*6990*/  @P0 SHF.L.U32 R0, R0, 0x17, RZ ;  /* 0x0000001700000819 */ /* 0x000fe200000006ff */
[----:B------:R-:W-:Y:S01]  /*69a0*/  @!P0 IMAD.MOV.U32 R16, RZ, RZ, 0x20000000 ;  /* 0x20000000ff108424 */ /* 0x000fe200078e00ff */
[----:B------:R-:W-:-:S03]  /*69b0*/  @!P0 MOV R17, 0x7ff80000 ;  /* 0x7ff8000000118802 */ /* 0x000fc60000000f00 */
[----:B------:R-:W-:-:S04]  /*69c0*/  @P0 FMUL.FTZ R0, R0, 1 ;  /* 0x3f80000000000820 */ /* 0x000fc80000410000 */
[----:B------:R0:W1:Y:S01]  /*69d0*/  @P0 F2F.F64.F32 R16, R0 ;  /* 0x0000000000100310 */ /* 0x0000620000201800 */
[----:B------:R-:W-:Y:S05]  /*69e0*/  BRA `(.L_x_3964) ;  /* 0x00000000005c7947 */ /* 0x000fea0003800000 */
.L_x_3963:
        /* <DEDUP_REMOVED lines=8> */
[----:B0-----:R-:W-:Y:S01]  /*6a70*/  IMAD.U32 R4, RZ, RZ, UR4 ;  /* 0x00000004ff047e24 */ /* 0x001fe2000f8e00ff */
[----:B------:R-:W-:Y:S01]  /*6a80*/  MOV R5, UR5 ;  /* 0x0000000500057c02 */ /* 0x000fe20008000f00 */
[----:B-1----:R-:W-:Y:S01]  /*6a90*/  IMAD.U32 R6, RZ, RZ, UR6 ;  /* 0x00000006ff067e24 */ /* 0x002fe2000f8e00ff */
[----:B------:R-:W-:Y:S01]  /*6aa0*/  MOV R7, UR7 ;  /* 0x0000000700077c02 */ /* 0x000fe20008000f00 */
[----:B---3--:R-:W-:Y:S01]  /*6ab0*/  IMAD.U32 R10, RZ, RZ, UR8 ;  /* 0x00000008ff0a7e24 */ /* 0x008fe2000f8e00ff */
[----:B------:R-:W-:-:S07]  /*6ac0*/  MOV R11, UR9 ;  /* 0x00000009000b7c02 */ /* 0x000fce0008000f00 */
[----:B------:R-:W-:-:S07]  /*6ad0*/  LEPC R20, `(.L_x_3985) ;  /* 0x000000001014794e */ /* 0x000fce0000000000 */
[----:B--2---:R-:W-:Y:S05]  /*6ae0*/  CALL.ABS.NOINC R2 ;  /* 0x0000000002007343 */ /* 0x004fea0003c00000 */
.L_x_3985:
[----:B------:R-:W-:Y:S01]  /*6af0*/  CS2R R16, SRZ ;  /* 0x0000000000107805 */ /* 0x000fe2000001ff00 */
[----:B------:R-:W-:Y:S06]  /*6b00*/  BRA `(.L_x_3964) ;  /* 0x0000000000147947 */ /* 0x000fec0003800000 */
.L_x_3984:
[----:B------:R-:W2:Y:S02]  /*6b10*/  LDG.E.64 R16, desc[UR36][R2.64] ;  /* 0x0000002402107981 */ /* 0x000ea4000c1e1b00 */
[----:B--2---:R-:W0:Y:S01]  /*6b20*/  I2F.F64.U64 R16, R16 ;  /* 0x0000001000107312 */ /* 0x004e220000301800 */
[----:B------:R-:W-:Y:S05]  /*6b30*/  BRA `(.L_x_3964) ;  /* 0x0000000000087947 */ /* 0x000fea0003800000 */
.L_x_3983:
[----:B------:R-:W2:Y:S02]  /*6b40*/  LDG.E R2, desc[UR36][R2.64] ;  /* 0x0000002402027981 */ /* 0x000ea4000c1e1900 */
[----:B--2---:R0:W1:Y:S02]  /*6b50*/  I2F.F64.U32 R16, R2 ;  /* 0x0000000200107312 */ /* 0x0040640000201800 */
.L_x_3964:
[----:B------:R-:W-:Y:S05]  /*6b60*/  BSYNC.RECONVERGENT B6 ;  /* 0x0000000000067941 */ /* 0x000fea0003800200 */
.L_x_3958:
[----:B------:R-:W0:Y:S01]  /*6b70*/  LDCU.64 UR6, c[0x0][0x5f8] ;  /* 0x0000bf00ff0677ac */ /* 0x000e220008000a00 */
[----:B------:R-:W-:Y:S01]  /*6b80*/  BSSY.RECONVERGENT B6, `(.L_x_3986) ;  /* 0x00000ec000067945 */ /* 0x000fe20003800200 */
[----:B------:R-:W-:-:S04]  /*6b90*/  UPRMT UR4, UR42, 0x9910, URZ ;  /* 0x000099102a047896 */ /* 0x000fc800080000ff */
[----:B------:R-:W-:Y:S01]  /*6ba0*/  UISETP.GT.AND UP0, UPT, UR4, 0x9, UPT ;  /* 0x000000090400788c */ /* 0x000fe2000bf04270 */
[----:B0--3--:R-:W-:-:S04]  /*6bb0*/  IADD3 R2, P0, PT, R18, UR6, RZ ;  /* 0x0000000612027c10 */ /* 0x009fc8000ff1e0ff */
        /* <DEDUP_REMOVED lines=13> */
.L_x_3990:
[----:B------:R-:W3:Y:S02]  /*6c90*/  LDG.E.U8 R2, desc[UR36][R2.64] ;  /* 0x0000002402027981 */ /* 0x000ee4000c1e1100 */
[----:B---3--:R0:W3:Y:S01]  /*6ca0*/  I2F.F64.U16 R18, R2 ;  /* 0x0000000200127312 */ /* 0x0080e20000101800 */
[----:B------:R-:W-:Y:S05]  /*6cb0*/  BRA `(.L_x_3992) ;  /* 0x0000000c00607947 */ /* 0x000fea0003800000 */
.L_x_3989:
        /* <DEDUP_REMOVED lines=9> */
.L_x_3994:
[----:B------:R-:W3:Y:S02]  /*6d50*/  LDG.E R2, desc[UR36][R2.64] ;  /* 0x0000002402027981 */ /* 0x000ee4000c1e1900 */
[----:B---3--:R0:W3:Y:S01]  /*6d60*/  I2F.F64 R18, R2 ;  /* 0x0000000200127312 */ /* 0x0080e20000201c00 */
[----:B------:R-:W-:Y:S05]  /*6d70*/  BRA `(.L_x_3992) ;  /* 0x0000000c00307947 */ /* 0x000fea0003800000 */
.L_x_3993:
[----:B------:R-:W3:Y:S02]  /*6d80*/  LDG.E.U16 R2, desc[UR36][R2.64] ;  /* 0x0000002402027981 */ /* 0x000ee4000c1e1500 */
[----:B---3--:R0:W3:Y:S01]  /*6d90*/  I2F.F64.S16 R18, R2 ;  /* 0x0000000200127312 */ /* 0x0080e20000101c00 */
[----:B------:R-:W-:Y:S05]  /*6da0*/  BRA `(.L_x_3992) ;  /* 0x0000000c00247947 */ /* 0x000fea0003800000 */
.L_x_3988:
        /* <DEDUP_REMOVED lines=10> */
.L_x_3996:
[----:B------:R-:W3:Y:S02]  /*6e50*/  LDG.E.U16 R0, desc[UR36][R2.64] ;  /* 0x0000002402007981 */ /* 0x000ee4000c1e1500 */
[----:B---3--:R-:W-:-:S05]  /*6e60*/  HADD2.F32 R0, -RZ, R0.H0_H0 ;  /* 0x20000000ff007230 */ /* 0x008fca0000004100 */
[----:B------:R-:W-:-:S04]  /*6e70*/  FMUL.FTZ R0, R0, 1 ;  /* 0x3f80000000007820 */ /* 0x000fc80000410000 */
[----:B------:R0:W3:Y:S01]  /*6e80*/  F2F.F64.F32 R18, R0 ;  /* 0x0000000000127310 */ /* 0x0000e20000201800 */
[----:B------:R-:W-:Y:S05]  /*6e90*/  BRA `(.L_x_3992) ;  /* 0x0000000800e87947 */ /* 0x000fea0003800000 */
.L_x_3995:
        /* <DEDUP_REMOVED lines=10> */
.L_x_3998:
[----:B------:R-:W3:Y:S02]  /*6f40*/  LDG.E.U16 R2, desc[UR36][R2.64] ;  /* 0x0000002402027981 */ /* 0x000ee4000c1e1500 */
[----:B---3--:R-:W-:-:S05]  /*6f50*/  HADD2.F32 R0, -RZ, R2.H0_H0 ;  /* 0x20000002ff007230 */ /* 0x008fca0000004100 */
[----:B------:R-:W-:-:S04]  /*6f60*/  FMUL.FTZ R0, R0, 1 ;  /* 0x3f80000000007820 */ /* 0x000fc80000410000 */
[----:B------:R0:W3:Y:S01]  /*6f70*/  F2F.F64.F32 R18, R0 ;  /* 0x0000000000127310 */ /* 0x0000e20000201800 */
[----:B------:R-:W-:Y:S05]  /*6f80*/  BRA `(.L_x_3992) ;  /* 0x0000000800ac7947 */ /* 0x000fea0003800000 */
.L_x_3997:
[----:B------:R0:W5:Y:S01]  /*6f90*/  LDG.E.64 R18, desc[UR36][R2.64] ;  /* 0x0000002402127981 */ /* 0x000162000c1e1b00 */
[----:B------:R-:W-:Y:S05]  /*6fa0*/  BRA `(.L_x_3992) ;  /* 0x0000000800a47947 */ /* 0x000fea0003800000 */
.L_x_3987:
        /* <DEDUP_REMOVED lines=13> */
.L_x_4001:
[----:B------:R0:W5:Y:S01]  /*7080*/  LDG.E.64 R18, desc[UR36][R2.64] ;  /* 0x0000002402127981 */ /* 0x000162000c1e1b00 */
[----:B------:R-:W-:Y:S05]  /*7090*/  BRA `(.L_x_3992) ;  /* 0x0000000800687947 */ /* 0x000fea0003800000 */
.L_x_4000:
        /* <DEDUP_REMOVED lines=8> */
[----:B---3--:R-:W-:-:S04]  /*7120*/  SHF.L.U32 R0, R0, 0x18, RZ ;  /* 0x0000001800007819 */ /* 0x008fc800000006ff */
        /* <DEDUP_REMOVED lines=18> */
.L_x_4003:
[----:B------:R-:W3:Y:S02]  /*7250*/  LDG.E.U8 R2, desc[UR36][R2.64] ;  /* 0x0000002402027981 */ /* 0x000ee4000c1e1100 */
        /* <DEDUP_REMOVED lines=13> */
.L_x_4002:
[----:B------:R-:W3:Y:S02]  /*7330*/  LDG.E.U16 R0, desc[UR36][R2.64] ;  /* 0x0000002402007981 */ /* 0x000ee4000c1e1500 */
[----:B---3--:R-:W-:-:S04]  /*7340*/  IMAD.U32 R0, R0, 0x10000, RZ ;  /* 0x0001000000007824 */ /* 0x008fc800078e00ff */
[----:B------:R-:W-:-:S04]  /*7350*/  FMUL.FTZ R0, R0, 1 ;  /* 0x3f80000000007820 */ /* 0x000fc80000410000 */
[----:B------:R0:W3:Y:S01]  /*7360*/  F2F.F64.F32 R18, R0 ;  /* 0x0000000000127310 */ /* 0x0000e20000201800 */
[----:B------:R-:W-:Y:S05]  /*7370*/  BRA `(.L_x_3992) ;  /* 0x0000000400b07947 */ /* 0x000fea0003800000 */
.L_x_3999:
        /* <DEDUP_REMOVED lines=11> */
.L_x_4006:
[----:B------:R-:W3:Y:S01]  /*7430*/  LDG.E.U8 R3, desc[UR36][R2.64] ;  /* 0x0000002402037981 */ /* 0x000ee2000c1e1100 */
[----:B------:R-:W-:Y:S02]  /*7440*/  CS2R R18, SRZ ;  /* 0x0000000000127805 */ /* 0x000fe4000001ff00 */
[----:B---3--:R-:W-:-:S13]  /*7450*/  ISETP.NE.AND P0, PT, R3, RZ, PT ;  /* 0x000000ff0300720c */ /* 0x008fda0003f05270 */
        /* <DEDUP_REMOVED lines=18> */
.L_x_4008:
[----:B------:R-:W-:Y:S05]  /*7580*/  BSYNC.RECONVERGENT B0 ;  /* 0x0000000000007941 */ /* 0x000fea0003800200 */
.L_x_4007:
[----:B------:R-:W-:Y:S02]  /*7590*/  SHF.L.U32 R0, R0, 0x14, RZ ;  /* 0x0000001400007819 */ /* 0x000fe400000006ff */
[----:B------:R-:W-:-:S04]  /*75a0*/  LEA R2, R2, 0x3b800000, 0x17 ;  /* 0x3b80000002027811 */ /* 0x000fc800078eb8ff */
[----:B------:R-:W-:-:S05]  /*75b0*/  LOP3.LUT R0, R2, R0, R7, 0xfe, !PT ;  /* 0x0000000002007212 */ /* 0x000fca00078efe07 */
[----:B------:R-:W-:-:S04]  /*75c0*/  FMUL.FTZ R0, R0, 1 ;  /* 0x3f80000000007820 */ /* 0x000fc80000410000 */
[----:B------:R0:W3:Y:S01]  /*75d0*/  F2F.F64.F32 R18, R0 ;  /* 0x0000000000127310 */ /* 0x0000e20000201800 */
[----:B------:R-:W-:Y:S05]  /*75e0*/  BRA `(.L_x_3992) ;  /* 0x0000000400147947 */ /* 0x000fea0003800000 */
.L_x_4005:
        /* <DEDUP_REMOVED lines=21> */
.L_x_4010:
[----:B------:R-:W-:Y:S05]  /*7740*/  BSYNC.RECONVERGENT B0 ;  /* 0x0000000000007941 */ /* 0x000fea0003800200 */
.L_x_4009:
[----:B------:R-:W-:Y:S01]  /*7750*/  IMAD.SHL.U32 R0, R0, 0x200000, RZ ;  /* 0x0020000000007824 */ /* 0x000fe200078e00ff */
[----:B------:R-:W-:-:S04]  /*7760*/  LEA R2, R2, 0x37800000, 0x17 ;  /* 0x3780000002027811 */ /* 0x000fc800078eb8ff */
[----:B------:R-:W-:-:S05]  /*7770*/  LOP3.LUT R0, R2, R0, R7, 0xfe, !PT ;  /* 0x0000000002007212 */ /* 0x000fca00078efe07 */
[----:B------:R-:W-:-:S04]  /*7780*/  FMUL.FTZ R0, R0, 1 ;  /* 0x3f80000000007820 */ /* 0x000fc80000410000 */
[----:B------:R0:W3:Y:S01]  /*7790*/  F2F.F64.F32 R18, R0 ;  /* 0x0000000000127310 */ /* 0x0000e20000201800 */
[----:B------:R-:W-:Y:S05]  /*77a0*/  BRA `(.L_x_3992) ;  /* 0x0000000000a47947 */ /* 0x000fea0003800000 */
.L_x_4004:
[----:B------:R-:W-:-:S09]  /*77b0*/  UISETP.NE.AND UP0, UPT, UR4, 0x1c, UPT ;  /* 0x0000001c0400788c */ /* 0x000fd2000bf05270 */
[----:B------:R-:W-:Y:S05]  /*77c0*/  BRA.U !UP0, `(.L_x_4011) ;  /* 0x0000000108947547 */ /* 0x000fea000b800000 */
[----:B------:R-:W-:-:S09]  /*77d0*/  UISETP.NE.AND UP0, UPT, UR4, 0x1d, UPT ;  /* 0x0000001d0400788c */ /* 0x000fd2000bf05270 */
[----:B------:R-:W-:Y:S05]  /*77e0*/  BRA.U !UP0, `(.L_x_4012) ;  /* 0x0000000108807547 */ /* 0x000fea000b800000 */
[----:B------:R-:W-:-:S09]  /*77f0*/  UISETP.NE.AND UP0, UPT, UR4, 0x2c, UPT ;  /* 0x0000002c0400788c */ /* 0x000fd2000bf05270 */
[----:B------:R-:W-:Y:S05]  /*7800*/  BRA.U UP0, `(.L_x_3991) ;  /* 0x0000000100307547 */ /* 0x000fea000b800000 */
[----:B------:R-:W3:Y:S01]  /*7810*/  LDG.E.U8 R0, desc[UR36][R2.64] ;  /* 0x0000002402007981 */ /* 0x000ee2000c1e1100 */
[----:B------:R-:W-:Y:S02]  /*7820*/  HFMA2 R18, -RZ, RZ, 0, 0 ;  /* 0x00000000ff127431 */ /* 0x000fe400000001ff */
[----:B------:R-:W-:Y:S01]  /*7830*/  IMAD.MOV.U32 R19, RZ, RZ, 0x38000000 ;  /* 0x38000000ff137424 */ /* 0x000fe200078e00ff */
[----:B---3--:R-:W-:-:S13]  /*7840*/  ISETP.NE.AND P0, PT, R0, RZ, PT ;  /* 0x000000ff0000720c */ /* 0x008fda0003f05270 */
[----:B------:R-:W-:Y:S05]  /*7850*/  @!P0 BRA `(.L_x_3992) ;  /* 0x0000000000788947 */ /* 0x000fea0003800000 */
[----:B------:R-:W-:-:S13]  /*7860*/  ISETP.NE.AND P0, PT, R0, 0xff, PT ;  /* 0x000000ff0000780c */ /* 0x000fda0003f05270 */
[----:B------:R-:W-:Y:S01]  /*7870*/  @P0 SHF.L.U32 R0, R0, 0x17, RZ ;  /* 0x0000001700000819 */ /* 0x000fe200000006ff */
[----:B------:R-:W-:Y:S01]  /*7880*/  @!P0 IMAD.MOV.U32 R18, RZ, RZ, 0x20000000 ;  /* 0x20000000ff128424 */ /* 0x000fe200078e00ff */
[----:B------:R-:W-:-:S03]  /*7890*/  @!P0 MOV R19, 0x7ff80000 ;  /* 0x7ff8000000138802 */ /* 0x000fc60000000f00 */
[----:B------:R-:W-:-:S04]  /*78a0*/  @P0 FMUL.FTZ R0, R0, 1 ;  /* 0x3f80000000000820 */ /* 0x000fc80000410000 */
[----:B------:R0:W3:Y:S01]  /*78b0*/  @P0 F2F.F64.F32 R18, R0 ;  /* 0x0000000000120310 */ /* 0x0000e20000201800 */
[----:B------:R-:W-:Y:S05]  /*78c0*/  BRA `(.L_x_3992) ;  /* 0x00000000005c7947 */ /* 0x000fea0003800000 */
.L_x_3991:
[----:B------:R-:W-:Y:S01]  /*78d0*/  MOV R2, 0x0 ;  /* 0x0000000000027802 */ /* 0x000fe20000000f00 */
[----:B------:R-:W0:Y:S01]  /*78e0*/  LDCU.64 UR4, c[0x4][0x118] ;  /* 0x01002300ff0477ac */ /* 0x000e220008000a00 */
[----:B------:R-:W-:Y:S02]  /*78f0*/  HFMA2 R12, -RZ, RZ, 0, 5.9604644775390625e-08 ;  /* 0x00000001ff0c7431 */ /* 0x000fe400000001ff */
[----:B------:R-:W-:Y:S01]  /*7900*/  IMAD.MOV.U32 R8, RZ, RZ, 0x4e ;  /* 0x0000004eff087424 */ /* 0x000fe200078e00ff */
[----:B------:R-:W3:Y:S01]  /*7910*/  LDCU.64 UR6, c[0x4][0x120] ;  /* 0x01002400ff0677ac */ /* 0x000ee20008000a00 */
[----:B------:R-:W1:Y:S01]  /*7920*/  LDC.64 R2, c[0x4][R2] ;  /* 0x0100000002027b82 */ /* 0x000e620000000a00 */
[----:B------:R-:W-:Y:S01]  /*7930*/  IMAD.MOV.U32 R13, RZ, RZ, RZ ;  /* 0x000000ffff0d7224 */ /* 0x000fe200078e00ff */
[----:B------:R-:W2:Y:S01]  /*7940*/  LDCU.64 UR8, c[0x4][0x8] ;  /* 0x01000100ff0877ac */ /* 0x000ea20008000a00 */
[----:B0-----:R-:W-:Y:S01]  /*7950*/  IMAD.U32 R4, RZ, RZ, UR4 ;  /* 0x00000004ff047e24 */ /* 0x001fe2000f8e00ff */
[----:B------:R-:W-:Y:S01]  /*7960*/  MOV R5, UR5 ;  /* 0x0000000500057c02 */ /* 0x000fe20008000f00 */
[----:B---3--:R-:W-:Y:S01]  /*7970*/  IMAD.U32 R6, RZ, RZ, UR6 ;  /* 0x00000006ff067e24 */ /* 0x008fe2000f8e00ff */
[----:B------:R-:W-:Y:S01]  /*7980*/  MOV R7, UR7 ;  /* 0x0000000700077c02 */ /* 0x000fe20008000f00 */
[----:B--2---:R-:W-:Y:S01]  /*7990*/  IMAD.U32 R10, RZ, RZ, UR8 ;  /* 0x00000008ff0a7e24 */ /* 0x004fe2000f8e00ff */
[----:B------:R-:W-:-:S07]  /*79a0*/  MOV R11, UR9 ;  /* 0x00000009000b7c02 */ /* 0x000fce0008000f00 */
[----:B------:R-:W-:-:S07]  /*79b0*/  LEPC R20, `(.L_x_4013) ;  /* 0x000000001014794e */ /* 0x000fce0000000000 */
[----:B-1--45:R-:W-:Y:S05]  /*79c0*/  CALL.ABS.NOINC R2 ;  /* 0x0000000002007343 */ /* 0x032fea0003c00000 */
.L_x_4013:
[----:B------:R-:W-:Y:S01]  /*79d0*/  CS2R R18, SRZ ;  /* 0x0000000000127805 */ /* 0x000fe2000001ff00 */
[----:B------:R-:W-:Y:S06]  /*79e0*/  BRA `(.L_x_3992) ;  /* 0x0000000000147947 */ /* 0x000fec0003800000 */
.L_x_4012:
[----:B------:R-:W3:Y:S02]  /*79f0*/  LDG.E.64 R18, desc[UR36][R2.64] ;  /* 0x0000002402127981 */ /* 0x000ee4000c1e1b00 */
[----:B---3--:R-:W0:Y:S01]  /*7a00*/  I2F.F64.U64 R18, R18 ;  /* 0x0000001200127312 */ /* 0x008e220000301800 */
[----:B------:R-:W-:Y:S05]  /*7a10*/  BRA `(.L_x_3992) ;  /* 0x0000000000087947 */ /* 0x000fea0003800000 */
.L_x_4011:
[----:B------:R-:W3:Y:S02]  /*7a20*/  LDG.E R2, desc[UR36][R2.64] ;  /* 0x0000002402027981 */ /* 0x000ee4000c1e1900 */
[----:B---3--:R0:W3:Y:S02]  /*7a30*/  I2F.F64.U32 R18, R2 ;  /* 0x0000000200127312 */ /* 0x0080e40000201800 */
.L_x_3992:
[----:B------:R-:W-:Y:S05]  /*7a40*/  BSYNC.RECONVERGENT B6 ;  /* 0x0000000000067941 */ /* 0x000fea0003800200 */
.L_x_3986:
        /* <DEDUP_REMOVED lines=17> */
.L_x_4017:
[----:B-12-45:R-:W0:Y:S02]  /*7b60*/  F2I.S64.F64.TRUNC R16, R16 ;  /* 0x0000001000107311 */ /* 0x036e24000030d900 */
[----:B0-----:R-:W-:-:S05]  /*7b70*/  IMAD.MOV.U32 R5, RZ, RZ, R16 ;  /* 0x000000ffff057224 */ /* 0x001fca00078e0010 */
[----:B------:R0:W-:Y:S01]  /*7b80*/  STG.E.U8 desc[UR36][R2.64], R5 ;  /* 0x0000000502007986 */ /* 0x0001e2000c101124 */
[----:B------:R-:W-:Y:S05]  /*7b90*/  BRA `(.L_x_4019) ;  /* 0x0000000c00f07947 */ /* 0x000fea0003800000 */
.L_x_4016:
        /* <DEDUP_REMOVED lines=9> */
.L_x_4021:
[----:B-12-45:R-:W0:Y:S02]  /*7c30*/  F2I.F64.TRUNC R17, R16 ;  /* 0x0000001000117311 */ /* 0x036e24000030d100 */
[----:B0-----:R0:W-:Y:S01]  /*7c40*/  STG.E desc[UR36][R2.64], R17 ;  /* 0x0000001102007986 */ /* 0x0011e2000c101924 */
[----:B------:R-:W-:Y:S05]  /*7c50*/  BRA `(.L_x_4019) ;  /* 0x0000000c00c07947 */ /* 0x000fea0003800000 */
.L_x_4020:
[----:B-12-45:R-:W0:Y:S02]  /*7c60*/  F2I.F64.TRUNC R17, R16 ;  /* 0x0000001000117311 */ /* 0x036e24000030d100 */
[----:B0-----:R0:W-:Y:S01]  /*7c70*/  STG.E.U16 desc[UR36][R2.64], R17 ;  /* 0x0000001102007986 */ /* 0x0011e2000c101524 */
[----:B------:R-:W-:Y:S05]  /*7c80*/  BRA `(.L_x_4019) ;  /* 0x0000000c00b47947 */ /* 0x000fea0003800000 */
.L_x_4015:
        /* <DEDUP_REMOVED lines=13> */
.L_x_4023:
[----:B------:R-:W-:Y:S01]  /*7d60*/  UMOV UR4, 0xf0000000 ;  /* 0xf000000000047882 */ /* 0x000fe20000000000 */
[----:B------:R-:W-:Y:S01]  /*7d70*/  UMOV UR5, 0x380fffff ;  /* 0x380fffff00057882 */ /* 0x000fe20000000000 */
[----:B-12-45:R-:W0:Y:S01]  /*7d80*/  F2F.F32.F64 R0, R16 ;  /* 0x0000001000007310 */ /* 0x036e220000301000 */
[----:B------:R-:W-:-:S14]  /*7d90*/  DSETP.GEU.AND P0, PT, |R16|, UR4, PT ;  /* 0x0000000410007e2a */ /* 0x000fdc000bf0e200 */
[----:B0-----:R-:W-:-:S05]  /*7da0*/  @!P0 FMUL R0, R0, 1.175494350822287508e-38 ;  /* 0x0080000000008820 */ /* 0x001fca0000400000 */
[----:B------:R-:W-:-:S05]  /*7db0*/  F2FP.F16.F32.PACK_AB R0, RZ, R0 ;  /* 0x00000000ff00723e */ /* 0x000fca00000000ff */
[----:B------:R0:W-:Y:S01]  /*7dc0*/  STG.E.U16 desc[UR36][R2.64], R0 ;  /* 0x0000000002007986 */ /* 0x0001e2000c101524 */
[----:B------:R-:W-:Y:S05]  /*7dd0*/  BRA `(.L_x_4019) ;  /* 0x0000000c00607947 */ /* 0x000fea0003800000 */
.L_x_4022:
        /* <DEDUP_REMOVED lines=10> */
[----:B---3--:R-:W-:-:S05]  /*7e80*/  DSETP.GEU.AND P0, PT, |R18|, UR4, PT ;  /* 0x0000000412007e2a */ /* 0x008fca000bf0e200 */
[----:B------:R-:W1:Y:S07]  /*7e90*/  F2F.F32.F64 R5, R18 ;  /* 0x0000001200057310 */ /* 0x000e6e0000301000 */
[----:B0-----:R-:W-:Y:S02]  /*7ea0*/  @!P1 FMUL R4, R4, 1.175494350822287508e-38 ;  /* 0x0080000004049820 */ /* 0x001fe40000400000 */
[----:B-1----:R-:W-:-:S05]  /*7eb0*/  @!P0 FMUL R5, R5, 1.175494350822287508e-38 ;  /* 0x0080000005058820 */ /* 0x002fca0000400000 */
[----:B------:R0:W-:Y:S01]  /*7ec0*/  STG.E.64 desc[UR36][R2.64], R4 ;  /* 0x0000000402007986 */ /* 0x0001e2000c101b24 */
[----:B------:R-:W-:Y:S05]  /*7ed0*/  BRA `(.L_x_4019) ;  /* 0x0000000c00207947 */ /* 0x000fea0003800000 */
.L_x_4025:
        /* <DEDUP_REMOVED lines=8> */
[----:B------:R-:W-:-:S05]  /*7f60*/  F2FP.F16.F32.PACK_AB R5, R0, R5 ;  /* 0x000000050005723e */ /* 0x000fca00000000ff */
[----:B------:R0:W-:Y:S01]  /*7f70*/  STG.E desc[UR36][R2.64], R5 ;  /* 0x0000000502007986 */ /* 0x0001e2000c101924 */
[----:B------:R-:W-:Y:S05]  /*7f80*/  BRA `(.L_x_4019) ;  /* 0x0000000800f47947 */ /* 0x000fea0003800000 */
.L_x_4024:
[----:B-12-45:R0:W-:Y:S01]  /*7f90*/  STG.E.64 desc[UR36][R2.64], R16 ;  /* 0x0000001002007986 */ /* 0x0361e2000c101b24 */
[----:B------:R-:W-:Y:S05]  /*7fa0*/  BRA `(.L_x_4019) ;  /* 0x0000000800ec7947 */ /* 0x000fea0003800000 */
.L_x_4014:
        /* <DEDUP_REMOVED lines=13> */
.L_x_4029:
[----:B------:R-:W-:Y:S01]  /*8080*/  UMOV UR4, 0xf0000000 ;  /* 0xf000000000047882 */ /* 0x000fe20000000000 */
[----:B------:R-:W-:Y:S01]  /*8090*/  UMOV UR5, 0x380fffff ;  /* 0x380fffff00057882 */ /* 0x000fe20000000000 */
[----:B-12-45:R-:W0:Y:S01]  /*80a0*/  F2F.F32.F64 R5, R16 ;  /* 0x0000001000057310 */ /* 0x036e220000301000 */
        /* <DEDUP_REMOVED lines=19> */
.L_x_4032:
[----:B------:R-:W-:-:S04]  /*81e0*/  SHF.R.U32.HI R5, RZ, 0x18, R5 ;  /* 0x00000018ff057819 */ /* 0x000fc80000011605 */
[----:B------:R-:W-:-:S07]  /*81f0*/  LOP3.LUT R0, R0, 0x80, R5, 0xf8, !PT ;  /* 0x0000008000007812 */ /* 0x000fce00078ef805 */
.L_x_4031:
[----:B------:R-:W-:Y:S05]  /*8200*/  BSYNC.RECONVERGENT B0 ;  /* 0x0000000000007941 */ /* 0x000fea0003800200 */
.L_x_4030:
[----:B------:R0:W-:Y:S01]  /*8210*/  STG.E.U8 desc[UR36][R2.64], R0 ;  /* 0x0000000002007986 */ /* 0x0001e2000c101124 */
[----:B------:R-:W-:Y:S05]  /*8220*/  BRA `(.L_x_4019) ;  /* 0x00000008004c7947 */ /* 0x000fea0003800000 */
.L_x_4028:
        /* <DEDUP_REMOVED lines=22> */
.L_x_4035:
[----:B------:R-:W-:-:S04]  /*8390*/  SHF.R.U32.HI R5, RZ, 0x18, R5 ;  /* 0x00000018ff057819 */ /* 0x000fc80000011605 */
[----:B------:R-:W-:-:S07]  /*83a0*/  LOP3.LUT R0, R0, 0x80, R5, 0xf8, !PT ;  /* 0x0000008000007812 */ /* 0x000fce00078ef805 */
.L_x_4034:
[----:B------:R-:W-:Y:S05]  /*83b0*/  BSYNC.RECONVERGENT B0 ;  /* 0x0000000000007941 */ /* 0x000fea0003800200 */
.L_x_4033:
[----:B------:R0:W-:Y:S01]  /*83c0*/  STG.E.U8 desc[UR36][R2.64], R0 ;  /* 0x0000000002007986 */ /* 0x0001e2000c101124 */
[----:B------:R-:W-:Y:S05]  /*83d0*/  BRA `(.L_x_4019) ;  /* 0x0000000400e07947 */ /* 0x000fea0003800000 */
.L_x_4027:
        /* <DEDUP_REMOVED lines=26> */
.L_x_4037:
[----:B-12-45:R-:W0:Y:S02]  /*8580*/  F2I.U64.F64.TRUNC R16, R16 ;  /* 0x0000001000107311 */ /* 0x036e24000030d800 */
[----:B0-----:R0:W-:Y:S01]  /*8590*/  STG.E.64 desc[UR36][R2.64], R16 ;  /* 0x0000001002007986 */ /* 0x0011e2000c101b24 */
[----:B------:R-:W-:Y:S05]  /*85a0*/  BRA `(.L_x_4019) ;  /* 0x00000004006c7947 */ /* 0x000fea0003800000 */
.L_x_4036:
[----:B-12-45:R-:W0:Y:S02]  /*85b0*/  F2I.U32.F64.TRUNC R17, R16 ;  /* 0x0000001000117311 */ /* 0x036e24000030d000 */
[----:B0-----:R0:W-:Y:S01]  /*85c0*/  STG.E desc[UR36][R2.64], R17 ;  /* 0x0000001102007986 */ /* 0x0011e2000c101924 */
[----:B------:R-:W-:Y:S05]  /*85d0*/  BRA `(.L_x_4019) ;  /* 0x0000000400607947 */ /* 0x000fea0003800000 */
.L_x_4026:
[----:B------:R-:W-:-:S09]  /*85e0*/  UISETP.GT.AND UP0, UPT, UR4, 0xe, UPT ;  /* 0x0000000e0400788c */ /* 0x000fd2000bf04270 */
[----:B------:R-:W-:Y:S05]  /*85f0*/  BRA.U UP0, `(.L_x_4038) ;  /* 0x00000001002c7547 */ /* 0x000fea000b800000 */
[----:B------:R-:W-:-:S09]  /*8600*/  UISETP.NE.AND UP0, UPT, UR4, 0xa, UPT ;  /* 0x0000000a0400788c */ /* 0x000fd2000bf05270 */
[----:B------:R-:W-:Y:S05]  /*8610*/  BRA.U !UP0, `(.L_x_4039) ;  /* 0x00000001081c7547 */ /* 0x000fea000b800000 */
[----:B------:R-:W-:-:S09]  /*8620*/  UISETP.NE.AND UP0, UPT, UR4, 0xb, UPT ;  /* 0x0000000b0400788c */ /* 0x000fd2000bf05270 */
[----:B------:R-:W-:Y:S05]  /*8630*/  BRA.U UP0, `(.L_x_4018) ;  /* 0x0000000100347547 */ /* 0x000fea000b800000 */
[----:B---3-5:R-:W-:-:S06]  /*8640*/  DSETP.NEU.AND P0, PT, R18, RZ, PT ;  /* 0x000000ff1200722a */ /* 0x028fcc0003f0d000 */
[----:B-12-4-:R-:W-:-:S06]  /*8650*/  DSETP.NEU.OR P0, PT, R16, RZ, P0 ;  /* 0x000000ff1000722a */ /* 0x016fcc000070d400 */
[----:B------:R-:W-:-:S05]  /*8660*/  SEL R5, RZ, 0x1, !P0 ;  /* 0x00000001ff057807 */ /* 0x000fca0004000000 */
[----:B------:R4:W-:Y:S01]  /*8670*/  STG.E.U8 desc[UR36][R2.64], R5 ;  /* 0x0000000502007986 */ /* 0x0009e2000c101124 */
[----:B------:R-:W-:Y:S05]  /*8680*/  BRA `(.L_x_4019) ;  /* 0x0000000400347947 */ /* 0x000fea0003800000 */
.L_x_4039:
[----:B-12345:R0:W-:Y:S01]  /*8690*/  STG.E.128 desc[UR36][R2.64], R16 ;  /* 0x0000001002007986 */ /* 0x03e1e2000c101d24 */
[----:B------:R-:W-:Y:S05]  /*86a0*/  BRA `(.L_x_4019) ;  /* 0x00000004002c7947 */ /* 0x000fea0003800000 */
.L_x_4038:
[----:B------:R-:W-:-:S09]  /*86b0*/  UISETP.NE.AND UP0, UPT, UR4, 0xf, UPT ;  /* 0x0000000f0400788c */ /* 0x000fd2000bf05270 */
[----:B------:R-:W-:Y:S05]  /*86c0*/  BRA.U !UP0, `(.L_x_4040) ;  /* 0x0000000508087547 */ /* 0x000fea000b800000 */
[----:B------:R-:W-:-:S09]  /*86d0*/  UISETP.NE.AND UP0, UPT, UR4, 0x17, UPT ;  /* 0x000000170400788c */ /* 0x000fd2000bf05270 */
[----:B------:R-:W-:Y:S05]  /*86e0*/  BRA.U !UP0, `(.L_x_4041) ;  /* 0x0000000108a07547 */ /* 0x000fea000b800000 */
[----:B------:R-:W-:-:S09]  /*86f0*/  UISETP.NE.AND UP0, UPT, UR4, 0x18, UPT ;  /* 0x000000180400788c */ /* 0x000fd2000bf05270 */
[----:B------:R-:W-:Y:S05]  /*8700*/  BRA.U !UP0, `(.L_x_4042) ;  /* 0x0000000108447547 */ /* 0x000fea000b800000 */
.L_x_4018:
[----:B------:R-:W-:Y:S01]  /*8710*/  MOV R0, 0x0 ;  /* 0x0000000000007802 */ /* 0x000fe20000000f00 */
[----:B------:R-:W0:Y:S01]  /*8720*/  LDCU.64 UR4, c[0x4][0x118] ;  /* 0x01002300ff0477ac */ /* 0x000e220008000a00 */
[----:B------:R-:W-:Y:S02]  /*8730*/  HFMA2 R8, -RZ, RZ, 0, 6.020069122314453125e-06 ;  /* 0x00000065ff087431 */ /* 0x000fe400000001ff */
[----:B------:R-:W-:Y:S01]  /*8740*/  IMAD.MOV.U32 R12, RZ, RZ, 0x1 ;  /* 0x00000001ff0c7424 */ /* 0x000fe200078e00ff */
[----:B------:R0:W1:Y:S01]  /*8750*/  LDC.64 R2, c[0x4][R0] ;  /* 0x0100000000027b82 */ /* 0x0000620000000a00 */
[----:B------:R-:W2:Y:S01]  /*8760*/  LDCU.64 UR6, c[0x4][0x120] ;  /* 0x01002400ff0677ac */ /* 0x000ea20008000a00 */
[----:B------:R-:W-:Y:S01]  /*8770*/  MOV R13, RZ ;  /* 0x000000ff000d7202 */ /* 0x000fe20000000f00 */
[----:B------:R-:W3:Y:S01]  /*8780*/  LDCU.64 UR8, c[0x4][0x10] ;  /* 0x01000200ff0877ac */ /* 0x000ee20008000a00 */
[----:B0-----:R-:W-:Y:S01]  /*8790*/  MOV R4, UR4 ;  /* 0x0000000400047c02 */ /* 0x001fe20008000f00 */
[----:B------:R-:W-:Y:S01]  /*87a0*/  IMAD.U32 R5, RZ, RZ, UR5 ;  /* 0x00000005ff057e24 */ /* 0x000fe2000f8e00ff */
[----:B--2---:R-:W-:Y:S01]  /*87b0*/  MOV R6, UR6 ;  /* 0x0000000600067c02 */ /* 0x004fe20008000f00 */
[----:B------:R-:W-:Y:S01]  /*87c0*/  IMAD.U32 R7, RZ, RZ, UR7 ;  /* 0x00000007ff077e24 */ /* 0x000fe2000f8e00ff */
[----:B---3--:R-:W-:Y:S01]  /*87d0*/  MOV R10, UR8 ;  /* 0x00000008000a7c02 */ /* 0x008fe20008000f00 */
[----:B------:R-:W-:-:S07]  /*87e0*/  IMAD.U32 R11, RZ, RZ, UR9 ;  /* 0x00000009ff0b7e24 */ /* 0x000fce000f8e00ff */
[----:B------:R-:W-:-:S07]  /*87f0*/  LEPC R20, `(.L_x_4043) ;  /* 0x000000001014794e */ /* 0x000fce0000000000 */
[----:B-1--45:R-:W-:Y:S05]  /*8800*/  CALL.ABS.NOINC R2 ;  /* 0x0000000002007343 */ /* 0x032fea0003c00000 */
.L_x_4043:
[----:B------:R-:W-:Y:S05]  /*8810*/  BRA `(.L_x_4019) ;  /* 0x0000000000d07947 */ /* 0x000fea0003800000 */
.L_x_4042:
[----:B------:R-:W-:Y:S01]  /*8820*/  UMOV UR4, 0xf0000000 ;  /* 0xf000000000047882 */ /* 0x000fe20000000000 */
[----:B------:R-:W-:Y:S01]  /*8830*/  UMOV UR5, 0x380fffff ;  /* 0x380fffff00057882 */ /* 0x000fe20000000000 */
[----:B-12-45:R-:W0:Y:S01]  /*8840*/  F2F.F32.F64 R7, R16 ;  /* 0x0000001000077310 */ /* 0x036e220000301000 */
        /* <DEDUP_REMOVED lines=14> */
.L_x_4045:
[----:B------:R-:W-:Y:S05]  /*8930*/  BSYNC.RECONVERGENT B0 ;  /* 0x0000000000007941 */ /* 0x000fea0003800200 */
.L_x_4044:
[----:B------:R-:W-:-:S05]  /*8940*/  LOP3.LUT R5, R0, 0x80, R5, 0xf8, !PT ;  /* 0x0000008000057812 */ /* 0x000fca00078ef805 */
[----:B------:R2:W-:Y:S01]  /*8950*/  STG.E.U8 desc[UR36][R2.64], R5 ;  /* 0x0000000502007986 */ /* 0x0005e2000c101124 */
[----:B------:R-:W-:Y:S05]  /*8960*/  BRA `(.L_x_4019) ;  /* 0x00000000007c7947 */ /* 0x000fea0003800000 */
.L_x_4041:
[----:B------:R-:W-:Y:S01]  /*8970*/  UMOV UR4, 0xf0000000 ;  /* 0xf000000000047882 */ /* 0x000fe20000000000 */
[----:B------:R-:W-:Y:S01]  /*8980*/  UMOV UR5, 0x380fffff ;  /* 0x380fffff00057882 */ /* 0x000fe20000000000 */
[----:B-12-45:R-:W0:Y:S01]  /*8990*/  F2F.F32.F64 R5, R16 ;  /* 0x0000001000057310 */ /* 0x036e220000301000 */
        /* <DEDUP_REMOVED lines=13> */
.L_x_4047:
[----:B------:R-:W-:Y:S02]  /*8a70*/  ISETP.GT.U32.AND P0, PT, R4, 0x7f800000, PT ;  /* 0x7f8000000400780c */ /* 0x000fe40003f04070 */
[----:B------:R-:W-:-:S04]  /*8a80*/  MOV R0, 0x7f ;  /* 0x0000007f00007802 */ /* 0x000fc80000000f00 */
[----:B------:R-:W-:-:S07]  /*8a90*/  SEL R0, R0, 0x7c, P0 ;  /* 0x0000007c00007807 */ /* 0x000fce0000000000 */
.L_x_4048:
[----:B------:R-:W-:Y:S05]  /*8aa0*/  BSYNC.RECONVERGENT B0 ;  /* 0x0000000000007941 */ /* 0x000fea0003800200 */
.L_x_4046:
[----:B------:R-:W-:-:S04]  /*8ab0*/  SHF.R.U32.HI R5, RZ, 0x18, R5 ;  /* 0x00000018ff057819 */ /* 0x000fc80000011605 */
[----:B------:R-:W-:-:S05]  /*8ac0*/  LOP3.LUT R5, R0, 0x80, R5, 0xf8, !PT ;  /* 0x0000008000057812 */ /* 0x000fca00078ef805 */
[----:B------:R1:W-:Y:S01]  /*8ad0*/  STG.E.U8 desc[UR36][R2.64], R5 ;  /* 0x0000000502007986 */ /* 0x0003e2000c101124 */
[----:B------:R-:W-:Y:S05]  /*8ae0*/  BRA `(.L_x_4019) ;  /* 0x00000000001c7947 */ /* 0x000fea0003800000 */
.L_x_4040:
[----:B------:R-:W-:Y:S01]  /*8af0*/  UMOV UR4, 0xf0000000 ;  /* 0xf000000000047882 */ /* 0x000fe20000000000 */
[----:B------:R-:W-:Y:S01]  /*8b00*/  UMOV UR5, 0x380fffff ;  /* 0x380fffff00057882 */ /* 0x000fe20000000000 */
[----:B-12-45:R-:W0:Y:S01]  /*8b10*/  F2F.F32.F64 R0, R16 ;  /* 0x0000001000007310 */ /* 0x036e220000301000 */
[----:B------:R-:W-:-:S14]  /*8b20*/  DSETP.GEU.AND P0, PT, |R16|, UR4, PT ;  /* 0x0000000410007e2a */ /* 0x000fdc000bf0e200 */
[----:B0-----:R-:W-:-:S05]  /*8b30*/  @!P0 FMUL R0, R0, 1.175494350822287508e-38 ;  /* 0x0080000000008820 */ /* 0x001fca0000400000 */
[----:B------:R-:W-:-:S05]  /*8b40*/  F2FP.BF16.F32.PACK_AB R0, RZ, R0 ;  /* 0x00000000ff00723e */ /* 0x000fca00000010ff */
[----:B------:R0:W-:Y:S02]  /*8b50*/  STG.E.U16 desc[UR36][R2.64], R0 ;  /* 0x0000000002007986 */ /* 0x0001e4000c101524 */
.L_x_4019:
[----:B------:R-:W-:-:S07]  /*8b60*/  VIADD R23, R23, 0x80 ;  /* 0x0000008017177836 */ /* 0x000fce0000000000 */
.L_x_3956:
[----:B------:R-:W-:Y:S05]  /*8b70*/  BSYNC.RECONVERGENT B7 ;  /* 0x0000000000077941 */ /* 0x000fea0003800200 */
.L_x_3955:
[----:B------:R-:W5:Y:S01]  /*8b80*/  LDCU UR4, c[0x0][0x380] ;  /* 0x00007000ff0477ac */ /* 0x000f620008000800 */
[----:B------:R-:W-:Y:S01]  /*8b90*/  BSSY.RECONVERGENT B7, `(.L_x_4049) ;  /* 0x0000453000077945 */ /* 0x000fe20003800200 */
[----:B-----5:R-:W-:-:S13]  /*8ba0*/  ISETP.GE.AND P0, PT, R23, UR4, PT ;  /* 0x0000000417007c0c */ /* 0x020fda000bf06270 */
[----:B------:R-:W-:Y:S05]  /*8bb0*/  @P0 BRA `(.L_x_4050) ;  /* 0x0000004400400947 */ /* 0x000fea0003800000 */
[----:B------:R-:W5:Y:S01]  /*8bc0*/  LDCU UR4, c[0x0][0x388] ;  /* 0x00007100ff0477ac */ /* 0x000f620008000800 */
[----:B------:R-:W-:Y:S01]  /*8bd0*/  HFMA2 R22, -RZ, RZ, 0, 0 ;  /* 0x00000000ff167431 */ /* 0x000fe200000001ff */
[----:B0-23--:R-:W-:Y:S01]  /*8be0*/  MOV R18, RZ ;  /* 0x000000ff00127202 */ /* 0x00dfe20000000f00 */
        /* <DEDUP_REMOVED lines=8> */
[----:B-1--4-:R-:W-:Y:S01]  /*8c70*/  IMAD.HI.U32 R2, R23, UR4, R22 ;  /* 0x0000000417027c27 */ /* 0x012fe2000f8e0016 */
        /* <DEDUP_REMOVED lines=342> */
.L_x_4051:
[----:B------:R-:W1:Y:S01]  /*a1e0*/  LDCU.64 UR6, c[0x0][0x5f0] ;  /* 0x0000be00ff0677ac */ /* 0x000e620008000a00 */
[----:B------:R-:W-:Y:S01]  /*a1f0*/  BSSY.RECONVERGENT B6, `(.L_x_4052) ;  /* 0x00000ec000067945 */ /* 0x000fe20003800200 */
[----:B------:R-:W-:-:S04]  /*a200*/  UPRMT UR4, UR39, 0x9910, URZ ;  /* 0x0000991027047896 */ /* 0x000fc800080000ff */
[----:B------:R-:W-:Y:S01]  /*a210*/  UISETP.GT.AND UP0, UPT, UR4, 0x9, UPT ;  /* 0x000000090400788c */ /* 0x000fe2000bf04270 */
[----:B-1--4-:R-:W-:-:S05]  /*a220*/  IADD3 R2, P0, PT, R0, UR6, RZ ;  /* 0x0000000600027c10 */ /* 0x012fca000ff1e0ff */
        /* <DEDUP_REMOVED lines=13> */
.L_x_4056:
[----:B------:R-:W2:Y:S02]  /*a300*/  LDG.E.U8 R2, desc[UR36][R2.64] ;  /* 0x0000002402027981 */ /* 0x000ea4000c1e1100 */
[----:B--2---:R0:W1:Y:S01]  /*a310*/  I2F.F64.U16 R16, R2 ;  /* 0x0000000200107312 */ /* 0x0040620000101800 */
[----:B------:R-:W-:Y:S05]  /*a320*/  BRA `(.L_x_4058) ;  /* 0x0000000c00607947 */ /* 0x000fea0003800000 */
.L_x_4055:
        /* <DEDUP_REMOVED lines=9> */
.L_x_4060:
[----:B------:R-:W2:Y:S02]  /*a3c0*/  LDG.E R2, desc[UR36][R2.64] ;  /* 0x0000002402027981 */ /* 0x000ea4000c1e1900 */
[----:B--2---:R0:W1:Y:S01]  /*a3d0*/  I2F.F64 R16, R2 ;  /* 0x0000000200107312 */ /* 0x0040620000201c00 */
[----:B------:R-:W-:Y:S05]  /*a3e0*/  BRA `(.L_x_4058) ;  /* 0x0000000c00307947 */ /* 0x000fea0003800000 */
.L_x_4059:
[----:B------:R-:W2:Y:S02]  /*a3f0*/  LDG.E.U16 R2, desc[UR36][R2.64] ;  /* 0x0000002402027981 */ /* 0x000ea4000c1e1500 */
[----:B--2---:R0:W1:Y:S01]  /*a400*/  I2F.F64.S16 R16, R2 ;  /* 0x0000000200107312 */ /* 0x0040620000101c00 */
[----:B------:R-:W-:Y:S05]  /*a410*/  BRA `(.L_x_4058) ;  /* 0x0000000c00247947 */ /* 0x000fea0003800000 */
.L_x_4054:
        /* <DEDUP_REMOVED lines=10> */
.L_x_4062:
[----:B------:R-:W2:Y:S02]  /*a4c0*/  LDG.E.U16 R0, desc[UR36][R2.64] ;  /* 0x0000002402007981 */ /* 0x000ea4000c1e1500 */
[----:B--2---:R-:W-:-:S05]  /*a4d0*/  HADD2.F32 R0, -RZ, R0.H0_H0 ;  /* 0x20000000ff007230 */ /* 0x004fca0000004100 */
[----:B------:R-:W-:-:S04]  /*a4e0*/  FMUL.FTZ R0, R0, 1 ;  /* 0x3f80000000007820 */ /* 0x000fc80000410000 */
[----:B------:R0:W1:Y:S01]  /*a4f0*/  F2F.F64.F32 R16, R0 ;  /* 0x0000000000107310 */ /* 0x0000620000201800 */
[----:B------:R-:W-:Y:S05]  /*a500*/  BRA `(.L_x_4058) ;  /* 0x0000000800e87947 */ /* 0x000fea0003800000 */
.L_x_4061:
        /* <DEDUP_REMOVED lines=10> */
.L_x_4064:
[----:B------:R-:W2:Y:S02]  /*a5b0*/  LDG.E.U16 R2, desc[UR36][R2.64] ;  /* 0x0000002402027981 */ /* 0x000ea4000c1e1500 */
[----:B--2---:R-:W-:-:S05]  /*a5c0*/  HADD2.F32 R0, -RZ, R2.H0_H0 ;  /* 0x20000002ff007230 */ /* 0x004fca0000004100 */
[----:B------:R-:W-:-:S04]  /*a5d0*/  FMUL.FTZ R0, R0, 1 ;  /* 0x3f80000000007820 */ /* 0x000fc80000410000 */
[----:B------:R0:W1:Y:S01]  /*a5e0*/  F2F.F64.F32 R16, R0 ;  /* 0x0000000000107310 */ /* 0x0000620000201800 */
[----:B------:R-:W-:Y:S05]  /*a5f0*/  BRA `(.L_x_4058) ;  /* 0x0000000800ac7947 */ /* 0x000fea0003800000 */
.L_x_4063:
[----:B------:R0:W5:Y:S01]  /*a600*/  LDG.E.64 R16, desc[UR36][R2.64] ;  /* 0x0000002402107981 */ /* 0x000162000c1e1b00 */
[----:B------:R-:W-:Y:S05]  /*a610*/  BRA `(.L_x_4058) ;  /* 0x0000000800a47947 */ /* 0x000fea0003800000 */
.L_x_4053:
        /* <DEDUP_REMOVED lines=9> */
[----:B------:R-:W-:Y:S02]  /*a6b0*/  MOV R16, RZ ;  /* 0x000000ff00107202 */ /* 0x000fe40000000f00 */
[----:B--2---:R-:W-:-:S04]  /*a6c0*/  ISETP.NE.AND P0, PT, R2, RZ, PT ;  /* 0x000000ff0200720c */ /* 0x004fc80003f05270 */
[----:B------:R-:W-:Y:S01]  /*a6d0*/  FSEL R17, RZ, 1.875, !P0 ;  /* 0x3ff00000ff117808 */ /* 0x000fe20004000000 */
[----:B------:R-:W-:Y:S08]  /*a6e0*/  BRA `(.L_x_4058) ;  /* 0x0000000800707947 */ /* 0x000ff00003800000 */
.L_x_4067:
[----:B------:R0:W5:Y:S01]  /*a6f0*/  LDG.E.64 R16, desc[UR36][R2.64] ;  /* 0x0000002402107981 */ /* 0x000162000c1e1b00 */
[----:B------:R-:W-:Y:S05]  /*a700*/  BRA `(.L_x_4058) ;  /* 0x0000000800687947 */ /* 0x000fea0003800000 */
.L_x_4066:
[----:B------:R-:W-:-:S09]  /*a710*/  UISETP.NE.AND UP0, UPT, UR4, 0xf, UPT ;  /* 0x0000000f0400788c */ /* 0x000fd2000bf05270 */
[----:B------:R-:W-:Y:S05]  /*a720*/  BRA.U !UP0, `(.L_x_4068) ;  /* 0x00000001089c7547 */ /* 0x000fea000b800000 */
[----:B------:R-:W-:-:S09]  /*a730*/  UISETP.NE.AND UP0, UPT, UR4, 0x17, UPT ;  /* 0x000000170400788c */ /* 0x000fd2000bf05270 */
[----:B------:R-:W-:Y:S05]  /*a740*/  BRA.U !UP0, `(.L_x_4069) ;  /* 0x00000001085c7547 */ /* 0x000fea000b800000 */
[----:B------:R-:W-:-:S09]  /*a750*/  UISETP.NE.AND UP0, UPT, UR4, 0x18, UPT ;  /* 0x000000180400788c */ /* 0x000fd2000bf05270 */
[----:B------:R-:W-:Y:S05]  /*a760*/  BRA.U UP0, `(.L_x_4057) ;  /* 0x0000000500f47547 */ /* 0x000fea000b800000 */
[----:B------:R-:W2:Y:S01]  /*a770*/  LDG.E.U8 R0, desc[UR36][R2.64] ;  /* 0x0000002402007981 */ /* 0x000ea2000c1e1100 */
[----:B------:R-:W-:Y:S02]  /*a780*/  HFMA2 R6, -RZ, RZ, 0, 1.847743988037109375e-06 ;  /* 0x0000001fff067431 */ /* 0x000fe400000001ff */
        /* <DEDUP_REMOVED lines=8> */
[----:B------:R-:W-:Y:S01]  /*a810*/  IMAD.SHL.U32 R7, R5, 0x800000, RZ ;  /* 0x0080000005077824 */ /* 0x000fe200078e00ff */
[----:B------:R-:W-:-:S04]  /*a820*/  IADD3 R5, PT, PT, R4, 0x1000000, RZ ;  /* 0x0100000004057810 */ /* 0x000fc80007ffe0ff */
        /* <DEDUP_REMOVED lines=9> */
.L_x_4069:
        /* <DEDUP_REMOVED lines=14> */
.L_x_4068:
[----:B------:R-:W2:Y:S02]  /*a9a0*/  LDG.E.U16 R0, desc[UR36][R2.64] ;  /* 0x0000002402007981 */ /* 0x000ea4000c1e1500 */
[----:B--2---:R-:W-:-:S05]  /*a9b0*/  SHF.L.U32 R0, R0, 0x10, RZ ;  /* 0x0000001000007819 */ /* 0x004fca00000006ff */
[----:B------:R-:W-:-:S04]  /*a9c0*/  FMUL.FTZ R0, R0, 1 ;  /* 0x3f80000000007820 */ /* 0x000fc80000410000 */
[----:B------:R0:W1:Y:S01]  /*a9d0*/  F2F.F64.F32 R16, R0 ;  /* 0x0000000000107310 */ /* 0x0000620000201800 */
[----:B------:R-:W-:Y:S05]  /*a9e0*/  BRA `(.L_x_4058) ;  /* 0x0000000400b07947 */ /* 0x000fea0003800000 */
.L_x_4065:
        /* <DEDUP_REMOVED lines=11> */
.L_x_4072:
        /* <DEDUP_REMOVED lines=21> */
.L_x_4074:
[----:B------:R-:W-:Y:S05]  /*abf0*/  BSYNC.RECONVERGENT B0 ;  /* 0x0000000000007941 */ /* 0x000fea0003800200 */
.L_x_4073:
[----:B------:R-:W-:Y:S01]  /*ac00*/  IMAD.SHL.U32 R0, R0, 0x100000, RZ ;  /* 0x0010000000007824 */ /* 0x000fe200078e00ff */
[----:B------:R-:W-:-:S04]  /*ac10*/  LEA R2, R2, 0x3b800000, 0x17 ;  /* 0x3b80000002027811 */ /* 0x000fc800078eb8ff */
[----:B------:R-:W-:-:S05]  /*ac20*/  LOP3.LUT R0, R2, R0, R7, 0xfe, !PT ;  /* 0x0000000002007212 */ /* 0x000fca00078efe07 */
[----:B------:R-:W-:-:S04]  /*ac30*/  FMUL.FTZ R0, R0, 1 ;  /* 0x3f80000000007820 */ /* 0x000fc80000410000 */
[----:B------:R0:W1:Y:S01]  /*ac40*/  F2F.F64.F32 R16, R0 ;  /* 0x0000000000107310 */ /* 0x0000620000201800 */
[----:B------:R-:W-:Y:S05]  /*ac50*/  BRA `(.L_x_4058) ;  /* 0x0000000400147947 */ /* 0x000fea0003800000 */
.L_x_4071:
        /* <DEDUP_REMOVED lines=21> */
.L_x_4076:
[----:B------:R-:W-:Y:S05]  /*adb0*/  BSYNC.RECONVERGENT B0 ;  /* 0x0000000000007941 */ /* 0x000fea0003800200 */
.L_x_4075:
[----:B------:R-:W-:Y:S02]  /*adc0*/  SHF.L.U32 R0, R0, 0x15, RZ ;  /* 0x0000001500007819 */ /* 0x000fe400000006ff */
[----:B------:R-:W-:-:S04]  /*add0*/  LEA R2, R2, 0x37800000, 0x17 ;  /* 0x3780000002027811 */ /* 0x000fc800078eb8ff */
[----:B------:R-:W-:-:S05]  /*ade0*/  LOP3.LUT R0, R2, R0, R7, 0xfe, !PT ;  /* 0x0000000002007212 */ /* 0x000fca00078efe07 */
[----:B------:R-:W-:-:S04]  /*adf0*/  FMUL.FTZ R0, R0, 1 ;  /* 0x3f80000000007820 */ /* 0x000fc80000410000 */
[----:B------:R0:W1:Y:S01]  /*ae00*/  F2F.F64.F32 R16, R0 ;  /* 0x0000000000107310 */ /* 0x0000620000201800 */
[----:B------:R-:W-:Y:S05]  /*ae10*/  BRA `(.L_x_4058) ;  /* 0x0000000000a47947 */ /* 0x000fea0003800000 */
.L_x_4070:
        /* <DEDUP_REMOVED lines=18> */
.L_x_4057:
[----:B------:R-:W-:Y:S01]  /*af40*/  MOV R2, 0x0 ;  /* 0x0000000000027802 */ /* 0x000fe20000000f00 */
[----:B------:R-:W0:Y:S01]  /*af50*/  LDCU.64 UR4, c[0x4][0x118] ;  /* 0x01002300ff0477ac */ /* 0x000e220008000a00 */
[----:B------:R-:W-:Y:S02]  /*af60*/  HFMA2 R8, -RZ, RZ, 0, 4.64916229248046875e-06 ;  /* 0x0000004eff087431 */ /* 0x000fe400000001ff */
[----:B------:R-:W-:Y:S01]  /*af70*/  IMAD.MOV.U32 R12, RZ, RZ, 0x1 ;  /* 0x00000001ff0c7424 */ /* 0x000fe200078e00ff */
[----:B------:R-:W-:Y:S01]  /*af80*/  MOV R13, RZ ;  /* 0x000000ff000d7202 */ /* 0x000fe20000000f00 */
[----:B------:R-:W1:Y:S01]  /*af90*/  LDCU.64 UR6, c[0x4][0x120] ;  /* 0x01002400ff0677ac */ /* 0x000e620008000a00 */
[----:B------:R-:W2:Y:S01]  /*afa0*/  LDC.64 R2, c[0x4][R2] ;  /* 0x0100000002027b82 */ /* 0x000ea20000000a00 */
[----:B------:R-:W3:Y:S01]  /*afb0*/  LDCU.64 UR8, c[0x4][0x8] ;  /* 0x01000100ff0877ac */ /* 0x000ee20008000a00 */
[----:B0-----:R-:W-:Y:S01]  /*afc0*/  MOV R4, UR4 ;  /* 0x0000000400047c02 */ /* 0x001fe20008000f00 */
[----:B------:R-:W-:Y:S01]  /*afd0*/  IMAD.U32 R5, RZ, RZ, UR5 ;  /* 0x00000005ff057e24 */ /* 0x000fe2000f8e00ff */
[----:B-1----:R-:W-:Y:S01]  /*afe0*/  MOV R6, UR6 ;  /* 0x0000000600067c02 */ /* 0x002fe20008000f00 */
[----:B------:R-:W-:Y:S01]  /*aff0*/  IMAD.U32 R7, RZ, RZ, UR7 ;  /* 0x00000007ff077e24 */ /* 0x000fe2000f8e00ff */
[----:B---3--:R-:W-:Y:S01]  /*b000*/  MOV R10, UR8 ;  /* 0x00000008000a7c02 */ /* 0x008fe20008000f00 */
[----:B------:R-:W-:-:S07]  /*b010*/  IMAD.U32 R11, RZ, RZ, UR9 ;  /* 0x00000009ff0b7e24 */ /* 0x000fce000f8e00ff */
[----:B------:R-:W-:-:S07]  /*b020*/  LEPC R20, `(.L_x_4079) ;  /* 0x000000001014794e */ /* 0x000fce0000000000 */
[----:B--2---:R-:W-:Y:S05]  /*b030*/  CALL.ABS.NOINC R2 ;  /* 0x0000000002007343 */ /* 0x004fea0003c00000 */
.L_x_4079:
[----:B------:R-:W-:Y:S01]  /*b040*/  CS2R R16, SRZ ;  /* 0x0000000000107805 */ /* 0x000fe2000001ff00 */
[----:B------:R-:W-:Y:S06]  /*b050*/  BRA `(.L_x_4058) ;  /* 0x0000000000147947 */ /* 0x000fec0003800000 */
.L_x_4078:
[----:B------:R-:W2:Y:S02]  /*b060*/  LDG.E.64 R16, desc[UR36][R2.64] ;  /* 0x0000002402107981 */ /* 0x000ea4000c1e1b00 */
[----:B--2---:R-:W0:Y:S01]  /*b070*/  I2F.F64.U64 R16, R16 ;  /* 0x0000001000107312 */ /* 0x004e220000301800 */
[----:B------:R-:W-:Y:S05]  /*b080*/  BRA `(.L_x_4058) ;  /* 0x0000000000087947 */ /* 0x000fea0003800000 */
.L_x_4077:
[----:B------:R-:W2:Y:S02]  /*b090*/  LDG.E R2, desc[UR36][R2.64] ;  /* 0x0000002402027981 */ /* 0x000ea4000c1e1900 */
[----:B--2---:R3:W4:Y:S02]  /*b0a0*/  I2F.F64.U32 R16, R2 ;  /* 0x0000000200107312 */ /* 0x0047240000201800 */
.L_x_4058:
[----:B------:R-:W-:Y:S05]  /*b0b0*/  BSYNC.RECONVERGENT B6 ;  /* 0x0000000000067941 */ /* 0x000fea0003800200 */
.L_x_4052:
[----:B------:R-:W0:Y:S01]  /*b0c0*/  LDCU.64 UR6, c[0x0][0x5f8] ;  /* 0x0000bf00ff0677ac */ /* 0x000e220008000a00 */
[----:B------:R-:W-:Y:S01]  /*b0d0*/  BSSY.RECONVERGENT B6, `(.L_x_4080) ;  /* 0x00000ec000067945 */ /* 0x000fe20003800200 */
[----:B------:R-:W-:-:S04]  /*b0e0*/  UPRMT UR4, UR42, 0x9910, URZ ;  /* 0x000099102a047896 */ /* 0x000fc800080000ff */
[----:B------:R-:W-:Y:S01]  /*b0f0*/  UISETP.GT.AND UP0, UPT, UR4, 0x9, UPT ;  /* 0x000000090400788c */ /* 0x000fe2000bf04270 */
[----:B0--3--:R-:W-:-:S05]  /*b100*/  IADD3 R2, P0, PT, R18, UR6, RZ ;  /* 0x0000000612027c10 */ /* 0x009fca000ff1e0ff */
        /* <DEDUP_REMOVED lines=13> */
.L_x_4084:
[----:B------:R-:W3:Y:S02]  /*b1e0*/  LDG.E.U8 R2, desc[UR36][R2.64] ;  /* 0x0000002402027981 */ /* 0x000ee4000c1e1100 */
[----:B---3--:R0:W3:Y:S01]  /*b1f0*/  I2F.F64.U16 R18, R2 ;  /* 0x0000000200127312 */ /* 0x0080e20000101800 */
[----:B------:R-:W-:Y:S05]  /*b200*/  BRA `(.L_x_4086) ;  /* 0x0000000c00607947 */ /* 0x000fea0003800000 */
.L_x_4083:
        /* <DEDUP_REMOVED lines=9> */
.L_x_4088:
[----:B------:R-:W3:Y:S02]  /*b2a0*/  LDG.E R2, desc[UR36][R2.64] ;  /* 0x0000002402027981 */ /* 0x000ee4000c1e1900 */
[----:B---3--:R0:W3:Y:S01]  /*b2b0*/  I2F.F64 R18, R2 ;  /* 0x0000000200127312 */ /* 0x0080e20000201c00 */
[----:B------:R-:W-:Y:S05]  /*b2c0*/  BRA `(.L_x_4086) ;  /* 0x0000000c00307947 */ /* 0x000fea0003800000 */
.L_x_4087:
[----:B------:R-:W3:Y:S02]  /*b2d0*/  LDG.E.U16 R2, desc[UR36][R2.64] ;  /* 0x0000002402027981 */ /* 0x000ee4000c1e1500 */
[----:B---3--:R0:W3:Y:S01]  /*b2e0*/  I2F.F64.S16 R18, R2 ;  /* 0x0000000200127312 */ /* 0x0080e20000101c00 */
[----:B------:R-:W-:Y:S05]  /*b2f0*/  BRA `(.L_x_4086) ;  /* 0x0000000c00247947 */ /* 0x000fea0003800000 */
.L_x_4082:
        /* <DEDUP_REMOVED lines=10> */
.L_x_4090:
[----:B-1----:R-:W3:Y:S02]  /*b3a0*/  LDG.E.U16 R0, desc[UR36][R2.64] ;  /* 0x0000002402007981 */ /* 0x002ee4000c1e1500 */
[----:B---3--:R-:W-:-:S05]  /*b3b0*/  HADD2.F32 R0, -RZ, R0.H0_H0 ;  /* 0x20000000ff007230 */ /* 0x008fca0000004100 */
[----:B------:R-:W-:-:S04]  /*b3c0*/  FMUL.FTZ R0, R0, 1 ;  /* 0x3f80000000007820 */ /* 0x000fc80000410000 */
[----:B------:R0:W1:Y:S01]  /*b3d0*/  F2F.F64.F32 R18, R0 ;  /* 0x0000000000127310 */ /* 0x0000620000201800 */
[----:B------:R-:W-:Y:S05]  /*b3e0*/  BRA `(.L_x_4086) ;  /* 0x0000000800e87947 */ /* 0x000fea0003800000 */
.L_x_4089:
        /* <DEDUP_REMOVED lines=10> */
.L_x_4092:
[----:B------:R-:W1:Y:S02]  /*b490*/  LDG.E.U16 R2, desc[UR36][R2.64] ;  /* 0x0000002402027981 */ /* 0x000e64000c1e1500 */
[----:B-1----:R-:W-:-:S05]  /*b4a0*/  HADD2.F32 R0, -RZ, R2.H0_H0 ;  /* 0x20000002ff007230 */ /* 0x002fca0000004100 */
[----:B------:R-:W-:-:S04]  /*b4b0*/  FMUL.FTZ R0, R0, 1 ;  /* 0x3f80000000007820 */ /* 0x000fc80000410000 */
[----:B------:R0:W1:Y:S01]  /*b4c0*/  F2F.F64.F32 R18, R0 ;  /* 0x0000000000127310 */ /* 0x0000620000201800 */
[----:B------:R-:W-:Y:S05]  /*b4d0*/  BRA `(.L_x_4086) ;  /* 0x0000000800ac7947 */ /* 0x000fea0003800000 */
.L_x_4091:
[----:B------:R0:W5:Y:S01]  /*b4e0*/  LDG.E.64 R18, desc[UR36][R2.64] ;  /* 0x0000002402127981 */ /* 0x000162000c1e1b00 */
[----:B------:R-:W-:Y:S05]  /*b4f0*/  BRA `(.L_x_4086) ;  /* 0x0000000800a47947 */ /* 0x000fea0003800000 */
.L_x_4081:
        /* <DEDUP_REMOVED lines=9> */
[----:B------:R-:W-:Y:S01]  /*b590*/  HFMA2 R18, -RZ, RZ, 0, 0 ;  /* 0x00000000ff127431 */ /* 0x000fe200000001ff */
[----:B---3--:R-:W-:-:S04]  /*b5a0*/  ISETP.NE.AND P0, PT, R2, RZ, PT ;  /* 0x000000ff0200720c */ /* 0x008fc80003f05270 */
[----:B------:R-:W-:Y:S01]  /*b5b0*/  FSEL R19, RZ, 1.875, !P0 ;  /* 0x3ff00000ff137808 */ /* 0x000fe20004000000 */
[----:B------:R-:W-:Y:S08]  /*b5c0*/  BRA `(.L_x_4086) ;  /* 0x0000000800707947 */ /* 0x000ff00003800000 */
.L_x_4095:
[----:B------:R0:W5:Y:S01]  /*b5d0*/  LDG.E.64 R18, desc[UR36][R2.64] ;  /* 0x0000002402127981 */ /* 0x000162000c1e1b00 */
[----:B------:R-:W-:Y:S05]  /*b5e0*/  BRA `(.L_x_4086) ;  /* 0x0000000800687947 */ /* 0x000fea0003800000 */
.L_x_4094:
[----:B------:R-:W-:-:S09]  /*b5f0*/  UISETP.NE.AND UP0, UPT, UR4, 0xf, UPT ;  /* 0x0000000f0400788c */ /* 0x000fd2000bf05270 */
[----:B------:R-:W-:Y:S05]  /*b600*/  BRA.U !UP0, `(.L_x_4096) ;  /* 0x00000001089c7547 */ /* 0x000fea000b800000 */
[----:B------:R-:W-:-:S09]  /*b610*/  UISETP.NE.AND UP0, UPT, UR4, 0x17, UPT ;  /* 0x000000170400788c */ /* 0x000fd2000bf05270 */
[----:B------:R-:W-:Y:S05]  /*b620*/  BRA.U !UP0, `(.L_x_4097) ;  /* 0x00000001085c7547 */ /* 0x000fea000b800000 */
[----:B------:R-:W-:-:S09]  /*b630*/  UISETP.NE.AND UP0, UPT, UR4, 0x18, UPT ;  /* 0x000000180400788c */ /* 0x000fd2000bf05270 */
[----:B------:R-:W-:Y:S05]  /*b640*/  BRA.U UP0, `(.L_x_4085) ;  /* 0x0000000500f47547 */ /* 0x000fea000b800000 */
[----:B-1----:R-:W3:Y:S01]  /*b650*/  LDG.E.U8 R0, desc[UR36][R2.64] ;  /* 0x0000002402007981 */ /* 0x002ee2000c1e1100 */
[----:B------:R-:W-:Y:S01]  /*b660*/  MOV R6, 0x1f ;  /* 0x0000001f00067802 */ /* 0x000fe20000000f00 */
[----:B---3--:R-:W-:-:S05]  /*b670*/  IMAD.SHL.U32 R0, R0, 0x1000000, RZ ;  /* 0x0100000000007824 */ /* 0x008fca00078e00ff */
        /* <DEDUP_REMOVED lines=18> */
.L_x_4097:
[----:B------:R-:W1:Y:S02]  /*b7a0*/  LDG.E.U8 R2, desc[UR36][R2.64] ;  /* 0x0000002402027981 */ /* 0x000e64000c1e1100 */
[C---:B-1----:R-:W-:Y:S01]  /*b7b0*/  SHF.L.U32 R0, R2.reuse, 0x19, RZ ;  /* 0x0000001902007819 */ /* 0x042fe200000006ff */
        /* <DEDUP_REMOVED lines=12> */
.L_x_4096:
[----:B-1----:R-:W3:Y:S02]  /*b880*/  LDG.E.U16 R0, desc[UR36][R2.64] ;  /* 0x0000002402007981 */ /* 0x002ee4000c1e1500 */
[----:B---3--:R-:W-:-:S05]  /*b890*/  SHF.L.U32 R0, R0, 0x10, RZ ;  /* 0x0000001000007819 */ /* 0x008fca00000006ff */
[----:B------:R-:W-:-:S04]  /*b8a0*/  FMUL.FTZ R0, R0, 1 ;  /* 0x3f80000000007820 */ /* 0x000fc80000410000 */
[----:B------:R0:W1:Y:S01]  /*b8b0*/  F2F.F64.F32 R18, R0 ;  /* 0x0000000000127310 */ /* 0x0000620000201800 */
[----:B------:R-:W-:Y:S05]  /*b8c0*/  BRA `(.L_x_4086) ;  /* 0x0000000400b07947 */ /* 0x000fea0003800000 */
.L_x_4093:
        /* <DEDUP_REMOVED lines=11> */
.L_x_4100:
        /* <DEDUP_REMOVED lines=8> */
[--C-:B-1----:R-:W-:Y:S01]  /*ba00*/  SHF.R.U32.HI R0, RZ, 0x3, R3.reuse ;  /* 0x00000003ff007819 */ /* 0x102fe20000011603 */
        /* <DEDUP_REMOVED lines=12> */
.L_x_4102:
[----:B------:R-:W-:Y:S05]  /*bad0*/  BSYNC.RECONVERGENT B0 ;  /* 0x0000000000007941 */ /* 0x000fea0003800200 */
.L_x_4101:
[----:B------:R-:W-:Y:S01]  /*bae0*/  IMAD.SHL.U32 R0, R0, 0x100000, RZ ;  /* 0x0010000000007824 */ /* 0x000fe200078e00ff */
[----:B------:R-:W-:-:S04]  /*baf0*/  LEA R2, R2, 0x3b800000, 0x17 ;  /* 0x3b80000002027811 */ /* 0x000fc800078eb8ff */
[----:B------:R-:W-:-:S05]  /*bb00*/  LOP3.LUT R0, R2, R0, R7, 0xfe, !PT ;  /* 0x0000000002007212 */ /* 0x000fca00078efe07 */
[----:B------:R-:W-:-:S04]  /*bb10*/  FMUL.FTZ R0, R0, 1 ;  /* 0x3f80000000007820 */ /* 0x000fc80000410000 */
[----:B------:R0:W1:Y:S01]  /*bb20*/  F2F.F64.F32 R18, R0 ;  /* 0x0000000000127310 */ /* 0x0000620000201800 */
[----:B------:R-:W-:Y:S05]  /*bb30*/  BRA `(.L_x_4086) ;  /* 0x0000000400147947 */ /* 0x000fea0003800000 */
.L_x_4099:
        /* <DEDUP_REMOVED lines=8> */
[--C-:B-1----:R-:W-:Y:S01]  /*bbc0*/  SHF.R.U32.HI R0, RZ, 0x2, R3.reuse ;  /* 0x00000002ff007819 */ /* 0x102fe20000011603 */
        /* <DEDUP_REMOVED lines=12> */
.L_x_4104:
[----:B------:R-:W-:Y:S05]  /*bc90*/  BSYNC.RECONVERGENT B0 ;  /* 0x0000000000007941 */ /* 0x000fea0003800200 */
.L_x_4103:
[----:B------:R-:W-:Y:S02]  /*bca0*/  SHF.L.U32 R0, R0, 0x15, RZ ;  /* 0x0000001500007819 */ /* 0x000fe400000006ff */
[----:B------:R-:W-:-:S04]  /*bcb0*/  LEA R2, R2, 0x37800000, 0x17 ;  /* 0x3780000002027811 */ /* 0x000fc800078eb8ff */
[----:B------:R-:W-:-:S05]  /*bcc0*/  LOP3.LUT R0, R2, R0, R7, 0xfe, !PT ;  /* 0x0000000002007212 */ /* 0x000fca00078efe07 */
[----:B------:R-:W-:-:S04]  /*bcd0*/  FMUL.FTZ R0, R0, 1 ;  /* 0x3f80000000007820 */ /* 0x000fc80000410000 */
[----:B------:R0:W1:Y:S01]  /*bce0*/  F2F.F64.F32 R18, R0 ;  /* 0x0000000000127310 */ /* 0x0000620000201800 */
[----:B------:R-:W-:Y:S05]  /*bcf0*/  BRA `(.L_x_4086) ;  /* 0x0000000000a47947 */ /* 0x000fea0003800000 */
.L_x_4098:
[----:B------:R-:W-:-:S09]  /*bd00*/  UISETP.NE.AND UP0, UPT, UR4, 0x1c, UPT ;  /* 0x0000001c0400788c */ /* 0x000fd2000bf05270 */
[----:B------:R-:W-:Y:S05]  /*bd10*/  BRA.U !UP0, `(.L_x_4105) ;  /* 0x0000000108947547 */ /* 0x000fea000b800000 */
[----:B------:R-:W-:-:S09]  /*bd20*/  UISETP.NE.AND UP0, UPT, UR4, 0x1d, UPT ;  /* 0x0000001d0400788c */ /* 0x000fd2000bf05270 */
[----:B------:R-:W-:Y:S05]  /*bd30*/  BRA.U !UP0, `(.L_x_4106) ;  /* 0x0000000108807547 */ /* 0x000fea000b800000 */
[----:B------:R-:W-:-:S09]  /*bd40*/  UISETP.NE.AND UP0, UPT, UR4, 0x2c, UPT ;  /* 0x0000002c0400788c */ /* 0x000fd2000bf05270 */
[----:B------:R-:W-:Y:S05]  /*bd50*/  BRA.U UP0, `(.L_x_4085) ;  /* 0x0000000100307547 */ /* 0x000fea000b800000 */
[----:B-1----:R-:W3:Y:S01]  /*bd60*/  LDG.E.U8 R0, desc[UR36][R2.64] ;  /* 0x0000002402007981 */ /* 0x002ee2000c1e1100 */
[----:B------:R-:W-:Y:S02]  /*bd70*/  HFMA2 R19, -RZ, RZ, 0.5, 0 ;  /* 0x38000000ff137431 */ /* 0x000fe400000001ff */
        /* <DEDUP_REMOVED lines=10> */
.L_x_4085:
[----:B------:R-:W-:Y:S01]  /*be20*/  MOV R2, 0x0 ;  /* 0x0000000000027802 */ /* 0x000fe20000000f00 */
[----:B------:R-:W0:Y:S01]  /*be30*/  LDCU.64 UR4, c[0x4][0x118] ;  /* 0x01002300ff0477ac */ /* 0x000e220008000a00 */
[----:B------:R-:W-:Y:S02]  /*be40*/  HFMA2 R8, -RZ, RZ, 0, 4.64916229248046875e-06 ;  /* 0x0000004eff087431 */ /* 0x000fe400000001ff */
[----:B------:R-:W-:Y:S01]  /*be50*/  IMAD.MOV.U32 R12, RZ, RZ, 0x1 ;  /* 0x00000001ff0c7424 */ /* 0x000fe200078e00ff */
[----:B------:R-:W-:Y:S01]  /*be60*/  MOV R13, RZ ;  /* 0x000000ff000d7202 */ /* 0x000fe20000000f00 */
[----:B------:R-:W3:Y:S01]  /*be70*/  LDCU.64 UR6, c[0x4][0x120] ;  /* 0x01002400ff0677ac */ /* 0x000ee20008000a00 */
[----:B------:R-:W1:Y:S01]  /*be80*/  LDC.64 R2, c[0x4][R2] ;  /* 0x0100000002027b82 */ /* 0x000e620000000a00 */
[----:B------:R-:W2:Y:S01]  /*be90*/  LDCU.64 UR8, c[0x4][0x8] ;  /* 0x01000100ff0877ac */ /* 0x000ea20008000a00 */
[----:B0-----:R-:W-:Y:S01]  /*bea0*/  MOV R4, UR4 ;  /* 0x0000000400047c02 */ /* 0x001fe20008000f00 */
[----:B------:R-:W-:Y:S01]  /*beb0*/  IMAD.U32 R5, RZ, RZ, UR5 ;  /* 0x00000005ff057e24 */ /* 0x000fe2000f8e00ff */
[----:B---3--:R-:W-:Y:S01]  /*bec0*/  MOV R6, UR6 ;  /* 0x0000000600067c02 */ /* 0x008fe20008000f00 */
[----:B------:R-:W-:Y:S01]  /*bed0*/  IMAD.U32 R7, RZ, RZ, UR7 ;  /* 0x00000007ff077e24 */ /* 0x000fe2000f8e00ff */
[----:B--2---:R-:W-:Y:S01]  /*bee0*/  MOV R10, UR8 ;  /* 0x00000008000a7c02 */ /* 0x004fe20008000f00 */
[----:B------:R-:W-:-:S07]  /*bef0*/  IMAD.U32 R11, RZ, RZ, UR9 ;  /* 0x00000009ff0b7e24 */ /* 0x000fce000f8e00ff */
[----:B------:R-:W-:-:S07]  /*bf00*/  LEPC R20, `(.L_x_4107) ;  /* 0x000000001014794e */ /* 0x000fce0000000000 */
[----:B-1--45:R-:W-:Y:S05]  /*bf10*/  CALL.ABS.NOINC R2 ;  /* 0x0000000002007343 */ /* 0x032fea0003c00000 */
.L_x_4107:
[----:B------:R-:W-:Y:S01]  /*bf20*/  CS2R R18, SRZ ;  /* 0x0000000000127805 */ /* 0x000fe2000001ff00 */
[----:B------:R-:W-:Y:S06]  /*bf30*/  BRA `(.L_x_4086) ;  /* 0x0000000000147947 */ /* 0x000fec0003800000 */
.L_x_4106:
[----:B------:R-:W3:Y:S02]  /*bf40*/  LDG.E.64 R18, desc[UR36][R2.64] ;  /* 0x0000002402127981 */ /* 0x000ee4000c1e1b00 */
[----:B---3--:R-:W0:Y:S01]  /*bf50*/  I2F.F64.U64 R18, R18 ;  /* 0x0000001200127312 */ /* 0x008e220000301800 */
[----:B------:R-:W-:Y:S05]  /*bf60*/  BRA `(.L_x_4086) ;  /* 0x0000000000087947 */ /* 0x000fea0003800000 */
.L_x_4105:
[----:B------:R-:W3:Y:S02]  /*bf70*/  LDG.E R2, desc[UR36][R2.64] ;  /* 0x0000002402027981 */ /* 0x000ee4000c1e1900 */
[----:B---3--:R0:W3:Y:S02]  /*bf80*/  I2F.F64.U32 R18, R2 ;  /* 0x0000000200127312 */ /* 0x0080e40000201800 */
.L_x_4086:
[----:B------:R-:W-:Y:S05]  /*bf90*/  BSYNC.RECONVERGENT B6 ;  /* 0x0000000000067941 */ /* 0x000fea0003800200 */
.L_x_4080:
        /* <DEDUP_REMOVED lines=17> */
.L_x_4111:
[----:B-12-45:R-:W0:Y:S02]  /*c0b0*/  F2I.S64.F64.TRUNC R16, R16 ;  /* 0x0000001000107311 */ /* 0x036e24000030d900 */
[----:B0-----:R-:W-:-:S05]  /*c0c0*/  MOV R5, R16 ;  /* 0x0000001000057202 */ /* 0x001fca0000000f00 */
[----:B------:R0:W-:Y:S01]  /*c0d0*/  STG.E.U8 desc[UR36][R2.64], R5 ;  /* 0x0000000502007986 */ /* 0x0001e2000c101124 */
[----:B------:R-:W-:Y:S05]  /*c0e0*/  BRA `(.L_x_4113) ;  /* 0x0000000c00f07947 */ /* 0x000fea0003800000 */
.L_x_4110:
        /* <DEDUP_REMOVED lines=9> */
.L_x_4115:
[----:B-12-45:R-:W0:Y:S02]  /*c180*/  F2I.F64.TRUNC R17, R16 ;  /* 0x0000001000117311 */ /* 0x036e24000030d100 */
[----:B0-----:R0:W-:Y:S01]  /*c190*/  STG.E desc[UR36][R2.64], R17 ;  /* 0x0000001102007986 */ /* 0x0011e2000c101924 */
[----:B------:R-:W-:Y:S05]  /*c1a0*/  BRA `(.L_x_4113) ;  /* 0x0000000c00c07947 */ /* 0x000fea0003800000 */
.L_x_4114:
[----:B-12-45:R-:W0:Y:S02]  /*c1b0*/  F2I.F64.TRUNC R17, R16 ;  /* 0x0000001000117311 */ /* 0x036e24000030d100 */
[----:B0-----:R0:W-:Y:S01]  /*c1c0*/  STG.E.U16 desc[UR36][R2.64], R17 ;  /* 0x0000001102007986 */ /* 0x0011e2000c101524 */
[----:B------:R-:W-:Y:S05]  /*c1d0*/  BRA `(.L_x_4113) ;  /* 0x0000000c00b47947 */ /* 0x000fea0003800000 */
.L_x_4109:
        /* <DEDUP_REMOVED lines=13> */
.L_x_4117:
        /* <DEDUP_REMOVED lines=8> */
.L_x_4116:
        /* <DEDUP_REMOVED lines=16> */
.L_x_4119:
        /* <DEDUP_REMOVED lines=11> */
.L_x_4118:
[----:B-12-45:R0:W-:Y:S01]  /*c4e0*/  STG.E.64 desc[UR36][R2.64], R16 ;  /* 0x0000001002007986 */ /* 0x0361e2000c101b24 */
[----:B------:R-:W-:Y:S05]  /*c4f0*/  BRA `(.L_x_4113) ;  /* 0x0000000800ec7947 */ /* 0x000fea0003800000 */
.L_x_4108:
        /* <DEDUP_REMOVED lines=13> */
.L_x_4123:
[----:B------:R-:W-:Y:S01]  /*c5d0*/  UMOV UR4, 0xf0000000 ;  /* 0xf000000000047882 */ /* 0x000fe20000000000 */
[----:B------:R-:W-:Y:S01]  /*c5e0*/  UMOV UR5, 0x380fffff ;  /* 0x380fffff00057882 */ /* 0x000fe20000000000 */
[----:B-12-45:R-:W0:Y:S01]  /*c5f0*/  F2F.F32.F64 R5, R16 ;  /* 0x0000001000057310 */ /* 0x036e220000301000 */
        /* <DEDUP_REMOVED lines=19> */
.L_x_4126:
[----:B------:R-:W-:-:S04]  /*c730*/  SHF.R.U32.HI R5, RZ, 0x18, R5 ;  /* 0x00000018ff057819 */ /* 0x000fc80000011605 */
[----:B------:R-:W-:-:S07]  /*c740*/  LOP3.LUT R0, R0, 0x80, R5, 0xf8, !PT ;  /* 0x0000008000007812 */ /* 0x000fce00078ef805 */
.L_x_4125:
[----:B------:R-:W-:Y:S05]  /*c750*/  BSYNC.RECONVERGENT B0 ;  /* 0x0000000000007941 */ /* 0x000fea0003800200 */
.L_x_4124:
[----:B------:R0:W-:Y:S01]  /*c760*/  STG.E.U8 desc[UR36][R2.64], R0 ;  /* 0x0000000002007986 */ /* 0x0001e2000c101124 */
[----:B------:R-:W-:Y:S05]  /*c770*/  BRA `(.L_x_4113) ;  /* 0x00000008004c7947 */ /* 0x000fea0003800000 */
.L_x_4122:
        /* <DEDUP_REMOVED lines=22> */
.L_x_4129:
[----:B------:R-:W-:-:S04]  /*c8e0*/  SHF.R.U32.HI R5, RZ, 0x18, R5 ;  /* 0x00000018ff057819 */ /* 0x000fc80000011605 */
[----:B------:R-:W-:-:S07]  /*c8f0*/  LOP3.LUT R0, R0, 0x80, R5, 0xf8, !PT ;  /* 0x0000008000007812 */ /* 0x000fce00078ef805 */
.L_x_4128:
[----:B------:R-:W-:Y:S05]  /*c900*/  BSYNC.RECONVERGENT B0 ;  /* 0x0000000000007941 */ /* 0x000fea0003800200 */
.L_x_4127:
[----:B------:R0:W-:Y:S01]  /*c910*/  STG.E.U8 desc[UR36][R2.64], R0 ;  /* 0x0000000002007986 */ /* 0x0001e2000c101124 */
[----:B------:R-:W-:Y:S05]  /*c920*/  BRA `(.L_x_4113) ;  /* 0x0000000400e07947 */ /* 0x000fea0003800000 */
.L_x_4121:
        /* <DEDUP_REMOVED lines=22> */
[----:B------:R-:W-:-:S05]  /*ca90*/  @!P0 IMAD.MOV R0, RZ, RZ, R4 ;  /* 0x000000ffff008224 */ /* 0x000fca00078e0204 */
[----:B------:R-:W-:-:S05]  /*caa0*/  @P1 MOV R5, R0 ;  /* 0x0000000000051202 */ /* 0x000fca0000000f00 */
[----:B------:R0:W-:Y:S01]  /*cab0*/  STG.E.U8 desc[UR36][R2.64], R5 ;  /* 0x0000000502007986 */ /* 0x0001e2000c101124 */
[----:B------:R-:W-:Y:S05]  /*cac0*/  BRA `(.L_x_4113) ;  /* 0x0000000400787947 */ /* 0x000fea0003800000 */
.L_x_4131:
[----:B-12-45:R-:W0:Y:S02]  /*cad0*/  F2I.U64.F64.TRUNC R16, R16 ;  /* 0x0000001000107311 */ /* 0x036e24000030d800 */
[----:B0-----:R0:W-:Y:S01]  /*cae0*/  STG.E.64 desc[UR36][R2.64], R16 ;  /* 0x0000001002007986 */ /* 0x0011e2000c101b24 */
[----:B------:R-:W-:Y:S05]  /*caf0*/  BRA `(.L_x_4113) ;  /* 0x00000004006c7947 */ /* 0x000fea0003800000 */
.L_x_4130:
[----:B-12-45:R-:W0:Y:S02]  /*cb00*/  F2I.U32.F64.TRUNC R17, R16 ;  /* 0x0000001000117311 */ /* 0x036e24000030d000 */
[----:B0-----:R0:W-:Y:S01]  /*cb10*/  STG.E desc[UR36][R2.64], R17 ;  /* 0x0000001102007986 */ /* 0x0011e2000c101924 */
[----:B------:R-:W-:Y:S05]  /*cb20*/  BRA `(.L_x_4113) ;  /* 0x0000000400607947 */ /* 0x000fea0003800000 */
.L_x_4120:
[----:B------:R-:W-:-:S09]  /*cb30*/  UISETP.GT.AND UP0, UPT, UR4, 0xe, UPT ;  /* 0x0000000e0400788c */ /* 0x000fd2000bf04270 */
[----:B------:R-:W-:Y:S05]  /*cb40*/  BRA.U UP0, `(.L_x_4132) ;  /* 0x00000001002c7547 */ /* 0x000fea000b800000 */
[----:B------:R-:W-:-:S09]  /*cb50*/  UISETP.NE.AND UP0, UPT, UR4, 0xa, UPT ;  /* 0x0000000a0400788c */ /* 0x000fd2000bf05270 */
[----:B------:R-:W-:Y:S05]  /*cb60*/  BRA.U !UP0, `(.L_x_4133) ;  /* 0x00000001081c7547 */ /* 0x000fea000b800000 */
[----:B------:R-:W-:-:S09]  /*cb70*/  UISETP.NE.AND UP0, UPT, UR4, 0xb, UPT ;  /* 0x0000000b0400788c */ /* 0x000fd2000bf05270 */
[----:B------:R-:W-:Y:S05]  /*cb80*/  BRA.U UP0, `(.L_x_4112) ;  /* 0x0000000100347547 */ /* 0x000fea000b800000 */
[----:B-1-3-5:R-:W-:-:S06]  /*cb90*/  DSETP.NEU.AND P0, PT, R18, RZ, PT ;  /* 0x000000ff1200722a */ /* 0x02afcc0003f0d000 */
[----:B--2-4-:R-:W-:-:S06]  /*cba0*/  DSETP.NEU.OR P0, PT, R16, RZ, P0 ;  /* 0x000000ff1000722a */ /* 0x014fcc000070d400 */
[----:B------:R-:W-:-:S05]  /*cbb0*/  SEL R5, RZ, 0x1, !P0 ;  /* 0x00000001ff057807 */ /* 0x000fca0004000000 */
[----:B------:R0:W-:Y:S01]  /*cbc0*/  STG.E.U8 desc[UR36][R2.64], R5 ;  /* 0x0000000502007986 */ /* 0x0001e2000c101124 */
[----:B------:R-:W-:Y:S05]  /*cbd0*/  BRA `(.L_x_4113) ;  /* 0x0000000400347947 */ /* 0x000fea0003800000 */
.L_x_4133:
[----:B-12345:R0:W-:Y:S01]  /*cbe0*/  STG.E.128 desc[UR36][R2.64], R16 ;  /* 0x0000001002007986 */ /* 0x03e1e2000c101d24 */
[----:B------:R-:W-:Y:S05]  /*cbf0*/  BRA `(.L_x_4113) ;  /* 0x00000004002c7947 */ /* 0x000fea0003800000 */
.L_x_4132:
[----:B------:R-:W-:-:S09]  /*cc00*/  UISETP.NE.AND UP0, UPT, UR4, 0xf, UPT ;  /* 0x0000000f0400788c */ /* 0x000fd2000bf05270 */
[----:B------:R-:W-:Y:S05]  /*cc10*/  BRA.U !UP0, `(.L_x_4134) ;  /* 0x0000000508087547 */ /* 0x000fea000b800000 */
[----:B------:R-:W-:-:S09]  /*cc20*/  UISETP.NE.AND UP0, UPT, UR4, 0x17, UPT ;  /* 0x000000170400788c */ /* 0x000fd2000bf05270 */
[----:B------:R-:W-:Y:S05]  /*cc30*/  BRA.U !UP0, `(.L_x_4135) ;  /* 0x0000000108a07547 */ /* 0x000fea000b800000 */
[----:B------:R-:W-:-:S09]  /*cc40*/  UISETP.NE.AND UP0, UPT, UR4, 0x18, UPT ;  /* 0x000000180400788c */ /* 0x000fd2000bf05270 */
[----:B------:R-:W-:Y:S05]  /*cc50*/  BRA.U !UP0, `(.L_x_4136) ;  /* 0x0000000108447547 */ /* 0x000fea000b800000 */
.L_x_4112:
[----:B-1----:R-:W-:Y:S01]  /*cc60*/  MOV R0, 0x0 ;  /* 0x0000000000007802 */ /* 0x002fe20000000f00 */
[----:B------:R-:W0:Y:S01]  /*cc70*/  LDCU.64 UR4, c[0x4][0x118] ;  /* 0x01002300ff0477ac */ /* 0x000e220008000a00 */
[----:B------:R-:W-:Y:S02]  /*cc80*/  HFMA2 R12, -RZ, RZ, 0, 5.9604644775390625e-08 ;  /* 0x00000001ff0c7431 */ /* 0x000fe400000001ff */
[----:B------:R-:W-:Y:S01]  /*cc90*/  IMAD.MOV.U32 R8, RZ, RZ, 0x65 ;  /* 0x00000065ff087424 */ /* 0x000fe200078e00ff */
[----:B------:R1:W1:Y:S01]  /*cca0*/  LDC.64 R2, c[0x4][R0] ;  /* 0x0100000000027b82 */ /* 0x0002620000000a00 */
[----:B------:R-:W2:Y:S01]  /*ccb0*/  LDCU.64 UR6, c[0x4][0x120] ;  /* 0x01002400ff0677ac */ /* 0x000ea20008000a00 */
[----:B------:R-:W-:Y:S01]  /*ccc0*/  IMAD.MOV.U32 R13, RZ, RZ, RZ ;  /* 0x000000ffff0d7224 */ /* 0x000fe200078e00ff */
[----:B------:R-:W3:Y:S01]  /*ccd0*/  LDCU.64 UR8, c[0x4][0x10] ;  /* 0x01000200ff0877ac */ /* 0x000ee20008000a00 */
[----:B0-----:R-:W-:Y:S01]  /*cce0*/  IMAD.U32 R4, RZ, RZ, UR4 ;  /* 0x00000004ff047e24 */ /* 0x001fe2000f8e00ff */
[----:B------:R-:W-:Y:S01]  /*ccf0*/  MOV R5, UR5 ;  /* 0x0000000500057c02 */ /* 0x000fe20008000f00 */
[----:B--2---:R-:W-:Y:S01]  /*cd00*/  IMAD.U32 R6, RZ, RZ, UR6 ;  /* 0x00000006ff067e24 */ /* 0x004fe2000f8e00ff */
[----:B------:R-:W-:Y:S01]  /*cd10*/  MOV R7, UR7 ;  /* 0x0000000700077c02 */ /* 0x000fe20008000f00 */
[----:B---3--:R-:W-:Y:S01]  /*cd20*/  IMAD.U32 R10, RZ, RZ, UR8 ;  /* 0x00000008ff0a7e24 */ /* 0x008fe2000f8e00ff */
[----:B------:R-:W-:-:S07]  /*cd30*/  MOV R11, UR9 ;  /* 0x00000009000b7c02 */ /* 0x000fce0008000f00 */
[----:B------:R-:W-:-:S07]  /*cd40*/  LEPC R20, `(.L_x_4137) ;  /* 0x000000001014794e */ /* 0x000fce0000000000 */
[----:B-1--45:R-:W-:Y:S05]  /*cd50*/  CALL.ABS.NOINC R2 ;  /* 0x0000000002007343 */ /* 0x032fea0003c00000 */
.L_x_4137:
[----:B------:R-:W-:Y:S05]  /*cd60*/  BRA `(.L_x_4113) ;  /* 0x0000000000d07947 */ /* 0x000fea0003800000 */
.L_x_4136:
[----:B------:R-:W-:Y:S01]  /*cd70*/  UMOV UR4, 0xf0000000 ;  /* 0xf000000000047882 */ /* 0x000fe20000000000 */
[----:B------:R-:W-:Y:S01]  /*cd80*/  UMOV UR5, 0x380fffff ;  /* 0x380fffff00057882 */ /* 0x000fe20000000000 */
[----:B-12-45:R-:W0:Y:S01]  /*cd90*/  F2F.F32.F64 R7, R16 ;  /* 0x0000001000077310 */ /* 0x036e220000301000 */
[----:B------:R-:W-:Y:S01]  /*cda0*/  DSETP.GEU.AND P0, PT, |R16|, UR4, PT ;  /* 0x0000000410007e2a */ /* 0x000fe2000bf0e200 */
[----:B------:R-:W-:Y:S01]  /*cdb0*/  BSSY.RECONVERGENT B0, `(.L_x_4138) ;  /* 0x000000d000007945 */ /* 0x000fe20003800200 */
[----:B------:R-:W-:-:S12]  /*cdc0*/  MOV R0, 0x7f ;  /* 0x0000007f00007802 */ /* 0x000fd80000000f00 */
        /* <DEDUP_REMOVED lines=11> */
.L_x_4139:
[----:B------:R-:W-:Y:S05]  /*ce80*/  BSYNC.RECONVERGENT B0 ;  /* 0x0000000000007941 */ /* 0x000fea0003800200 */
.L_x_4138:
[----:B------:R-:W-:-:S05]  /*ce90*/  LOP3.LUT R5, R0, 0x80, R5, 0xf8, !PT ;  /* 0x0000008000057812 */ /* 0x000fca00078ef805 */
[----:B------:R0:W-:Y:S01]  /*cea0*/  STG.E.U8 desc[UR36][R2.64], R5 ;  /* 0x0000000502007986 */ /* 0x0001e2000c101124 */
[----:B------:R-:W-:Y:S05]  /*ceb0*/  BRA `(.L_x_4113) ;  /* 0x00000000007c7947 */ /* 0x000fea0003800000 */
.L_x_4135:
        /* <DEDUP_REMOVED lines=16> */
.L_x_4141:
[----:B------:R-:W-:Y:S01]  /*cfc0*/  IMAD.MOV.U32 R0, RZ, RZ, 0x7f ;  /* 0x0000007fff007424 */ /* 0x000fe200078e00ff */
[----:B------:R-:W-:-:S04]  /*cfd0*/  ISETP.GT.U32.AND P0, PT, R4, 0x7f800000, PT ;  /* 0x7f8000000400780c */ /* 0x000fc80003f04070 */
[----:B------:R-:W-:-:S09]  /*cfe0*/  SEL R0, R0, 0x7c, P0 ;  /* 0x0000007c00007807 */ /* 0x000fd20000000000 */
.L_x_4142:
[----:B------:R-:W-:Y:S05]  /*cff0*/  BSYNC.RECONVERGENT B0 ;  /* 0x0000000000007941 */ /* 0x000fea0003800200 */
.L_x_4140:
[----:B------:R-:W-:-:S04]  /*d000*/  SHF.R.U32.HI R5, RZ, 0x18, R5 ;  /* 0x00000018ff057819 */ /* 0x000fc80000011605 */
[----:B------:R-:W-:-:S05]  /*d010*/  LOP3.LUT R5, R0, 0x80, R5, 0xf8, !PT ;  /* 0x0000008000057812 */ /* 0x000fca00078ef805 */
[----:B------:R0:W-:Y:S01]  /*d020*/  STG.E.U8 desc[UR36][R2.64], R5 ;  /* 0x0000000502007986 */ /* 0x0001e2000c101124 */
[----:B------:R-:W-:Y:S05]  /*d030*/  BRA `(.L_x_4113) ;  /* 0x00000000001c7947 */ /* 0x000fea0003800000 */
.L_x_4134:
[----:B------:R-:W-:Y:S01]  /*d040*/  UMOV UR4, 0xf0000000 ;  /* 0xf000000000047882 */ /* 0x000fe20000000000 */
[----:B------:R-:W-:Y:S01]  /*d050*/  UMOV UR5, 0x380fffff ;  /* 0x380fffff00057882 */ /* 0x000fe20000000000 */
[----:B-12-45:R-:W0:Y:S01]  /*d060*/  F2F.F32.F64 R0, R16 ;  /* 0x0000001000007310 */ /* 0x036e220000301000 */
[----:B------:R-:W-:-:S14]  /*d070*/  DSETP.GEU.AND P0, PT, |R16|, UR4, PT ;  /* 0x0000000410007e2a */ /* 0x000fdc000bf0e200 */
[----:B0-----:R-:W-:-:S05]  /*d080*/  @!P0 FMUL R0, R0, 1.175494350822287508e-38 ;  /* 0x0080000000008820 */ /* 0x001fca0000400000 */
[----:B------:R-:W-:-:S05]  /*d090*/  F2FP.BF16.F32.PACK_AB R0, RZ, R0 ;  /* 0x00000000ff00723e */ /* 0x000fca00000010ff */
[----:B------:R0:W-:Y:S02]  /*d0a0*/  STG.E.U16 desc[UR36][R2.64], R0 ;  /* 0x0000000002007986 */ /* 0x0001e4000c101524 */
.L_x_4113:
[----:B------:R-:W-:-:S07]  /*d0b0*/  IADD3 R23, PT, PT, R23, 0x80, RZ ;  /* 0x0000008017177810 */ /* 0x000fce0007ffe0ff */
.L_x_4050:
[----:B------:R-:W-:Y:S05]  /*d0c0*/  BSYNC.RECONVERGENT B7 ;  /* 0x0000000000077941 */ /* 0x000fea0003800200 */
.L_x_4049:
[----:B------:R-:W5:Y:S02]  /*d0d0*/  LDCU UR4, c[0x0][0x380] ;  /* 0x00007000ff0477ac */ /* 0x000f640008000800 */
[----:B-----5:R-:W-:-:S13]  /*d0e0*/  ISETP.GE.AND P0, PT, R23, UR4, PT ;  /* 0x0000000417007c0c */ /* 0x020fda000bf06270 */
[----:B------:R-:W-:Y:S05]  /*d0f0*/  @P0 EXIT ;  /* 0x000000000000094d */ /* 0x000fea0003800000 */
[----:B------:R-:W5:Y:S01]  /*d100*/  LDCU UR4, c[0x0][0x388] ;  /* 0x00007100ff0477ac */ /* 0x000f620008000800 */
[----:B0-23--:R-:W-:Y:S01]  /*d110*/  IMAD.MOV.U32 R18, RZ, RZ, RZ ;  /* 0x000000ffff127224 */ /* 0x00dfe200078e00ff */
[----:B------:R-:W-:Y:S01]  /*d120*/  MOV R0, RZ ;  /* 0x000000ff00007202 */ /* 0x000fe20000000f00 */
[----:B------:R-:W-:Y:S01]  /*d130*/  IMAD.MOV.U32 R22, RZ, RZ, RZ ;  /* 0x000000ffff167224 */ /* 0x000fe200078e00ff */
[----:B-----5:R-:W-:-:S09]  /*d140*/  UISETP.NE.AND UP0, UPT, UR4, URZ, UPT ;  /* 0x000000ff0400728c */ /* 0x020fd2000bf05270 */
[----:B------:R-:W-:Y:S05]  /*d150*/  BRA.U !UP0, `(.L_x_4143) ;  /* 0x0000001508707547 */ /* 0x000fea000b800000 */
[----:B------:R-:W1:Y:S01]  /*d160*/  LDCU.64 UR4, c[0x0][0x390] ;  /* 0x00007200ff0477ac */ /* 0x000e620008000a00 */
[----:B------:R-:W-:Y:S01]  /*d170*/  HFMA2 R22, -RZ, RZ, 0, 0 ;  /* 0x00000000ff167431 */ /* 0x000fe200000001ff */
[----:B------:R-:W0:Y:S01]  /*d180*/  LDCU UR6, c[0x0][0x38c] ;  /* 0x00007180ff0677ac */ /* 0x000e220008000800 */
[----:B------:R-:W2:Y:S01]  /*d190*/  LDCU.64 UR8, c[0x0][0x4b8] ;  /* 0x00009700ff0877ac */ /* 0x000ea20008000a00 */
[----:B------:R-:W-:Y:S02]  /*d1a0*/  UISETP.NE.AND UP0, UPT, UR41, URZ, UPT ;  /* 0x000000ff2900728c */ /* 0x000fe4000bf05270 */
[----:B-1--4-:R-:W-:Y:S01]  /*d1b0*/  IMAD.HI.U32 R2, R23, UR4, R22 ;  /* 0x0000000417027c27 */ /* 0x012fe2000f8e0016 */
        /* <DEDUP_REMOVED lines=342> */
.L_x_4143:
[----:B------:R-:W1:Y:S01]  /*e720*/  LDCU.64 UR8, c[0x0][0x5f0] ;  /* 0x0000be00ff0877ac */ /* 0x000e620008000a00 */
[----:B------:R-:W-:Y:S01]  /*e730*/  BSSY.RECONVERGENT B6, `(.L_x_4144) ;  /* 0x00000ef000067945 */ /* 0x000fe20003800200 */
[----:B------:R-:W0:Y:S01]  /*e740*/  LDCU.64 UR6, c[0x0][0x5e8] ;  /* 0x0000bd00ff0677ac */ /* 0x000e220008000a00 */
[----:B------:R-:W-:-:S04]  /*e750*/  UPRMT UR4, UR39, 0x9910, URZ ;  /* 0x0000991027047896 */ /* 0x000fc800080000ff */
[----:B------:R-:W-:Y:S01]  /*e760*/  UISETP.GT.AND UP0, UPT, UR4, 0x9, UPT ;  /* 0x000000090400788c */ /* 0x000fe2000bf04270 */
[----:B-1--4-:R-:W-:Y:S02]  /*e770*/  IADD3 R2, P1, PT, R0, UR8, RZ ;  /* 0x0000000800027c10 */ /* 0x012fe4000ff3e0ff */
        /* <DEDUP_REMOVED lines=15> */
.L_x_4148:
[----:B------:R-:W2:Y:S02]  /*e870*/  LDG.E.U8 R2, desc[UR36][R2.64] ;  /* 0x0000002402027981 */ /* 0x000ea4000c1e1100 */
[----:B--2---:R0:W1:Y:S01]  /*e880*/  I2F.F64.U16 R16, R2 ;  /* 0x0000000200107312 */ /* 0x0040620000101800 */
[----:B------:R-:W-:Y:S05]  /*e890*/  BRA `(.L_x_4150) ;  /* 0x0000000c00607947 */ /* 0x000fea0003800000 */
.L_x_4147:
        /* <DEDUP_REMOVED lines=9> */
.L_x_4152:
[----:B------:R-:W2:Y:S02]  /*e930*/  LDG.E R2, desc[UR36][R2.64] ;  /* 0x0000002402027981 */ /* 0x000ea4000c1e1900 */
[----:B--2---:R0:W1:Y:S01]  /*e940*/  I2F.F64 R16, R2 ;  /* 0x0000000200107312 */ /* 0x0040620000201c00 */
[----:B------:R-:W-:Y:S05]  /*e950*/  BRA `(.L_x_4150) ;  /* 0x0000000c00307947 */ /* 0x000fea0003800000 */
.L_x_4151:
[----:B------:R-:W2:Y:S02]  /*e960*/  LDG.E.U16 R2, desc[UR36][R2.64] ;  /* 0x0000002402027981 */ /* 0x000ea4000c1e1500 */
[----:B--2---:R0:W1:Y:S01]  /*e970*/  I2F.F64.S16 R16, R2 ;  /* 0x0000000200107312 */ /* 0x0040620000101c00 */
[----:B------:R-:W-:Y:S05]  /*e980*/  BRA `(.L_x_4150) ;  /* 0x0000000c00247947 */ /* 0x000fea0003800000 */
.L_x_4146:
        /* <DEDUP_REMOVED lines=10> */
.L_x_4154:
[----:B------:R-:W2:Y:S02]  /*ea30*/  LDG.E.U16 R0, desc[UR36][R2.64] ;  /* 0x0000002402007981 */ /* 0x000ea4000c1e1500 */
[----:B--2---:R-:W-:-:S05]  /*ea40*/  HADD2.F32 R0, -RZ, R0.H0_H0 ;  /* 0x20000000ff007230 */ /* 0x004fca0000004100 */
[----:B------:R-:W-:-:S04]  /*ea50*/  FMUL.FTZ R0, R0, 1 ;  /* 0x3f80000000007820 */ /* 0x000fc80000410000 */
[----:B------:R1:W2:Y:S01]  /*ea60*/  F2F.F64.F32 R16, R0 ;  /* 0x0000000000107310 */ /* 0x0002a20000201800 */
[----:B------:R-:W-:Y:S05]  /*ea70*/  BRA `(.L_x_4150) ;  /* 0x0000000800e87947 */ /* 0x000fea0003800000 */
.L_x_4153:
        /* <DEDUP_REMOVED lines=8> */
[----:B------:R-:W4:Y:S01]  /*eb00*/  F2F.F64.F32 R16, R16 ;  /* 0x0000001000107310 */ /* 0x000f220000201800 */
[----:B------:R-:W-:Y:S05]  /*eb10*/  BRA `(.L_x_4150) ;  /* 0x0000000800c07947 */ /* 0x000fea0003800000 */
.L_x_4156:
[----:B------:R-:W2:Y:S02]  /*eb20*/  LDG.E.U16 R2, desc[UR36][R2.64] ;  /* 0x0000002402027981 */ /* 0x000ea4000c1e1500 */
[----:B--2---:R-:W-:-:S05]  /*eb30*/  HADD2.F32 R0, -RZ, R2.H0_H0 ;  /* 0x20000002ff007230 */ /* 0x004fca0000004100 */
[----:B------:R-:W-:-:S04]  /*eb40*/  FMUL.FTZ R0, R0, 1 ;  /* 0x3f80000000007820 */ /* 0x000fc80000410000 */
[----:B------:R0:W1:Y:S01]  /*eb50*/  F2F.F64.F32 R16, R0 ;  /* 0x0000000000107310 */ /* 0x0000620000201800 */
[----:B------:R-:W-:Y:S05]  /*eb60*/  BRA `(.L_x_4150) ;  /* 0x0000000800ac7947 */ /* 0x000fea0003800000 */
.L_x_4155:
[----:B------:R3:W5:Y:S01]  /*eb70*/  LDG.E.64 R16, desc[UR36][R2.64] ;  /* 0x0000002402107981 */ /* 0x000762000c1e1b00 */
[----:B------:R-:W-:Y:S05]  /*eb80*/  BRA `(.L_x_4150) ;  /* 0x0000000800a47947 */ /* 0x000fea0003800000 */
.L_x_4145:
        /* <DEDUP_REMOVED lines=13> */
.L_x_4159:
[----:B------:R0:W5:Y:S01]  /*ec60*/  LDG.E.64 R16, desc[UR36][R2.64] ;  /* 0x0000002402107981 */ /* 0x000162000c1e1b00 */
[----:B------:R-:W-:Y:S05]  /*ec70*/  BRA `(.L_x_4150) ;  /* 0x0000000800687947 */ /* 0x000fea0003800000 */
.L_x_4158:
        /* <DEDUP_REMOVED lines=27> */
.L_x_4161:
        /* <DEDUP_REMOVED lines=14> */
.L_x_4160:
[----:B------:R-:W2:Y:S02]  /*ef10*/  LDG.E.U16 R0, desc[UR36][R2.64] ;  /* 0x0000002402007981 */ /* 0x000ea4000c1e1500 */
[----:B--2---:R-:W-:-:S05]  /*ef20*/  SHF.L.U32 R0, R0, 0x10, RZ ;  /* 0x0000001000007819 */ /* 0x004fca00000006ff */
[----:B------:R-:W-:-:S04]  /*ef30*/  FMUL.FTZ R0, R0, 1 ;  /* 0x3f80000000007820 */ /* 0x000fc80000410000 */
[----:B------:R0:W1:Y:S01]  /*ef40*/  F2F.F64.F32 R16, R0 ;  /* 0x0000000000107310 */ /* 0x0000620000201800 */
[----:B------:R-:W-:Y:S05]  /*ef50*/  BRA `(.L_x_4150) ;  /* 0x0000000400b07947 */ /* 0x000fea0003800000 */
.L_x_4157:
        /* <DEDUP_REMOVED lines=11> */
.L_x_4164:
        /* <DEDUP_REMOVED lines=21> */
.L_x_4166:
[----:B------:R-:W-:Y:S05]  /*f160*/  BSYNC.RECONVERGENT B0 ;  /* 0x0000000000007941 */ /* 0x000fea0003800200 */
.L_x_4165:
[----:B------:R-:W-:Y:S01]  /*f170*/  IMAD.SHL.U32 R0, R0, 0x100000, RZ ;  /* 0x0010000000007824 */ /* 0x000fe200078e00ff */
[----:B------:R-:W-:-:S04]  /*f180*/  LEA R2, R2, 0x3b800000, 0x17 ;  /* 0x3b80000002027811 */ /* 0x000fc800078eb8ff */
[----:B------:R-:W-:-:S05]  /*f190*/  LOP3.LUT R0, R2, R0, R7, 0xfe, !PT ;  /* 0x0000000002007212 */ /* 0x000fca00078efe07 */
[----:B------:R-:W-:-:S04]  /*f1a0*/  FMUL.FTZ R0, R0, 1 ;  /* 0x3f80000000007820 */ /* 0x000fc80000410000 */
[----:B------:R0:W1:Y:S01]  /*f1b0*/  F2F.F64.F32 R16, R0 ;  /* 0x0000000000107310 */ /* 0x0000620000201800 */
[----:B------:R-:W-:Y:S05]  /*f1c0*/  BRA `(.L_x_4150) ;  /* 0x0000000400147947 */ /* 0x000fea0003800000 */
.L_x_4163:
        /* <DEDUP_REMOVED lines=21> */
.L_x_4168:
[----:B------:R-:W-:Y:S05]  /*f320*/  BSYNC.RECONVERGENT B0 ;  /* 0x0000000000007941 */ /* 0x000fea0003800200 */
.L_x_4167:
[----:B------:R-:W-:Y:S02]  /*f330*/  SHF.L.U32 R0, R0, 0x15, RZ ;  /* 0x0000001500007819 */ /* 0x000fe400000006ff */
[----:B------:R-:W-:-:S04]  /*f340*/  LEA R2, R2, 0x37800000, 0x17 ;  /* 0x3780000002027811 */ /* 0x000fc800078eb8ff */
[----:B------:R-:W-:-:S05]  /*f350*/  LOP3.LUT R0, R2, R0, R7, 0xfe, !PT ;  /* 0x0000000002007212 */ /* 0x000fca00078efe07 */
[----:B------:R-:W-:-:S04]  /*f360*/  FMUL.FTZ R0, R0, 1 ;  /* 0x3f80000000007820 */ /* 0x000fc80000410000 */
[----:B------:R0:W1:Y:S01]  /*f370*/  F2F.F64.F32 R16, R0 ;  /* 0x0000000000107310 */ /* 0x0000620000201800 */
[----:B------:R-:W-:Y:S05]  /*f380*/  BRA `(.L_x_4150) ;  /* 0x0000000000a47947 */ /* 0x000fea0003800000 */
.L_x_4162:
        /* <DEDUP_REMOVED lines=18> */
.L_x_4149:
        /* <DEDUP_REMOVED lines=16> */
.L_x_4171:
[----:B------:R-:W-:Y:S01]  /*f5b0*/  CS2R R16, SRZ ;  /* 0x0000000000107805 */ /* 0x000fe2000001ff00 */
[----:B------:R-:W-:Y:S06]  /*f5c0*/  BRA `(.L_x_4150) ;  /* 0x0000000000147947 */ /* 0x000fec0003800000 */
.L_x_4170:
[----:B------:R-:W2:Y:S02]  /*f5d0*/  LDG.E.64 R16, desc[UR36][R2.64] ;  /* 0x0000002402107981 */ /* 0x000ea4000c1e1b00 */
[----:B--2---:R-:W0:Y:S01]  /*f5e0*/  I2F.F64.U64 R16, R16 ;  /* 0x0000001000107312 */ /* 0x004e220000301800 */
[----:B------:R-:W-:Y:S05]  /*f5f0*/  BRA `(.L_x_4150) ;  /* 0x0000000000087947 */ /* 0x000fea0003800000 */
.L_x_4169:
[----:B------:R-:W2:Y:S02]  /*f600*/  LDG.E R2, desc[UR36][R2.64] ;  /* 0x0000002402027981 */ /* 0x000ea4000c1e1900 */
[----:B--2---:R0:W1:Y:S02]  /*f610*/  I2F.F64.U32 R16, R2 ;  /* 0x0000000200107312 */ /* 0x0040640000201800 */
.L_x_4150:
[----:B------:R-:W-:Y:S05]  /*f620*/  BSYNC.RECONVERGENT B6 ;  /* 0x0000000000067941 */ /* 0x000fea0003800200 */
.L_x_4144:
        /* <DEDUP_REMOVED lines=18> */
.L_x_4176:
[----:B------:R-:W3:Y:S02]  /*f750*/  LDG.E.U8 R2, desc[UR36][R2.64] ;  /* 0x0000002402027981 */ /* 0x000ee4000c1e1100 */
[----:B---3--:R0:W3:Y:S01]  /*f760*/  I2F.F64.U16 R18, R2 ;  /* 0x0000000200127312 */ /* 0x0080e20000101800 */
[----:B------:R-:W-:Y:S05]  /*f770*/  BRA `(.L_x_4178) ;  /* 0x0000000c00607947 */ /* 0x000fea0003800000 */
.L_x_4175:
        /* <DEDUP_REMOVED lines=9> */
.L_x_4180:
[----:B------:R-:W3:Y:S02]  /*f810*/  LDG.E R2, desc[UR36][R2.64] ;  /* 0x0000002402027981 */ /* 0x000ee4000c1e1900 */
[----:B---3--:R0:W3:Y:S01]  /*f820*/  I2F.F64 R18, R2 ;  /* 0x0000000200127312 */ /* 0x0080e20000201c00 */
[----:B------:R-:W-:Y:S05]  /*f830*/  BRA `(.L_x_4178) ;  /* 0x0000000c00307947 */ /* 0x000fea0003800000 */
.L_x_4179:
[----:B------:R-:W3:Y:S02]  /*f840*/  LDG.E.U16 R2, desc[UR36][R2.64] ;  /* 0x0000002402027981 */ /* 0x000ee4000c1e1500 */
[----:B---3--:R0:W3:Y:S01]  /*f850*/  I2F.F64.S16 R18, R2 ;  /* 0x0000000200127312 */ /* 0x0080e20000101c00 */
[----:B------:R-:W-:Y:S05]  /*f860*/  BRA `(.L_x_4178) ;  /* 0x0000000c00247947 */ /* 0x000fea0003800000 */
.L_x_4174:
        /* <DEDUP_REMOVED lines=10> */
.L_x_4182:
[----:B-1----:R-:W3:Y:S02]  /*f910*/  LDG.E.U16 R0, desc[UR36][R2.64] ;  /* 0x0000002402007981 */ /* 0x002ee4000c1e1500 */
[----:B---3--:R-:W-:-:S05]  /*f920*/  HADD2.F32 R0, -RZ, R0.H0_H0 ;  /* 0x20000000ff007230 */ /* 0x008fca0000004100 */
[----:B------:R-:W-:-:S04]  /*f930*/  FMUL.FTZ R0, R0, 1 ;  /* 0x3f80000000007820 */ /* 0x000fc80000410000 */
[----:B------:R3:W0:Y:S01]  /*f940*/  F2F.F64.F32 R18, R0 ;  /* 0x0000000000127310 */ /* 0x0006220000201800 */
[----:B------:R-:W-:Y:S05]  /*f950*/  BRA `(.L_x_4178) ;  /* 0x0000000800e87947 */ /* 0x000fea0003800000 */
.L_x_4181:
        /* <DEDUP_REMOVED lines=10> */
.L_x_4184:
[----:B------:R-:W1:Y:S02]  /*fa00*/  LDG.E.U16 R2, desc[UR36][R2.64] ;  /* 0x0000002402027981 */ /* 0x000e64000c1e1500 */
[----:B-1----:R-:W-:-:S05]  /*fa10*/  HADD2.F32 R0, -RZ, R2.H0_H0 ;  /* 0x20000002ff007230 */ /* 0x002fca0000004100 */
[----:B------:R-:W-:-:S04]  /*fa20*/  FMUL.FTZ R0, R0, 1 ;  /* 0x3f80000000007820 */ /* 0x000fc80000410000 */
[----:B------:R0:W1:Y:S01]  /*fa30*/  F2F.F64.F32 R18, R0 ;  /* 0x0000000000127310 */ /* 0x0000620000201800 */
[----:B------:R-:W-:Y:S05]  /*fa40*/  BRA `(.L_x_4178) ;  /* 0x0000000800ac7947 */ /* 0x000fea0003800000 */
.L_x_4183:
[----:B------:R0:W5:Y:S01]  /*fa50*/  LDG.E.64 R18, desc[UR36][R2.64] ;  /* 0x0000002402127981 */ /* 0x000162000c1e1b00 */
[----:B------:R-:W-:Y:S05]  /*fa60*/  BRA `(.L_x_4178) ;  /* 0x0000000800a47947 */ /* 0x000fea0003800000 */
.L_x_4173:
        /* <DEDUP_REMOVED lines=13> */
.L_x_4187:
[----:B------:R0:W5:Y:S01]  /*fb40*/  LDG.E.64 R18, desc[UR36][R2.64] ;  /* 0x0000002402127981 */ /* 0x000162000c1e1b00 */
[----:B------:R-:W-:Y:S05]  /*fb50*/  BRA `(.L_x_4178) ;  /* 0x0000000800687947 */ /* 0x000fea0003800000 */
.L_x_4186:
        /* <DEDUP_REMOVED lines=27> */
.L_x_4189:
        /* <DEDUP_REMOVED lines=14> */
.L_x_4188:
[----:B-1----:R-:W3:Y:S02]  /*fdf0*/  LDG.E.U16 R0, desc[UR36][R2.64] ;  /* 0x0000002402007981 */ /* 0x002ee4000c1e1500 */
[----:B---3--:R-:W-:-:S05]  /*fe00*/  SHF.L.U32 R0, R0, 0x10, RZ ;  /* 0x0000001000007819 */ /* 0x008fca00000006ff */
[----:B------:R-:W-:-:S04]  /*fe10*/  FMUL.FTZ R0, R0, 1 ;  /* 0x3f80000000007820 */ /* 0x000fc80000410000 */
[----:B------:R0:W1:Y:S01]  /*fe20*/  F2F.F64.F32 R18, R0 ;  /* 0x0000000000127310 */ /* 0x0000620000201800 */
[----:B------:R-:W-:Y:S05]  /*fe30*/  BRA `(.L_x_4178) ;  /* 0x0000000400b07947 */ /* 0x000fea0003800000 */
.L_x_4185:
        /* <DEDUP_REMOVED lines=11> */
.L_x_4192:
        /* <DEDUP_REMOVED lines=21> */
.L_x_4194:
[----:B------:R-:W-:Y:S05]  /*10040*/  BSYNC.RECONVERGENT B0 ;  /* 0x0000000000007941 */ /* 0x000fea0003800200 */
.L_x_4193:
[----:B------:R-:W-:Y:S01]  /*10050*/  IMAD.SHL.U32 R0, R0, 0x100000, RZ ;  /* 0x0010000000007824 */ /* 0x000fe200078e00ff */
[----:B------:R-:W-:-:S04]  /*10060*/  LEA R2, R2, 0x3b800000, 0x17 ;  /* 0x3b80000002027811 */ /* 0x000fc800078eb8ff */
[----:B------:R-:W-:-:S05]  /*10070*/  LOP3.LUT R0, R2, R0, R7, 0xfe, !PT ;  /* 0x0000000002007212 */ /* 0x000fca00078efe07 */
[----:B------:R-:W-:-:S04]  /*10080*/  FMUL.FTZ R0, R0, 1 ;  /* 0x3f80000000007820 */ /* 0x000fc80000410000 */
[----:B------:R0:W1:Y:S01]  /*10090*/  F2F.F64.F32 R18, R0 ;  /* 0x0000000000127310 */ /* 0x0000620000201800 */
[----:B------:R-:W-:Y:S05]  /*100a0*/  BRA `(.L_x_4178) ;  /* 0x0000000400147947 */ /* 0x000fea0003800000 */
.L_x_4191:
        /* <DEDUP_REMOVED lines=21> */
.L_x_4196:
[----:B------:R-:W-:Y:S05]  /*10200*/  BSYNC.RECONVERGENT B0 ;  /* 0x0000000000007941 */ /* 0x000fea0003800200 */
.L_x_4195:
[----:B------:R-:W-:Y:S02]  /*10210*/  SHF.L.U32 R0, R0, 0x15, RZ ;  /* 0x0000001500007819 */ /* 0x000fe400000006ff */
[----:B------:R-:W-:-:S04]  /*10220*/  LEA R2, R2, 0x37800000, 0x17 ;  /* 0x3780000002027811 */ /* 0x000fc800078eb8ff */
[----:B------:R-:W-:-:S05]  /*10230*/  LOP3.LUT R0, R2, R0, R7, 0xfe, !PT ;  /* 0x0000000002007212 */ /* 0x000fca00078efe07 */
[----:B------:R-:W-:-:S04]  /*10240*/  FMUL.FTZ R0, R0, 1 ;  /* 0x3f80000000007820 */ /* 0x000fc80000410000 */
[----:B------:R0:W1:Y:S01]  /*10250*/  F2F.F64.F32 R18, R0 ;  /* 0x0000000000127310 */ /* 0x0000620000201800 */
[----:B------:R-:W-:Y:S05]  /*10260*/  BRA `(.L_x_4178) ;  /* 0x0000000000a47947 */ /* 0x000fea0003800000 */
.L_x_4190:
        /* <DEDUP_REMOVED lines=18> */
.L_x_4177:
        /* <DEDUP_REMOVED lines=16> */
.L_x_4199:
[----:B------:R-:W-:Y:S01]  /*10490*/  CS2R R18, SRZ ;  /* 0x0000000000127805 */ /* 0x000fe2000001ff00 */
[----:B------:R-:W-:Y:S06]  /*104a0*/  BRA `(.L_x_4178) ;  /* 0x0000000000147947 */ /* 0x000fec0003800000 */
.L_x_4198:
[----:B------:R-:W3:Y:S02]  /*104b0*/  LDG.E.64 R18, desc[UR36][R2.64] ;  /* 0x0000002402127981 */ /* 0x000ee4000c1e1b00 */
[----:B---3--:R-:W0:Y:S01]  /*104c0*/  I2F.F64.U64 R18, R18 ;  /* 0x0000001200127312 */ /* 0x008e220000301800 */
[----:B------:R-:W-:Y:S05]  /*104d0*/  BRA `(.L_x_4178) ;  /* 0x0000000000087947 */ /* 0x000fea0003800000 */
.L_x_4197:
[----:B------:R-:W3:Y:S02]  /*104e0*/  LDG.E R2, desc[UR36][R2.64] ;  /* 0x0000002402027981 */ /* 0x000ee4000c1e1900 */
[----:B---3--:R0:W3:Y:S02]  /*104f0*/  I2F.F64.U32 R18, R2 ;  /* 0x0000000200127312 */ /* 0x0080e40000201800 */
.L_x_4178:
[----:B------:R-:W-:Y:S05]  /*10500*/  BSYNC.RECONVERGENT B6 ;  /* 0x0000000000067941 */ /* 0x000fea0003800200 */
.L_x_4172:
        /* <DEDUP_REMOVED lines=11> */
[----:B-12-45:R-:W1:Y:S02]  /*105c0*/  F2I.F64.TRUNC R17, R16 ;  /* 0x0000001000117311 */ /* 0x036e64000030d100 */
[----:B-1----:R-:W-:Y:S01]  /*105d0*/  STG.E.U8 desc[UR36][R22.64], R17 ;  /* 0x0000001116007986 */ /* 0x002fe2000c101124 */
[----:B------:R-:W-:Y:S05]  /*105e0*/  EXIT ;  /* 0x000000000000794d */ /* 0x000fea0003800000 */
.L_x_4203:
[----:B-12-45:R-:W0:Y:S02]  /*105f0*/  F2I.S64.F64.TRUNC R16, R16 ;  /* 0x0000001000107311 */ /* 0x036e24000030d900 */
[----:B0-----:R-:W-:-:S05]  /*10600*/  IMAD.MOV.U32 R3, RZ, RZ, R16 ;  /* 0x000000ffff037224 */ /* 0x001fca00078e0010 */
[----:B------:R-:W-:Y:S01]  /*10610*/  STG.E.U8 desc[UR36][R22.64], R3 ;  /* 0x0000000316007986 */ /* 0x000fe2000c101124 */
[----:B------:R-:W-:Y:S05]  /*10620*/  EXIT ;  /* 0x000000000000794d */ /* 0x000fea0003800000 */
.L_x_4202:
[----:B------:R-:W-:-:S09]  /*10630*/  UISETP.NE.AND UP0, UPT, UR4, 0x2, UPT ;  /* 0x000000020400788c */ /* 0x000fd2000bf05270 */
[----:B------:R-:W-:Y:S05]  /*10640*/  BRA.U !UP0, `(.L_x_4205) ;  /* 0x0000000108287547 */ /* 0x000fea000b800000 */
[----:B------:R-:W-:-:S09]  /*10650*/  UISETP.NE.AND UP0, UPT, UR4, 0x3, UPT ;  /* 0x000000030400788c */ /* 0x000fd2000bf05270 */
[----:B------:R-:W-:Y:S05]  /*10660*/  BRA.U !UP0, `(.L_x_4206) ;  /* 0x0000000108147547 */ /* 0x000fea000b800000 */
[----:B------:R-:W-:-:S09]  /*10670*/  UISETP.NE.AND UP0, UPT, UR4, 0x4, UPT ;  /* 0x000000040400788c */ /* 0x000fd2000bf05270 */
[----:B------:R-:W-:Y:S05]  /*10680*/  BRA.U UP0, `(.L_x_4204) ;  /* 0x0000000900c47547 */ /* 0x000fea000b800000 */
[----:B-12-45:R-:W1:Y:S02]  /*10690*/  F2I.S64.F64.TRUNC R16, R16 ;  /* 0x0000001000107311 */ /* 0x036e64000030d900 */
[----:B-1----:R-:W-:Y:S01]  /*106a0*/  STG.E.64 desc[UR36][R22.64], R16 ;  /* 0x0000001016007986 */ /* 0x002fe2000c101b24 */
[----:B------:R-:W-:Y:S05]  /*106b0*/  EXIT ;  /* 0x000000000000794d */ /* 0x000fea0003800000 */
.L_x_4206:
[----:B-12-45:R-:W1:Y:S02]  /*106c0*/  F2I.F64.TRUNC R17, R16 ;  /* 0x0000001000117311 */ /* 0x036e64000030d100 */
[----:B-1----:R-:W-:Y:S01]  /*106d0*/  STG.E desc[UR36][R22.64], R17 ;  /* 0x0000001116007986 */ /* 0x002fe2000c101924 */
[----:B------:R-:W-:Y:S05]  /*106e0*/  EXIT ;  /* 0x000000000000794d */ /* 0x000fea0003800000 */
.L_x_4205:
[----:B-12-45:R-:W1:Y:S02]  /*106f0*/  F2I.F64.TRUNC R17, R16 ;  /* 0x0000001000117311 */ /* 0x036e64000030d100 */
[----:B-1----:R-:W-:Y:S01]  /*10700*/  STG.E.U16 desc[UR36][R22.64], R17 ;  /* 0x0000001116007986 */ /* 0x002fe2000c101524 */
[----:B------:R-:W-:Y:S05]  /*10710*/  EXIT ;  /* 0x000000000000794d */ /* 0x000fea0003800000 */
.L_x_4201:
        /* <DEDUP_REMOVED lines=8> */
[----:B012-45:R-:W0:Y:S01]  /*107a0*/  F2F.F32.F64 R3, R16 ;  /* 0x0000001000037310 */ /* 0x037e220000301000 */
[----:B------:R-:W-:-:S14]  /*107b0*/  DSETP.GEU.AND P0, PT, |R16|, UR4, PT ;  /* 0x0000000410007e2a */ /* 0x000fdc000bf0e200 */
[----:B0-----:R-:W-:-:S05]  /*107c0*/  @!P0 FMUL R3, R3, 1.175494350822287508e-38 ;  /* 0x0080000003038820 */ /* 0x001fca0000400000 */
[----:B------:R-:W-:Y:S01]  /*107d0*/  STG.E desc[UR36][R22.64], R3 ;  /* 0x0000000316007986 */ /* 0x000fe2000c101924 */
[----:B------:R-:W-:Y:S05]  /*107e0*/  EXIT ;  /* 0x000000000000794d */ /* 0x000fea0003800000 */
.L_x_4208:
[----:B------:R-:W-:Y:S01]  /*107f0*/  UMOV UR4, 0xf0000000 ;  /* 0xf000000000047882 */ /* 0x000fe20000000000 */
[----:B------:R-:W-:Y:S01]  /*10800*/  UMOV UR5, 0x380fffff ;  /* 0x380fffff00057882 */ /* 0x000fe20000000000 */
[----:B012345:R-:W0:Y:S01]  /*10810*/  F2F.F32.F64 R0, R16 ;  /* 0x0000001000007310 */ /* 0x03fe220000301000 */
[----:B------:R-:W-:-:S14]  /*10820*/  DSETP.GEU.AND P0, PT, |R16|, UR4, PT ;  /* 0x0000000410007e2a */ /* 0x000fdc000bf0e200 */
[----:B0-----:R-:W-:-:S05]  /*10830*/  @!P0 FMUL R0, R0, 1.175494350822287508e-38 ;  /* 0x0080000000008820 */ /* 0x001fca0000400000 */
[----:B------:R-:W-:-:S05]  /*10840*/  F2FP.F16.F32.PACK_AB R0, RZ, R0 ;  /* 0x00000000ff00723e */ /* 0x000fca00000000ff */
[----:B------:R-:W-:Y:S01]  /*10850*/  STG.E.U16 desc[UR36][R22.64], R0 ;  /* 0x0000000016007986 */ /* 0x000fe2000c101524 */
[----:B------:R-:W-:Y:S05]  /*10860*/  EXIT ;  /* 0x000000000000794d */ /* 0x000fea0003800000 */
.L_x_4207:
        /* <DEDUP_REMOVED lines=8> */
[----:B012-45:R-:W0:Y:S01]  /*108f0*/  F2F.F32.F64 R2, R16 ;  /* 0x0000001000027310 */ /* 0x037e220000301000 */
[----:B------:R-:W-:Y:S02]  /*10900*/  DSETP.GEU.AND P1, PT, |R16|, UR4, PT ;  /* 0x0000000410007e2a */ /* 0x000fe4000bf2e200 */
[----:B---3--:R-:W-:-:S05]  /*10910*/  DSETP.GEU.AND P0, PT, |R18|, UR4, PT ;  /* 0x0000000412007e2a */ /* 0x008fca000bf0e200 */
[----:B------:R-:W1:Y:S07]  /*10920*/  F2F.F32.F64 R3, R18 ;  /* 0x0000001200037310 */ /* 0x000e6e0000301000 */
[----:B0-----:R-:W-:Y:S02]  /*10930*/  @!P1 FMUL R2, R2, 1.175494350822287508e-38 ;  /* 0x0080000002029820 */ /* 0x001fe40000400000 */
[----:B-1----:R-:W-:-:S05]  /*10940*/  @!P0 FMUL R3, R3, 1.175494350822287508e-38 ;  /* 0x0080000003038820 */ /* 0x002fca0000400000 */
[----:B------:R-:W-:Y:S01]  /*10950*/  STG.E.64 desc[UR36][R22.64], R2 ;  /* 0x0000000216007986 */ /* 0x000fe2000c101b24 */
[----:B------:R-:W-:Y:S05]  /*10960*/  EXIT ;  /* 0x000000000000794d */ /* 0x000fea0003800000 */
.L_x_4210:
        /* <DEDUP_REMOVED lines=8> */
[----:B------:R-:W-:-:S05]  /*109f0*/  F2FP.F16.F32.PACK_AB R3, R0, R3 ;  /* 0x000000030003723e */ /* 0x000fca00000000ff */
[----:B------:R-:W-:Y:S01]  /*10a00*/  STG.E desc[UR36][R22.64], R3 ;  /* 0x0000000316007986 */ /* 0x000fe2000c101924 */
[----:B------:R-:W-:Y:S05]  /*10a10*/  EXIT ;  /* 0x000000000000794d */ /* 0x000fea0003800000 */
.L_x_4209:
[----:B-12-45:R-:W-:Y:S01]  /*10a20*/  STG.E.64 desc[UR36][R22.64], R16 ;  /* 0x0000001016007986 */ /* 0x036fe2000c101b24 */
[----:B------:R-:W-:Y:S05]  /*10a30*/  EXIT ;  /* 0x000000000000794d */ /* 0x000fea0003800000 */
.L_x_4200:
        /* <DEDUP_REMOVED lines=10> */
[----:B-12-45:R-:W1:Y:S02]  /*10ae0*/  F2I.U32.F64.TRUNC R17, R16 ;  /* 0x0000001000117311 */ /* 0x036e64000030d000 */
[----:B-1----:R-:W-:Y:S01]  /*10af0*/  STG.E.U16 desc[UR36][R22.64], R17 ;  /* 0x0000001116007986 */ /* 0x002fe2000c101524 */
[----:B------:R-:W-:Y:S05]  /*10b00*/  EXIT ;  /* 0x000000000000794d */ /* 0x000fea0003800000 */
.L_x_4214:
[----:B------:R-:W-:Y:S01]  /*10b10*/  UMOV UR4, 0xf0000000 ;  /* 0xf000000000047882 */ /* 0x000fe20000000000 */
[----:B------:R-:W-:Y:S01]  /*10b20*/  UMOV UR5, 0x380fffff ;  /* 0x380fffff00057882 */ /* 0x000fe20000000000 */
[----:B012-45:R-:W0:Y:S01]  /*10b30*/  F2F.F32.F64 R3, R16 ;  /* 0x0000001000037310 */ /* 0x037e220000301000 */
        /* <DEDUP_REMOVED lines=8> */
[----:B---3--:R-:W-:-:S04]  /*10bc0*/  @P0 SHF.R.U32.HI R0, RZ, 0x14, R3 ;  /* 0x00000014ff000819 */ /* 0x008fc80000011603 */
        /* <DEDUP_REMOVED lines=9> */
.L_x_4217:
[----:B------:R-:W-:-:S04]  /*10c60*/  SHF.R.U32.HI R3, RZ, 0x18, R3 ;  /* 0x00000018ff037819 */ /* 0x000fc80000011603 */
[----:B------:R-:W-:-:S04]  /*10c70*/  LOP3.LUT R0, R0, 0x80, R3, 0xf8, !PT ;  /* 0x0000008000007812 */ /* 0x000fc800078ef803 */
[----:B------:R-:W-:-:S07]  /*10c80*/  PRMT R11, R0, 0x7610, R11 ;  /* 0x00007610000b7816 */ /* 0x000fce000000000b */
.L_x_4216:
[----:B------:R-:W-:Y:S05]  /*10c90*/  BSYNC.RECONVERGENT B0 ;  /* 0x0000000000007941 */ /* 0x000fea0003800200 */
.L_x_4215:
[----:B------:R-:W-:Y:S01]  /*10ca0*/  STG.E.U8 desc[UR36][R22.64], R11 ;  /* 0x0000000b16007986 */ /* 0x000fe2000c101124 */
[----:B------:R-:W-:Y:S05]  /*10cb0*/  EXIT ;  /* 0x000000000000794d */ /* 0x000fea0003800000 */
.L_x_4213:
[----:B------:R-:W-:Y:S01]  /*10cc0*/  UMOV UR4, 0xf0000000 ;  /* 0xf000000000047882 */ /* 0x000fe20000000000 */
[----:B------:R-:W-:Y:S01]  /*10cd0*/  UMOV UR5, 0x380fffff ;  /* 0x380fffff00057882 */ /* 0x000fe20000000000 */
[----:B012-45:R-:W0:Y:S01]  /*10ce0*/  F2F.F32.F64 R3, R16 ;  /* 0x0000001000037310 */ /* 0x037e220000301000 */
        /* <DEDUP_REMOVED lines=18> */
.L_x_4220:
[----:B------:R-:W-:-:S04]  /*10e10*/  SHF.R.U32.HI R3, RZ, 0x18, R3 ;  /* 0x00000018ff037819 */ /* 0x000fc80000011603 */
[----:B------:R-:W-:-:S04]  /*10e20*/  LOP3.LUT R0, R0, 0x80, R3, 0xf8, !PT ;  /* 0x0000008000007812 */ /* 0x000fc800078ef803 */
[----:B------:R-:W-:-:S07]  /*10e30*/  PRMT R11, R0, 0x7610, R11 ;  /* 0x00007610000b7816 */ /* 0x000fce000000000b */
.L_x_4219:
[----:B------:R-:W-:Y:S05]  /*10e40*/  BSYNC.RECONVERGENT B0 ;  /* 0x0000000000007941 */ /* 0x000fea0003800200 */
.L_x_4218:
[----:B------:R-:W-:Y:S01]  /*10e50*/  STG.E.U8 desc[UR36][R22.64], R11 ;  /* 0x0000000b16007986 */ /* 0x000fe2000c101124 */
[----:B------:R-:W-:Y:S05]  /*10e60*/  EXIT ;  /* 0x000000000000794d */ /* 0x000fea0003800000 */
.L_x_4212:
        /* <DEDUP_REMOVED lines=8> */
[----:B-12-45:R-:W1:Y:S01]  /*10ef0*/  F2F.F32.F64 R4, R16 ;  /* 0x0000001000047310 */ /* 0x036e620000301000 */
[----:B------:R-:W-:-:S14]  /*10f00*/  DSETP.GEU.AND P0, PT, |R16|, UR4, PT ;  /* 0x0000000410007e2a */ /* 0x000fdc000bf0e200 */
[----:B-1----:R-:W-:-:S05]  /*10f10*/  @!P0 FMUL R4, R4, 1.175494350822287508e-38 ;  /* 0x0080000004048820 */ /* 0x002fca0000400000 */
[----:B0-----:R-:W-:-:S04]  /*10f20*/  SHF.R.U32.HI R2, RZ, 0x17, R4 ;  /* 0x00000017ff027819 */ /* 0x001fc80000011604 */
[----:B------:R-:W-:-:S04]  /*10f30*/  LOP3.LUT R3, R2, 0xff, RZ, 0xc0, !PT ;  /* 0x000000ff02037812 */ /* 0x000fc800078ec0ff */
[----:B------:R-:W-:-:S13]  /*10f40*/  ISETP.NE.AND P1, PT, R3, 0xff, PT ;  /* 0x000000ff0300780c */ /* 0x000fda0003f25270 */
[--C-:B---3--:R-:W-:Y:S02]  /*10f50*/  @P1 SHF.R.U32.HI R0, RZ, 0x16, R4.reuse ;  /* 0x00000016ff001819 */ /* 0x108fe40000011604 */
        /* <DEDUP_REMOVED lines=11> */
.L_x_4222:
[----:B-12-45:R-:W1:Y:S02]  /*11010*/  F2I.U64.F64.TRUNC R16, R16 ;  /* 0x0000001000107311 */ /* 0x036e64000030d800 */
[----:B-1----:R-:W-:Y:S01]  /*11020*/  STG.E.64 desc[UR36][R22.64], R16 ;  /* 0x0000001016007986 */ /* 0x002fe2000c101b24 */
[----:B------:R-:W-:Y:S05]  /*11030*/  EXIT ;  /* 0x000000000000794d */ /* 0x000fea0003800000 */
.L_x_4221:
[----:B-12-45:R-:W1:Y:S02]  /*11040*/  F2I.U32.F64.TRUNC R17, R16 ;  /* 0x0000001000117311 */ /* 0x036e64000030d000 */
[----:B-1----:R-:W-:Y:S01]  /*11050*/  STG.E desc[UR36][R22.64], R17 ;  /* 0x0000001116007986 */ /* 0x002fe2000c101924 */
[----:B------:R-:W-:Y:S05]  /*11060*/  EXIT ;  /* 0x000000000000794d */ /* 0x000fea0003800000 */
.L_x_4211:
[----:B------:R-:W-:-:S09]  /*11070*/  UISETP.GT.AND UP0, UPT, UR4, 0xe, UPT ;  /* 0x0000000e0400788c */ /* 0x000fd2000bf04270 */
[----:B------:R-:W-:Y:S05]  /*11080*/  BRA.U UP0, `(.L_x_4223) ;  /* 0x00000001002c7547 */ /* 0x000fea000b800000 */
[----:B------:R-:W-:-:S09]  /*11090*/  UISETP.NE.AND UP0, UPT, UR4, 0xa, UPT ;  /* 0x0000000a0400788c */ /* 0x000fd2000bf05270 */
[----:B------:R-:W-:Y:S05]  /*110a0*/  BRA.U !UP0, `(.L_x_4224) ;  /* 0x00000001081c7547 */ /* 0x000fea000b800000 */
[----:B------:R-:W-:-:S09]  /*110b0*/  UISETP.NE.AND UP0, UPT, UR4, 0xb, UPT ;  /* 0x0000000b0400788c */ /* 0x000fd2000bf05270 */
[----:B------:R-:W-:Y:S05]  /*110c0*/  BRA.U UP0, `(.L_x_4204) ;  /* 0x0000000100347547 */ /* 0x000fea000b800000 */
[----:B01-3-5:R-:W-:-:S06]  /*110d0*/  DSETP.NEU.AND P0, PT, R18, RZ, PT ;  /* 0x000000ff1200722a */ /* 0x02bfcc0003f0d000 */
[----:B--2-4-:R-:W-:-:S06]  /*110e0*/  DSETP.NEU.OR P0, PT, R16, RZ, P0 ;  /* 0x000000ff1000722a */ /* 0x014fcc000070d400 */
[----:B------:R-:W-:-:S05]  /*110f0*/  SEL R3, RZ, 0x1, !P0 ;  /* 0x00000001ff037807 */ /* 0x000fca0004000000 */
[----:B------:R-:W-:Y:S01]  /*11100*/  STG.E.U8 desc[UR36][R22.64], R3 ;  /* 0x0000000316007986 */ /* 0x000fe2000c101124 */
[----:B------:R-:W-:Y:S05]  /*11110*/  EXIT ;  /* 0x000000000000794d */ /* 0x000fea0003800000 */
.L_x_4224:
[----:B012345:R-:W-:Y:S01]  /*11120*/  STG.E.128 desc[UR36][R22.64], R16 ;  /* 0x0000001016007986 */ /* 0x03ffe2000c101d24 */
[----:B------:R-:W-:Y:S05]  /*11130*/  EXIT ;  /* 0x000000000000794d */ /* 0x000fea0003800000 */
.L_x_4223:
[----:B------:R-:W-:-:S09]  /*11140*/  UISETP.NE.AND UP0, UPT, UR4, 0xf, UPT ;  /* 0x0000000f0400788c */ /* 0x000fd2000bf05270 */
[----:B------:R-:W-:Y:S05]  /*11150*/  BRA.U !UP0, `(.L_x_4225) ;  /* 0x0000000508087547 */ /* 0x000fea000b800000 */
[----:B------:R-:W-:-:S09]  /*11160*/  UISETP.NE.AND UP0, UPT, UR4, 0x17, UPT ;  /* 0x000000170400788c */ /* 0x000fd2000bf05270 */
[----:B------:R-:W-:Y:S05]  /*11170*/  BRA.U !UP0, `(.L_x_4226) ;  /* 0x0000000108a07547 */ /* 0x000fea000b800000 */
[----:B------:R-:W-:-:S09]  /*11180*/  UISETP.NE.AND UP0, UPT, UR4, 0x18, UPT ;  /* 0x000000180400788c */ /* 0x000fd2000bf05270 */
[----:B------:R-:W-:Y:S05]  /*11190*/  BRA.U !UP0, `(.L_x_4227) ;  /* 0x0000000108447547 */ /* 0x000fea000b800000 */
.L_x_4204:
[----:B01-3--:R-:W-:Y:S01]  /*111a0*/  MOV R0, 0x0 ;  /* 0x0000000000007802 */ /* 0x00bfe20000000f00 */
[----:B------:R-:W0:Y:S01]  /*111b0*/  LDCU.64 UR4, c[0x4][0x118] ;  /* 0x01002300ff0477ac */ /* 0x000e220008000a00 */
[----:B------:R-:W-:Y:S02]  /*111c0*/  HFMA2 R8, -RZ, RZ, 0, 6.020069122314453125e-06 ;  /* 0x00000065ff087431 */ /* 0x000fe400000001ff */
[----:B------:R-:W-:Y:S01]  /*111d0*/  IMAD.MOV.U32 R12, RZ, RZ, 0x1 ;  /* 0x00000001ff0c7424 */ /* 0x000fe200078e00ff */
[----:B------:R1:W3:Y:S01]  /*111e0*/  LDC.64 R2, c[0x4][R0] ;  /* 0x0100000000027b82 */ /* 0x0002e20000000a00 */
[----:B------:R-:W2:Y:S01]  /*111f0*/  LDCU.64 UR6, c[0x4][0x120] ;  /* 0x01002400ff0677ac */ /* 0x000ea20008000a00 */
[----:B------:R-:W-:Y:S01]  /*11200*/  MOV R13, RZ ;  /* 0x000000ff000d7202 */ /* 0x000fe20000000f00 */
[----:B------:R-:W4:Y:S01]  /*11210*/  LDCU.64 UR8, c[0x4][0x10] ;  /* 0x01000200ff0877ac */ /* 0x000f220008000a00 */
[----:B0-----:R-:W-:Y:S01]  /*11220*/  MOV R4, UR4 ;  /* 0x0000000400047c02 */ /* 0x001fe20008000f00 */
[----:B------:R-:W-:Y:S01]  /*11230*/  IMAD.U32 R5, RZ, RZ, UR5 ;  /* 0x00000005ff057e24 */ /* 0x000fe2000f8e00ff */
[----:B--2---:R-:W-:Y:S01]  /*11240*/  MOV R6, UR6 ;  /* 0x0000000600067c02 */ /* 0x004fe20008000f00 */
[----:B------:R-:W-:Y:S01]  /*11250*/  IMAD.U32 R7, RZ, RZ, UR7 ;  /* 0x00000007ff077e24 */ /* 0x000fe2000f8e00ff */
[----:B----4-:R-:W-:Y:S01]  /*11260*/  MOV R10, UR8 ;  /* 0x00000008000a7c02 */ /* 0x010fe20008000f00 */
[----:B-1----:R-:W-:-:S07]  /*11270*/  IMAD.U32 R11, RZ, RZ, UR9 ;  /* 0x00000009ff0b7e24 */ /* 0x002fce000f8e00ff */
[----:B------:R-:W-:-:S07]  /*11280*/  LEPC R20, `(.L_x_4228) ;  /* 0x000000001014794e */ /* 0x000fce0000000000 */
[----:B---3-5:R-:W-:Y:S05]  /*11290*/  CALL.ABS.NOINC R2 ;  /* 0x0000000002007343 */ /* 0x028fea0003c00000 */
.L_x_4228:
[----:B------:R-:W-:Y:S05]  /*112a0*/  EXIT ;  /* 0x000000000000794d */ /* 0x000fea0003800000 */
.L_x_4227:
[----:B------:R-:W-:Y:S01]  /*112b0*/  UMOV UR4, 0xf0000000 ;  /* 0xf000000000047882 */ /* 0x000fe20000000000 */
[----:B------:R-:W-:Y:S01]  /*112c0*/  UMOV UR5, 0x380fffff ;  /* 0x380fffff00057882 */ /* 0x000fe20000000000 */
[----:B012-45:R-:W0:Y:S01]  /*112d0*/  F2F.F32.F64 R5, R16 ;  /* 0x0000001000057310 */ /* 0x037e220000301000 */
[----:B------:R-:W-:Y:S01]  /*112e0*/  DSETP.GEU.AND P0, PT, |R16|, UR4, PT ;  /* 0x0000000410007e2a */ /* 0x000fe2000bf0e200 */
[----:B------:R-:W-:Y:S01]  /*112f0*/  BSSY.RECONVERGENT B0, `(.L_x_4229) ;  /* 0x000000d000007945 */ /* 0x000fe20003800200 */
[----:B---3--:R-:W-:-:S12]  /*11300*/  IMAD.MOV.U32 R0, RZ, RZ, 0x7f ;  /* 0x0000007fff007424 */ /* 0x008fd800078e00ff */
        /* <DEDUP_REMOVED lines=11> */
.L_x_4230:
[----:B------:R-:W-:Y:S05]  /*113c0*/  BSYNC.RECONVERGENT B0 ;  /* 0x0000000000007941 */ /* 0x000fea0003800200 */
.L_x_4229:
[----:B------:R-:W-:-:S05]  /*113d0*/  LOP3.LUT R3, R0, 0x80, R3, 0xf8, !PT ;  /* 0x0000008000037812 */ /* 0x000fca00078ef803 */
[----:B------:R-:W-:Y:S01]  /*113e0*/  STG.E.U8 desc[UR36][R22.64], R3 ;  /* 0x0000000316007986 */ /* 0x000fe2000c101124 */
[----:B------:R-:W-:Y:S05]  /*113f0*/  EXIT ;  /* 0x000000000000794d */ /* 0x000fea0003800000 */
.L_x_4226:
[----:B------:R-:W-:Y:S01]  /*11400*/  UMOV UR4, 0xf0000000 ;  /* 0xf000000000047882 */ /* 0x000fe20000000000 */
[----:B------:R-:W-:Y:S01]  /*11410*/  UMOV UR5, 0x380fffff ;  /* 0x380fffff00057882 */ /* 0x000fe20000000000 */
[----:B012-45:R-:W0:Y:S01]  /*11420*/  F2F.F32.F64 R3, R16 ;  /* 0x0000001000037310 */ /* 0x037e220000301000 */
[----:B------:R-:W-:Y:S01]  /*11430*/  DSETP.GEU.AND P0, PT, |R16|, UR4, PT ;  /* 0x0000000410007e2a */ /* 0x000fe2000bf0e200 */
[----:B------:R-:W-:-:S13]  /*11440*/  BSSY.RECONVERGENT B0, `(.L_x_4231) ;  /* 0x000000f000007945 */ /* 0x000fda0003800200 */
        /* <DEDUP_REMOVED lines=8> */
[----:B------:R-:W-:Y:S01]  /*114d0*/  @P0 SHF.R.U32.HI R0, RZ, 0x15, R0 ;  /* 0x00000015ff000819 */ /* 0x000fe20000011600 */
[----:B------:R-:W-:Y:S01]  /*114e0*/  @!P0 FADD.FTZ R0, R2, 128 ;  /* 0x4300000002008421 */ /* 0x000fe20000010000 */
[----:B------:R-:W-:Y:S06]  /*114f0*/  BRA `(.L_x_4233) ;  /* 0x00000000000c7947 */ /* 0x000fec0003800000 */
.L_x_4232:
[----:B------:R-:W-:Y:S02]  /*11500*/  ISETP.GT.U32.AND P0, PT, R2, 0x7f800000, PT ;  /* 0x7f8000000200780c */ /* 0x000fe40003f04070 */
[----:B---3--:R-:W-:-:S04]  /*11510*/  MOV R0, 0x7f ;  /* 0x0000007f00007802 */ /* 0x008fc80000000f00 */
[----:B------:R-:W-:-:S07]  /*11520*/  SEL R0, R0, 0x7c, P0 ;  /* 0x0000007c00007807 */ /* 0x000fce0000000000 */
.L_x_4233:
[----:B------:R-:W-:Y:S05]  /*11530*/  BSYNC.RECONVERGENT B0 ;  /* 0x0000000000007941 */ /* 0x000fea0003800200 */
.L_x_4231:
[----:B------:R-:W-:-:S04]  /*11540*/  SHF.R.U32.HI R3, RZ, 0x18, R3 ;  /* 0x00000018ff037819 */ /* 0x000fc80000011603 */
[----:B------:R-:W-:-:S05]  /*11550*/  LOP3.LUT R3, R0, 0x80, R3, 0xf8, !PT ;  /* 0x0000008000037812 */ /* 0x000fca00078ef803 */
[----:B------:R-:W-:Y:S01]  /*11560*/  STG.E.U8 desc[UR36][R22.64], R3 ;  /* 0x0000000316007986 */ /* 0x000fe2000c101124 */
[----:B------:R-:W-:Y:S05]  /*11570*/  EXIT ;  /* 0x000000000000794d */ /* 0x000fea0003800000 */
.L_x_4225:
[----:B------:R-:W-:Y:S01]  /*11580*/  UMOV UR4, 0xf0000000 ;  /* 0xf000000000047882 */ /* 0x000fe20000000000 */
[----:B------:R-:W-:Y:S01]  /*11590*/  UMOV UR5, 0x380fffff ;  /* 0x380fffff00057882 */ /* 0x000fe20000000000 */
[----:B012345:R-:W0:Y:S01]  /*115a0*/  F2F.F32.F64 R0, R16 ;  /* 0x0000001000007310 */ /* 0x03fe220000301000 */
[----:B------:R-:W-:-:S14]  /*115b0*/  DSETP.GEU.AND P0, PT, |R16|, UR4, PT ;  /* 0x0000000410007e2a */ /* 0x000fdc000bf0e200 */
[----:B0-----:R-:W-:-:S05]  /*115c0*/  @!P0 FMUL R0, R0, 1.175494350822287508e-38 ;  /* 0x0080000000008820 */ /* 0x001fca0000400000 */
[----:B------:R-:W-:-:S05]  /*115d0*/  F2FP.BF16.F32.PACK_AB R0, RZ, R0 ;  /* 0x00000000ff00723e */ /* 0x000fca00000010ff */
[----:B------:R-:W-:Y:S01]  /*115e0*/  STG.E.U16 desc[UR36][R22.64], R0 ;  /* 0x0000000016007986 */ /* 0x000fe2000c101524 */
[----:B------:R-:W-:Y:S05]  /*115f0*/  EXIT ;  /* 0x000000000000794d */ /* 0x000fea0003800000 */
.L_x_4234:
        /* <DEDUP_REMOVED lines=16> */
.L_x_4685:


//--------------------- .text._ZN2at6native27unrolled_elementwise_kernelIZZZNS0_54_GLOBAL__N__7dbc7496_16_ComplexKernel_cu_1520ed90_295119complex_kernel_cudaERNS_14TensorIteratorEENKUlvE_clEvENKUlvE_clEvEUlddE_St5arrayIPcLm3EELi4E23TrivialOffsetCalculatorILi2EjESB_ILi1EjENS0_6memory12LoadWithCastILi2EEENSE_13StoreWithCastILi1EEEEEviT_T0_T2_T3_T4_T5_ --------------------------
	.section	.text._ZN2at6native27unrolled_elementwise_kernelIZZZNS0_54_GLOBAL__N__7dbc7496_16_ComplexKernel_cu_1520ed90_295119complex_kernel_cudaERNS_14TensorIteratorEENKUlvE_clEvENKUlvE_clEvEUlddE_St5arrayIPcLm3EELi4E23TrivialOffsetCalculatorILi2EjESB_ILi1EjENS0_6memory12LoadWithCastILi2EEENSE_13StoreWithCastILi1EEEEEviT_T0_T2_T3_T4_T5_,"ax",@progbits
	.align	128
        .global         _ZN2at6native27unrolled_elementwise_kernelIZZZNS0_54_GLOBAL__N__7dbc7496_16_ComplexKernel_cu_1520ed90_295119complex_kernel_cudaERNS_14TensorIteratorEENKUlvE_clEvENKUlvE_clEvEUlddE_St5arrayIPcLm3EELi4E23TrivialOffsetCalculatorILi2EjESB_ILi1EjENS0_6memory12LoadWithCastILi2EEENSE_13StoreWithCastILi1EEEEEviT_T0_T2_T3_T4_T5_
        .type           _ZN2at6native27unrolled_elementwise_kernelIZZZNS0_54_GLOBAL__N__7dbc7496_16_ComplexKernel_cu_1520ed90_295119complex_kernel_cudaERNS_14TensorIteratorEENKUlvE_clEvENKUlvE_clEvEUlddE_St5arrayIPcLm3EELi4E23TrivialOffsetCalculatorILi2EjESB_ILi1EjENS0_6memory12LoadWithCastILi2EEENSE_13StoreWithCastILi1EEEEEviT_T0_T2_T3_T4_T5_,@function
        .size           _ZN2at6native27unrolled_elementwise_kernelIZZZNS0_54_GLOBAL__N__7dbc7496_16_ComplexKernel_cu_1520ed90_295119complex_kernel_cudaERNS_14TensorIteratorEENKUlvE_clEvENKUlvE_clEvEUlddE_St5arrayIPcLm3EELi4E23TrivialOffsetCalculatorILi2EjESB_ILi1EjENS0_6memory12LoadWithCastILi2EEENSE_13StoreWithCastILi1EEEEEviT_T0_T2_T3_T4_T5_,(.L_x_4686 - _ZN2at6native27unrolled_elementwise_kernelIZZZNS0_54_GLOBAL__N__7dbc7496_16_ComplexKernel_cu_1520ed90_295119complex_kernel_cudaERNS_14TensorIteratorEENKUlvE_clEvENKUlvE_clEvEUlddE_St5arrayIPcLm3EELi4E23TrivialOffsetCalculatorILi2EjESB_ILi1EjENS0_6memory12LoadWithCastILi2EEENSE_13StoreWithCastILi1EEEEEviT_T0_T2_T3_T4_T5_)
        .other          _ZN2at6native27unrolled_elementwise_kernelIZZZNS0_54_GLOBAL__N__7dbc7496_16_ComplexKernel_cu_1520ed90_295119complex_kernel_cudaERNS_14TensorIteratorEENKUlvE_clEvENKUlvE_clEvEUlddE_St5arrayIPcLm3EELi4E23TrivialOffsetCalculatorILi2EjESB_ILi1EjENS0_6memory12LoadWithCastILi2EEENSE_13StoreWithCastILi1EEEEEviT_T0_T2_T3_T4_T5_,@"STO_CUDA_ENTRY STV_DEFAULT"
_ZN2at6native27unrolled_elementwise_kernelIZZZNS0_54_GLOBAL__N__7dbc7496_16_ComplexKernel_cu_1520ed90_295119complex_kernel_cudaERNS_14TensorIteratorEENKUlvE_clEvENKUlvE_clEvEUlddE_St5arrayIPcLm3EELi4E23TrivialOffsetCalculatorILi2EjESB_ILi1EjENS0_6memory12LoadWithCastILi2EEENSE_13StoreWithCastILi1EEEEEviT_T0_T2_T3_T4_T5_:
.text._ZN2at6native27unrolled_elementwise_kernelIZZZNS0_54_GLOBAL__N__7dbc7496_16_ComplexKernel_cu_1520ed90_295119complex_kernel_cudaERNS_14TensorIteratorEENKUlvE_clEvENKUlvE_clEvEUlddE_St5arrayIPcLm3EELi4E23TrivialOffsetCalculatorILi2EjESB_ILi1EjENS0_6memory12LoadWithCastILi2EEENSE_13StoreWithCastILi1EEEEEviT_T0_T2_T3_T4_T5_:
        /* <DEDUP_REMOVED lines=8> */
[----:B------:R-:W-:Y:S01]  /*0080*/  CS2R R34, SRZ ;  /* 0x0000000000227805 */ /* 0x000fe2000001ff00 */
        /* <DEDUP_REMOVED lines=26> */
.L_x_4241:
[----:B------:R-:W2:Y:S02]  /*0230*/  LDG.E.U8 R4, desc[UR36][R4.64] ;  /* 0x0000002404047981 */ /* 0x000ea4000c1e1100 */
[----:B--2---:R0:W1:Y:S01]  /*0240*/  I2F.F64.U16 R32, R4 ;  /* 0x0000000400207312 */ /* 0x0040620000101800 */
[----:B------:R-:W-:Y:S05]  /*0250*/  BRA `(.L_x_4243) ;  /* 0x0000000c00647947 */ /* 0x000fea0003800000 */
.L_x_4240:
        /* <DEDUP_REMOVED lines=9> */
.L_x_4245:
[----:B------:R-:W2:Y:S02]  /*02f0*/  LDG.E R4, desc[UR36][R4.64] ;  /* 0x0000002404047981 */ /* 0x000ea4000c1e1900 */
[----:B--2---:R1:W2:Y:S01]  /*0300*/  I2F.F64 R32, R4 ;  /* 0x0000000400207312 */ /* 0x0042a20000201c00 */
[----:B------:R-:W-:Y:S05]  /*0310*/  BRA `(.L_x_4243) ;  /* 0x0000000c00347947 */ /* 0x000fea0003800000 */
.L_x_4244:
[----:B------:R-:W2:Y:S02]  /*0320*/  LDG.E.U16 R4, desc[UR36][R4.64] ;  /* 0x0000002404047981 */ /* 0x000ea4000c1e1500 */
[----:B--2---:R3:W4:Y:S01]  /*0330*/  I2F.F64.S16 R32, R4 ;  /* 0x0000000400207312 */ /* 0x0047220000101c00 */
[----:B------:R-:W-:Y:S05]  /*0340*/  BRA `(.L_x_4243) ;  /* 0x0000000c00287947 */ /* 0x000fea0003800000 */
.L_x_4239:
        /* <DEDUP_REMOVED lines=10> */
.L_x_4247:
[----:B------:R-:W2:Y:S02]  /*03f0*/  LDG.E.U16 R0, desc[UR36][R4.64] ;  /* 0x0000002404007981 */ /* 0x000ea4000c1e1500 */
[----:B--2---:R-:W-:-:S05]  /*0400*/  HADD2.F32 R0, -RZ, R0.H0_H0 ;  /* 0x20000000ff007230 */ /* 0x004fca0000004100 */
[----:B------:R-:W-:-:S04]  /*0410*/  FMUL.FTZ R0, R0, 1 ;  /* 0x3f80000000007820 */ /* 0x000fc80000410000 */
[----:B------:R0:W1:Y:S01]  /*0420*/  F2F.F64.F32 R32, R0 ;  /* 0x0000000000207310 */ /* 0x0000620000201800 */
[----:B------:R-:W-:Y:S05]  /*0430*/  BRA `(.L_x_4243) ;  /* 0x0000000800ec7947 */ /* 0x000fea0003800000 */
.L_x_4246:
        /* <DEDUP_REMOVED lines=10> */
.L_x_4249:
[----:B------:R-:W2:Y:S02]  /*04e0*/  LDG.E.U16 R4, desc[UR36][R4.64] ;  /* 0x0000002404047981 */ /* 0x000ea4000c1e1500 */
[----:B--2---:R-:W-:-:S05]  /*04f0*/  HADD2.F32 R0, -RZ, R4.H0_H0 ;  /* 0x20000004ff007230 */ /* 0x004fca0000004100 */
[----:B------:R-:W-:-:S04]  /*0500*/  FMUL.FTZ R0, R0, 1 ;  /* 0x3f80000000007820 */ /* 0x000fc80000410000 */
[----:B------:R0:W1:Y:S01]  /*0510*/  F2F.F64.F32 R32, R0 ;  /* 0x0000000000207310 */ /* 0x0000620000201800 */
[----:B------:R-:W-:Y:S05]  /*0520*/  BRA `(.L_x_4243) ;  /* 0x0000000800b07947 */ /* 0x000fea0003800000 */
.L_x_4248:
[----:B------:R0:W5:Y:S01]  /*0530*/  LDG.E.64 R32, desc[UR36][R4.64] ;  /* 0x0000002404207981 */ /* 0x000162000c1e1b00 */
[----:B------:R-:W-:Y:S05]  /*0540*/  BRA `(.L_x_4243) ;  /* 0x0000000800a87947 */ /* 0x000fea0003800000 */
.L_x_4238:
        /* <DEDUP_REMOVED lines=13> */
.L_x_4252:
[----:B------:R0:W5:Y:S01]  /*0620*/  LDG.E.64 R32, desc[UR36][R4.64] ;  /* 0x0000002404207981 */ /* 0x000162000c1e1b00 */
[----:B------:R-:W-:Y:S05]  /*0630*/  BRA `(.L_x_4243) ;  /* 0x00000008006c7947 */ /* 0x000fea0003800000 */
.L_x_4251:
        /* <DEDUP_REMOVED lines=27> */
.L_x_4254:
        /* <DEDUP_REMOVED lines=11> */
[----:B------:R-:W-:-:S05]  /*08a0*/  LOP3.LUT R0, R0, 0x80000000, R3, 0xf8, !PT ;  /* 0x8000000000007812 */ /* 0x000fca00078ef803 */
[----:B------:R-:W-:-:S04]  /*08b0*/  FMUL.FTZ R0, R0, 1 ;  /* 0x3f80000000007820 */ /* 0x000fc80000410000 */
[----:B------:R0:W1:Y:S01]  /*08c0*/  F2F.F64.F32 R32, R0 ;  /* 0x0000000000207310 */ /* 0x0000620000201800 */
[----:B------:R-:W-:Y:S05]  /*08d0*/  BRA `(.L_x_4243) ;  /* 0x0000000400c47947 */ /* 0x000fea0003800000 */
.L_x_4253:
[----:B------:R-:W2:Y:S02]  /*08e0*/  LDG.E.U16 R0, desc[UR36][R4.64] ;  /* 0x0000002404007981 */ /* 0x000ea4000c1e1500 */
[----:B--2---:R-:W-:-:S04]  /*08f0*/  IMAD.U32 R0, R0, 0x10000, RZ ;  /* 0x0001000000007824 */ /* 0x004fc800078e00ff */
[----:B------:R-:W-:-:S04]  /*0900*/  FMUL.FTZ R0, R0, 1 ;  /* 0x3f80000000007820 */ /* 0x000fc80000410000 */
[----:B------:R0:W1:Y:S01]  /*0910*/  F2F.F64.F32 R32, R0 ;  /* 0x0000000000207310 */ /* 0x0000620000201800 */
[----:B------:R-:W-:Y:S05]  /*0920*/  BRA `(.L_x_4243) ;  /* 0x0000000400b07947 */ /* 0x000fea0003800000 */
.L_x_4250:
        /* <DEDUP_REMOVED lines=11> */
.L_x_4257:
        /* <DEDUP_REMOVED lines=21> */
.L_x_4259:
[----:B------:R-:W-:Y:S05]  /*0b30*/  BSYNC.RECONVERGENT B0 ;  /* 0x0000000000007941 */ /* 0x000fea0003800200 */
.L_x_4258:
[----:B------:R-:W-:Y:S01]  /*0b40*/  IMAD.SHL.U32 R0, R0, 0x100000, RZ ;  /* 0x0010000000007824 */ /* 0x000fe200078e00ff */
[----:B------:R-:W-:-:S04]  /*0b50*/  LEA R3, R3, 0x3b800000, 0x17 ;  /* 0x3b80000003037811 */ /* 0x000fc800078eb8ff */
[----:B------:R-:W-:-:S05]  /*0b60*/  LOP3.LUT R0, R3, R0, R7, 0xfe, !PT ;  /* 0x0000000003007212 */ /* 0x000fca00078efe07 */
[----:B------:R-:W-:-:S04]  /*0b70*/  FMUL.FTZ R0, R0, 1 ;  /* 0x3f80000000007820 */ /* 0x000fc80000410000 */
[----:B------:R0:W1:Y:S01]  /*0b80*/  F2F.F64.F32 R32, R0 ;  /* 0x0000000000207310 */ /* 0x0000620000201800 */
[----:B------:R-:W-:Y:S05]  /*0b90*/  BRA `(.L_x_4243) ;  /* 0x0000000400147947 */ /* 0x000fea0003800000 */
.L_x_4256:
        /* <DEDUP_REMOVED lines=21> */
.L_x_4261:
[----:B------:R-:W-:Y:S05]  /*0cf0*/  BSYNC.RECONVERGENT B0 ;  /* 0x0000000000007941 */ /* 0x000fea0003800200 */
.L_x_4260:
[----:B------:R-:W-:Y:S01]  /*0d00*/  IMAD.SHL.U32 R0, R0, 0x200000, RZ ;  /* 0x0020000000007824 */ /* 0x000fe200078e00ff */
[----:B------:R-:W-:-:S04]  /*0d10*/  LEA R3, R3, 0x37800000, 0x17 ;  /* 0x3780000003037811 */ /* 0x000fc800078eb8ff */
[----:B------:R-:W-:-:S05]  /*0d20*/  LOP3.LUT R0, R3, R0, R7, 0xfe, !PT ;  /* 0x0000000003007212 */ /* 0x000fca00078efe07 */
[----:B------:R-:W-:-:S04]  /*0d30*/  FMUL.FTZ R0, R0, 1 ;  /* 0x3f80000000007820 */ /* 0x000fc80000410000 */
[----:B------:R0:W1:Y:S01]  /*0d40*/  F2F.F64.F32 R32, R0 ;  /* 0x0000000000207310 */ /* 0x0000620000201800 */
[----:B------:R-:W-:Y:S05]  /*0d50*/  BRA `(.L_x_4243) ;  /* 0x0000000000a47947 */ /* 0x000fea0003800000 */
.L_x_4255:
[----:B------:R-:W-:-:S09]  /*0d60*/  UISETP.NE.AND UP0, UPT, UR4, 0x1c, UPT ;  /* 0x0000001c0400788c */ /* 0x000fd2000bf05270 */
[----:B------:R-:W-:Y:S05]  /*0d70*/  BRA.U !UP0, `(.L_x_4262) ;  /* 0x0000000108947547 */ /* 0x000fea000b800000 */
[----:B------:R-:W-:-:S09]  /*0d80*/  UISETP.NE.AND UP0, UPT, UR4, 0x1d, UPT ;  /* 0x0000001d0400788c */ /* 0x000fd2000bf05270 */
[----:B------:R-:W-:Y:S05]  /*0d90*/  BRA.U !UP0, `(.L_x_4263) ;  /* 0x0000000108807547 */ /* 0x000fea000b800000 */
[----:B------:R-:W-:-:S09]  /*0da0*/  UISETP.NE.AND UP0, UPT, UR4, 0x2c, UPT ;  /* 0x0000002c0400788c */ /* 0x000fd2000bf05270 */
[----:B------:R-:W-:Y:S05]  /*0db0*/  BRA.U !UP0, `(.L_x_4264) ;  /* 0x0000000108487547 */ /* 0x000fea000b800000 */
.L_x_4242:
        /* <DEDUP_REMOVED lines=16> */
.L_x_4265:
[----:B------:R-:W-:Y:S01]  /*0ec0*/  CS2R R32, SRZ ;  /* 0x0000000000207805 */ /* 0x000fe2000001ff00 */
[----:B------:R-:W-:Y:S06]  /*0ed0*/  BRA `(.L_x_4243) ;  /* 0x0000000000447947 */ /* 0x000fec0003800000 */
.L_x_4264:
        /* <DEDUP_REMOVED lines=12> */
.L_x_4263:
[----:B------:R-:W2:Y:S02]  /*0fa0*/  LDG.E.64 R32, desc[UR36][R4.64] ;  /* 0x0000002404207981 */ /* 0x000ea4000c1e1b00 */
[----:B--2---:R-:W0:Y:S01]  /*0fb0*/  I2F.F64.U64 R32, R32 ;  /* 0x0000002000207312 */ /* 0x004e220000301800 */
[----:B------:R-:W-:Y:S05]  /*0fc0*/  BRA `(.L_x_4243) ;  /* 0x0000000000087947 */ /* 0x000fea0003800000 */
.L_x_4262:
[----:B------:R-:W2:Y:S02]  /*0fd0*/  LDG.E R4, desc[UR36][R4.64] ;  /* 0x0000002404047981 */ /* 0x000ea4000c1e1900 */
[----:B--2---:R0:W1:Y:S02]  /*0fe0*/  I2F.F64.U32 R32, R4 ;  /* 0x0000000400207312 */ /* 0x0040640000201800 */
.L_x_4243:
[----:B------:R-:W-:Y:S05]  /*0ff0*/  BSYNC.RECONVERGENT B6 ;  /* 0x0000000000067941 */ /* 0x000fea0003800200 */
.L_x_4237:
        /* <DEDUP_REMOVED lines=20> */
.L_x_4270:
[----:B------:R-:W3:Y:S02]  /*1140*/  LDG.E.U8 R4, desc[UR36][R4.64] ;  /* 0x0000002404047981 */ /* 0x000ee4000c1e1100 */
[----:B---3--:R0:W1:Y:S01]  /*1150*/  I2F.F64.U16 R34, R4 ;  /* 0x0000000400227312 */ /* 0x0080620000101800 */
[----:B------:R-:W-:Y:S05]  /*1160*/  BRA `(.L_x_4272) ;  /* 0x0000000c00647947 */ /* 0x000fea0003800000 */
.L_x_4269:
        /* <DEDUP_REMOVED lines=9> */
.L_x_4274:
[----:B------:R-:W3:Y:S02]  /*1200*/  LDG.E R4, desc[UR36][R4.64] ;  /* 0x0000002404047981 */ /* 0x000ee4000c1e1900 */
[----:B---3--:R0:W1:Y:S01]  /*1210*/  I2F.F64 R34, R4 ;  /* 0x0000000400227312 */ /* 0x0080620000201c00 */
[----:B------:R-:W-:Y:S05]  /*1220*/  BRA `(.L_x_4272) ;  /* 0x0000000c00347947 */ /* 0x000fea0003800000 */
.L_x_4273:
[----:B------:R-:W3:Y:S02]  /*1230*/  LDG.E.U16 R4, desc[UR36][R4.64] ;  /* 0x0000002404047981 */ /* 0x000ee4000c1e1500 */
[----:B---3--:R0:W1:Y:S01]  /*1240*/  I2F.F64.S16 R34, R4 ;  /* 0x0000000400227312 */ /* 0x0080620000101c00 */
[----:B------:R-:W-:Y:S05]  /*1250*/  BRA `(.L_x_4272) ;  /* 0x0000000c00287947 */ /* 0x000fea0003800000 */
.L_x_4268:
        /* <DEDUP_REMOVED lines=10> */
.L_x_4276:
[----:B------:R-:W3:Y:S02]  /*1300*/  LDG.E.U16 R0, desc[UR36][R4.64] ;  /* 0x0000002404007981 */ /* 0x000ee4000c1e1500 */
[----:B---3--:R-:W-:-:S05]  /*1310*/  HADD2.F32 R0, -RZ, R0.H0_H0 ;  /* 0x20000000ff007230 */ /* 0x008fca0000004100 */
[----:B------:R-:W-:-:S04]  /*1320*/  FMUL.FTZ R0, R0, 1 ;  /* 0x3f80000000007820 */ /* 0x000fc80000410000 */
[----:B------:R0:W1:Y:S01]  /*1330*/  F2F.F64.F32 R34, R0 ;  /* 0x0000000000227310 */ /* 0x0000620000201800 */
[----:B------:R-:W-:Y:S05]  /*1340*/  BRA `(.L_x_4272) ;  /* 0x0000000800ec7947 */ /* 0x000fea0003800000 */
.L_x_4275:
        /* <DEDUP_REMOVED lines=10> */
.L_x_4278:
[----:B------:R-:W3:Y:S02]  /*13f0*/  LDG.E.U16 R4, desc[UR36][R4.64] ;  /* 0x0000002404047981 */ /* 0x000ee4000c1e1500 */
[----:B---3--:R-:W-:-:S05]  /*1400*/  HADD2.F32 R0, -RZ, R4.H0_H0 ;  /* 0x20000004ff007230 */ /* 0x008fca0000004100 */
[----:B------:R-:W-:-:S04]  /*1410*/  FMUL.FTZ R0, R0, 1 ;  /* 0x3f80000000007820 */ /* 0x000fc80000410000 */
[----:B------:R0:W1:Y:S01]  /*1420*/  F2F.F64.F32 R34, R0 ;  /* 0x0000000000227310 */ /* 0x0000620000201800 */
[----:B------:R-:W-:Y:S05]  /*1430*/  BRA `(.L_x_4272) ;  /* 0x0000000800b07947 */ /* 0x000fea0003800000 */
.L_x_4277:
[----:B------:R0:W5:Y:S01]  /*1440*/  LDG.E.64 R34, desc[UR36][R4.64] ;  /* 0x0000002404227981 */ /* 0x000162000c1e1b00 */
[----:B------:R-:W-:Y:S05]  /*1450*/  BRA `(.L_x_4272) ;  /* 0x0000000800a87947 */ /* 0x000fea0003800000 */
.L_x_4267:
        /* <DEDUP_REMOVED lines=13> */
.L_x_4281:
[----:B------:R0:W5:Y:S01]  /*1530*/  LDG.E.64 R34, desc[UR36][R4.64] ;  /* 0x0000002404227981 */ /* 0x000162000c1e1b00 */
[----:B------:R-:W-:Y:S05]  /*1540*/  BRA `(.L_x_4272) ;  /* 0x00000008006c7947 */ /* 0x000fea0003800000 */
.L_x_4280:
        /* <DEDUP_REMOVED lines=27> */
.L_x_4283:
[----:B------:R-:W3:Y:S02]  /*1700*/  LDG.E.U8 R4, desc[UR36][R4.64] ;  /* 0x0000002404047981 */ /* 0x000ee4000c1e1100 */
[C---:B---3--:R-:W-:Y:S02]  /*1710*/  IMAD.SHL.U32 R3, R4.reuse, 0x2000000, RZ ;  /* 0x0200000004037824 */ /* 0x048fe400078e00ff */
        /* <DEDUP_REMOVED lines=11> */
[----:B------:R3:W0:Y:S01]  /*17d0*/  F2F.F64.F32 R34, R0 ;  /* 0x0000000000227310 */ /* 0x0006220000201800 */
[----:B------:R-:W-:Y:S05]  /*17e0*/  BRA `(.L_x_4272) ;  /* 0x0000000400c47947 */ /* 0x000fea0003800000 */
.L_x_4282:
[----:B------:R-:W3:Y:S02]  /*17f0*/  LDG.E.U16 R0, desc[UR36][R4.64] ;  /* 0x0000002404007981 */ /* 0x000ee4000c1e1500 */
[----:B---3--:R-:W-:-:S04]  /*1800*/  IMAD.U32 R0, R0, 0x10000, RZ ;  /* 0x0001000000007824 */ /* 0x008fc800078e00ff */
[----:B------:R-:W-:-:S04]  /*1810*/  FMUL.FTZ R0, R0, 1 ;  /* 0x3f80000000007820 */ /* 0x000fc80000410000 */
[----:B------:R0:W1:Y:S01]  /*1820*/  F2F.F64.F32 R34, R0 ;  /* 0x0000000000227310 */ /* 0x0000620000201800 */
[----:B------:R-:W-:Y:S05]  /*1830*/  BRA `(.L_x_4272) ;  /* 0x0000000400b07947 */ /* 0x000fea0003800000 */
.L_x_4279:
        /* <DEDUP_REMOVED lines=11> */
.L_x_4286:
        /* <DEDUP_REMOVED lines=21> */
.L_x_4288:
[----:B------:R-:W-:Y:S05]  /*1a40*/  BSYNC.RECONVERGENT B0 ;  /* 0x0000000000007941 */ /* 0x000fea0003800200 */
.L_x_4287:
[----:B------:R-:W-:Y:S01]  /*1a50*/  IMAD.SHL.U32 R0, R0, 0x100000, RZ ;  /* 0x0010000000007824 */ /* 0x000fe200078e00ff */
[----:B------:R-:W-:-:S04]  /*1a60*/  LEA R3, R3, 0x3b800000, 0x17 ;  /* 0x3b80000003037811 */ /* 0x000fc800078eb8ff */
[----:B------:R-:W-:-:S05]  /*1a70*/  LOP3.LUT R0, R3, R0, R7, 0xfe, !PT ;  /* 0x0000000003007212 */ /* 0x000fca00078efe07 */
[----:B------:R-:W-:-:S04]  /*1a80*/  FMUL.FTZ R0, R0, 1 ;  /* 0x3f80000000007820 */ /* 0x000fc80000410000 */
[----:B------:R0:W1:Y:S01]  /*1a90*/  F2F.F64.F32 R34, R0 ;  /* 0x0000000000227310 */ /* 0x0000620000201800 */
[----:B------:R-:W-:Y:S05]  /*1aa0*/  BRA `(.L_x_4272) ;  /* 0x0000000400147947 */ /* 0x000fea0003800000 */
.L_x_4285:
        /* <DEDUP_REMOVED lines=21> */
.L_x_4290:
[----:B------:R-:W-:Y:S05]  /*1c00*/  BSYNC.RECONVERGENT B0 ;  /* 0x0000000000007941 */ /* 0x000fea0003800200 */
.L_x_4289:
[----:B------:R-:W-:Y:S01]  /*1c10*/  IMAD.SHL.U32 R0, R0, 0x200000, RZ ;  /* 0x0020000000007824 */ /* 0x000fe200078e00ff */
[----:B------:R-:W-:-:S04]  /*1c20*/  LEA R3, R3, 0x37800000, 0x17 ;  /* 0x3780000003037811 */ /* 0x000fc800078eb8ff */
[----:B------:R-:W-:-:S05]  /*1c30*/  LOP3.LUT R0, R3, R0, R7, 0xfe, !PT ;  /* 0x0000000003007212 */ /* 0x000fca00078efe07 */
[----:B------:R-:W-:-:S04]  /*1c40*/  FMUL.FTZ R0, R0, 1 ;  /* 0x3f80000000007820 */ /* 0x000fc80000410000 */
[----:B------:R0:W1:Y:S01]  /*1c50*/  F2F.F64.F32 R34, R0 ;  /* 0x0000000000227310 */ /* 0x0000620000201800 */
[----:B------:R-:W-:Y:S05]  /*1c60*/  BRA `(.L_x_4272) ;  /* 0x0000000000a47947 */ /* 0x000fea0003800000 */
.L_x_4284:
[----:B------:R-:W-:-:S09]  /*1c70*/  UISETP.NE.AND UP0, UPT, UR4, 0x1c, UPT ;  /* 0x0000001c0400788c */ /* 0x000fd2000bf05270 */
[----:B------:R-:W-:Y:S05]  /*1c80*/  BRA.U !UP0, `(.L_x_4291) ;  /* 0x0000000108947547 */ /* 0x000fea000b800000 */
[----:B------:R-:W-:-:S09]  /*1c90*/  UISETP.NE.AND UP0, UPT, UR4, 0x1d, UPT ;  /* 0x0000001d0400788c */ /* 0x000fd2000bf05270 */
[----:B------:R-:W-:Y:S05]  /*1ca0*/  BRA.U !UP0, `(.L_x_4292) ;  /* 0x0000000108807547 */ /* 0x000fea000b800000 */
[----:B------:R-:W-:-:S09]  /*1cb0*/  UISETP.NE.AND UP0, UPT, UR4, 0x2c, UPT ;  /* 0x0000002c0400788c */ /* 0x000fd2000bf05270 */
[----:B------:R-:W-:Y:S05]  /*1cc0*/  BRA.U !UP0, `(.L_x_4293) ;  /* 0x0000000108487547 */ /* 0x000fea000b800000 */
.L_x_4271:
        /* <DEDUP_REMOVED lines=16> */
.L_x_4294:
[----:B------:R-:W-:Y:S01]  /*1dd0*/  CS2R R34, SRZ ;  /* 0x0000000000227805 */ /* 0x000fe2000001ff00 */
[----:B------:R-:W-:Y:S06]  /*1de0*/  BRA `(.L_x_4272) ;  /* 0x0000000000447947 */ /* 0x000fec0003800000 */
.L_x_4293:
        /* <DEDUP_REMOVED lines=12> */
.L_x_4292:
[----:B------:R-:W3:Y:S02]  /*1eb0*/  LDG.E.64 R34, desc[UR36][R4.64] ;  /* 0x0000002404227981 */ /* 0x000ee4000c1e1b00 */
[----:B---3--:R-:W0:Y:S01]  /*1ec0*/  I2F.F64.U64 R34, R34 ;  /* 0x0000002200227312 */ /* 0x008e220000301800 */
[----:B------:R-:W-:Y:S05]  /*1ed0*/  BRA `(.L_x_4272) ;  /* 0x0000000000087947 */ /* 0x000fea0003800000 */
.L_x_4291:
[----:B------:R-:W3:Y:S02]  /*1ee0*/  LDG.E R4, desc[UR36][R4.64] ;  /* 0x0000002404047981 */ /* 0x000ee4000c1e1900 */
[----:B---3--:R0:W1:Y:S02]  /*1ef0*/  I2F.F64.U32 R34, R4 ;  /* 0x0000000400227312 */ /* 0x0080640000201800 */
.L_x_4272:
[----:B------:R-:W-:Y:S05]  /*1f00*/  BSYNC.RECONVERGENT B6 ;  /* 0x0000000000067941 */ /* 0x000fea0003800200 */
.L_x_4266:
[----:B------:R-:W-:-:S07]  /*1f10*/  VIADD R23, R37, 0x80 ;  /* 0x0000008025177836 */ /* 0x000fce0000000000 */
.L_x_4236:
[----:B------:R-:W-:Y:S05]  /*1f20*/  BSYNC.RECONVERGENT B7 ;  /* 0x0000000000077941 */ /* 0x000fea0003800200 */
.L_x_4235:
        /* <DEDUP_REMOVED lines=26> */
.L_x_4301:
[----:B------:R-:W2:Y:S02]  /*20d0*/  LDG.E.U8 R4, desc[UR36][R4.64] ;  /* 0x0000002404047981 */ /* 0x000ea4000c1e1100 */
[----:B--2---:R0:W1:Y:S01]  /*20e0*/  I2F.F64.U16 R30, R4 ;  /* 0x00000004001e7312 */ /* 0x0040620000101800 */
[----:B------:R-:W-:Y:S05]  /*20f0*/  BRA `(.L_x_4303) ;  /* 0x0000000c00647947 */ /* 0x000fea0003800000 */
.L_x_4300:
        /* <DEDUP_REMOVED lines=9> */
.L_x_4305:
[----:B------:R-:W2:Y:S02]  /*2190*/  LDG.E R4, desc[UR36][R4.64] ;  /* 0x0000002404047981 */ /* 0x000ea4000c1e1900 */
[----:B--2---:R0:W1:Y:S01]  /*21a0*/  I2F.F64 R30, R4 ;  /* 0x00000004001e7312 */ /* 0x0040620000201c00 */
[----:B------:R-:W-:Y:S05]  /*21b0*/  BRA `(.L_x_4303) ;  /* 0x0000000c00347947 */ /* 0x000fea0003800000 */
.L_x_4304:
[----:B------:R-:W2:Y:S02]  /*21c0*/  LDG.E.U16 R4, desc[UR36][R4.64] ;  /* 0x0000002404047981 */ /* 0x000ea4000c1e1500 */
[----:B--2---:R0:W1:Y:S01]  /*21d0*/  I2F.F64.S16 R30, R4 ;  /* 0x00000004001e7312 */ /* 0x0040620000101c00 */
[----:B------:R-:W-:Y:S05]  /*21e0*/  BRA `(.L_x_4303) ;  /* 0x0000000c00287947 */ /* 0x000fea0003800000 */
.L_x_4299:
        /* <DEDUP_REMOVED lines=10> */
.L_x_4307:
[----:B---3--:R-:W3:Y:S02]  /*2290*/  LDG.E.U16 R0, desc[UR36][R4.64] ;  /* 0x0000002404007981 */ /* 0x008ee4000c1e1500 */
[----:B---3--:R-:W-:-:S05]  /*22a0*/  HADD2.F32 R0, -RZ, R0.H0_H0 ;  /* 0x20000000ff007230 */ /* 0x008fca0000004100 */
[----:B------:R-:W-:-:S04]  /*22b0*/  FMUL.FTZ R0, R0, 1 ;  /* 0x3f80000000007820 */ /* 0x000fc80000410000 */
[----:B------:R0:W1:Y:S01]  /*22c0*/  F2F.F64.F32 R30, R0 ;  /* 0x00000000001e7310 */ /* 0x0000620000201800 */
[----:B------:R-:W-:Y:S05]  /*22d0*/  BRA `(.L_x_4303) ;  /* 0x0000000800ec7947 */ /* 0x000fea0003800000 */
.L_x_4306:
        /* <DEDUP_REMOVED lines=10> */
.L_x_4309:
[----:B------:R-:W3:Y:S02]  /*2380*/  LDG.E.U16 R4, desc[UR36][R4.64] ;  /* 0x0000002404047981 */ /* 0x000ee4000c1e1500 */
[----:B---3--:R-:W-:-:S05]  /*2390*/  HADD2.F32 R0, -RZ, R4.H0_H0 ;  /* 0x20000004ff007230 */ /* 0x008fca0000004100 */
[----:B------:R-:W-:-:S04]  /*23a0*/  FMUL.FTZ R0, R0, 1 ;  /* 0x3f80000000007820 */ /* 0x000fc80000410000 */
[----:B------:R0:W1:Y:S01]  /*23b0*/  F2F.F64.F32 R30, R0 ;  /* 0x00000000001e7310 */ /* 0x0000620000201800 */
[----:B------:R-:W-:Y:S05]  /*23c0*/  BRA `(.L_x_4303) ;  /* 0x0000000800b07947 */ /* 0x000fea0003800000 */
.L_x_4308:
[----:B------:R0:W5:Y:S01]  /*23d0*/  LDG.E.64 R30, desc[UR36][R4.64] ;  /* 0x00000024041e7981 */ /* 0x000162000c1e1b00 */
[----:B------:R-:W-:Y:S05]  /*23e0*/  BRA `(.L_x_4303) ;  /* 0x0000000800a87947 */ /* 0x000fea0003800000 */
.L_x_4298:
        /* <DEDUP_REMOVED lines=13> */
.L_x_4312:
[----:B------:R0:W5:Y:S01]  /*24c0*/  LDG.E.64 R30, desc[UR36][R4.64] ;  /* 0x00000024041e7981 */ /* 0x000162000c1e1b00 */
[----:B------:R-:W-:Y:S05]  /*24d0*/  BRA `(.L_x_4303) ;  /* 0x00000008006c7947 */ /* 0x000fea0003800000 */
.L_x_4311:
        /* <DEDUP_REMOVED lines=27> */
.L_x_4314:
        /* <DEDUP_REMOVED lines=15> */
.L_x_4313:
[----:B---3--:R-:W3:Y:S02]  /*2780*/  LDG.E.U16 R0, desc[UR36][R4.64] ;  /* 0x0000002404007981 */ /* 0x008ee4000c1e1500 */
[----:B---3--:R-:W-:-:S04]  /*2790*/  IMAD.U32 R0, R0, 0x10000, RZ ;  /* 0x0001000000007824 */ /* 0x008fc800078e00ff */
[----:B------:R-:W-:-:S04]  /*27a0*/  FMUL.FTZ R0, R0, 1 ;  /* 0x3f80000000007820 */ /* 0x000fc80000410000 */
[----:B------:R0:W1:Y:S01]  /*27b0*/  F2F.F64.F32 R30, R0 ;  /* 0x00000000001e7310 */ /* 0x0000620000201800 */
[----:B------:R-:W-:Y:S05]  /*27c0*/  BRA `(.L_x_4303) ;  /* 0x0000000400b07947 */ /* 0x000fea0003800000 */
.L_x_4310:
        /* <DEDUP_REMOVED lines=11> */
.L_x_4317:
        /* <DEDUP_REMOVED lines=21> */
.L_x_4319:
[----:B------:R-:W-:Y:S05]  /*29d0*/  BSYNC.RECONVERGENT B0 ;  /* 0x0000000000007941 */ /* 0x000fea0003800200 */
.L_x_4318:
[----:B------:R-:W-:Y:S01]  /*29e0*/  IMAD.SHL.U32 R0, R0, 0x100000, RZ ;  /* 0x0010000000007824 */ /* 0x000fe200078e00ff */
[----:B------:R-:W-:-:S04]  /*29f0*/  LEA R3, R3, 0x3b800000, 0x17 ;  /* 0x3b80000003037811 */ /* 0x000fc800078eb8ff */
[----:B------:R-:W-:-:S05]  /*2a00*/  LOP3.LUT R0, R3, R0, R7, 0xfe, !PT ;  /* 0x0000000003007212 */ /* 0x000fca00078efe07 */
[----:B------:R-:W-:-:S04]  /*2a10*/  FMUL.FTZ R0, R0, 1 ;  /* 0x3f80000000007820 */ /* 0x000fc80000410000 */
[----:B------:R0:W1:Y:S01]  /*2a20*/  F2F.F64.F32 R30, R0 ;  /* 0x00000000001e7310 */ /* 0x0000620000201800 */
[----:B------:R-:W-:Y:S05]  /*2a30*/  BRA `(.L_x_4303) ;  /* 0x0000000400147947 */ /* 0x000fea0003800000 */
.L_x_4316:
        /* <DEDUP_REMOVED lines=21> */
.L_x_4321:
[----:B------:R-:W-:Y:S05]  /*2b90*/  BSYNC.RECONVERGENT B0 ;  /* 0x0000000000007941 */ /* 0x000fea0003800200 */
.L_x_4320:
[----:B------:R-:W-:Y:S01]  /*2ba0*/  IMAD.SHL.U32 R0, R0, 0x200000, RZ ;  /* 0x0020000000007824 */ /* 0x000fe200078e00ff */
[----:B------:R-:W-:-:S04]  /*2bb0*/  LEA R3, R3, 0x37800000, 0x17 ;  /* 0x3780000003037811 */ /* 0x000fc800078eb8ff */
[----:B------:R-:W-:-:S05]  /*2bc0*/  LOP3.LUT R0, R3, R0, R7, 0xfe, !PT ;  /* 0x0000000003007212 */ /* 0x000fca00078efe07 */
[----:B------:R-:W-:-:S04]  /*2bd0*/  FMUL.FTZ R0, R0, 1 ;  /* 0x3f80000000007820 */ /* 0x000fc80000410000 */
[----:B------:R0:W1:Y:S01]  /*2be0*/  F2F.F64.F32 R30, R0 ;  /* 0x00000000001e7310 */ /* 0x0000620000201800 */
[----:B------:R-:W-:Y:S05]  /*2bf0*/  BRA `(.L_x_4303) ;  /* 0x0000000000a47947 */ /* 0x000fea0003800000 */
.L_x_4315:
        /* <DEDUP_REMOVED lines=18> */
.L_x_4302:
        /* <DEDUP_REMOVED lines=16> */
.L_x_4324:
[----:B------:R-:W-:Y:S01]  /*2e20*/  CS2R R30, SRZ ;  /* 0x00000000001e7805 */ /* 0x000fe2000001ff00 */
[----:B------:R-:W-:Y:S06]  /*2e30*/  BRA `(.L_x_4303) ;  /* 0x0000000000147947 */ /* 0x000fec0003800000 */
.L_x_4323:
[----:B------:R-:W2:Y:S02]  /*2e40*/  LDG.E.64 R30, desc[UR36][R4.64] ;  /* 0x00000024041e7981 */ /* 0x000ea4000c1e1b00 */
[----:B--2---:R-:W0:Y:S01]  /*2e50*/  I2F.F64.U64 R30, R30 ;  /* 0x0000001e001e7312 */ /* 0x004e220000301800 */
[----:B------:R-:W-:Y:S05]  /*2e60*/  BRA `(.L_x_4303) ;  /* 0x0000000000087947 */ /* 0x000fea0003800000 */
.L_x_4322:
[----:B------:R-:W2:Y:S02]  /*2e70*/  LDG.E R4, desc[UR36][R4.64] ;  /* 0x0000002404047981 */ /* 0x000ea4000c1e1900 */
[----:B--2---:R0:W1:Y:S02]  /*2e80*/  I2F.F64.U32 R30, R4 ;  /* 0x00000004001e7312 */ /* 0x0040640000201800 */
.L_x_4303:
[----:B------:R-:W-:Y:S05]  /*2e90*/  BSYNC.RECONVERGENT B6 ;  /* 0x0000000000067941 */ /* 0x000fea0003800200 */
.L_x_4297:
        /* <DEDUP_REMOVED lines=20> */
.L_x_4329:
[----:B------:R-:W2:Y:S02]  /*2fe0*/  LDG.E.U8 R4, desc[UR36][R4.64] ;  /* 0x0000002404047981 */ /* 0x000ea4000c1e1100 */
[----:B--2---:R0:W2:Y:S01]  /*2ff0*/  I2F.F64.U16 R28, R4 ;  /* 0x00000004001c7312 */ /* 0x0040a20000101800 */
[----:B------:R-:W-:Y:S05]  /*3000*/  BRA `(.L_x_4331) ;  /* 0x0000000c00647947 */ /* 0x000fea0003800000 */
.L_x_4328:
        /* <DEDUP_REMOVED lines=9> */
.L_x_4333:
[----:B------:R-:W2:Y:S02]  /*30a0*/  LDG.E R4, desc[UR36][R4.64] ;  /* 0x0000002404047981 */ /* 0x000ea4000c1e1900 */
[----:B--2---:R0:W2:Y:S01]  /*30b0*/  I2F.F64 R28, R4 ;  /* 0x00000004001c7312 */ /* 0x0040a20000201c00 */
[----:B------:R-:W-:Y:S05]  /*30c0*/  BRA `(.L_x_4331) ;  /* 0x0000000c00347947 */ /* 0x000fea0003800000 */
.L_x_4332:
[----:B------:R-:W2:Y:S02]  /*30d0*/  LDG.E.U16 R4, desc[UR36][R4.64] ;  /* 0x0000002404047981 */ /* 0x000ea4000c1e1500 */
[----:B--2---:R0:W2:Y:S01]  /*30e0*/  I2F.F64.S16 R28, R4 ;  /* 0x00000004001c7312 */ /* 0x0040a20000101c00 */
[----:B------:R-:W-:Y:S05]  /*30f0*/  BRA `(.L_x_4331) ;  /* 0x0000000c00287947 */ /* 0x000fea0003800000 */
.L_x_4327:
        /* <DEDUP_REMOVED lines=10> */
.L_x_4335:
[----:B-1-3--:R-:W2:Y:S02]  /*31a0*/  LDG.E.U16 R0, desc[UR36][R4.64] ;  /* 0x0000002404007981 */ /* 0x00aea4000c1e1500 */
[----:B--2---:R-:W-:-:S05]  /*31b0*/  HADD2.F32 R0, -RZ, R0.H0_H0 ;  /* 0x20000000ff007230 */ /* 0x004fca0000004100 */
[----:B------:R-:W-:-:S04]  /*31c0*/  FMUL.FTZ R0, R0, 1 ;  /* 0x3f80000000007820 */ /* 0x000fc80000410000 */
[----:B------:R0:W1:Y:S01]  /*31d0*/  F2F.F64.F32 R28, R0 ;  /* 0x00000000001c7310 */ /* 0x0000620000201800 */
[----:B------:R-:W-:Y:S05]  /*31e0*/  BRA `(.L_x_4331) ;  /* 0x0000000800ec7947 */ /* 0x000fea0003800000 */
.L_x_4334:
        /* <DEDUP_REMOVED lines=10> */
.L_x_4337:
[----:B------:R-:W1:Y:S02]  /*3290*/  LDG.E.U16 R4, desc[UR36][R4.64] ;  /* 0x0000002404047981 */ /* 0x000e64000c1e1500 */
[----:B-1-3--:R-:W-:-:S05]  /*32a0*/  HADD2.F32 R0, -RZ, R4.H0_H0 ;  /* 0x20000004ff007230 */ /* 0x00afca0000004100 */
[----:B------:R-:W-:-:S04]  /*32b0*/  FMUL.FTZ R0, R0, 1 ;  /* 0x3f80000000007820 */ /* 0x000fc80000410000 */
[----:B------:R0:W1:Y:S01]  /*32c0*/  F2F.F64.F32 R28, R0 ;  /* 0x00000000001c7310 */ /* 0x0000620000201800 */
[----:B------:R-:W-:Y:S05]  /*32d0*/  BRA `(.L_x_4331) ;  /* 0x0000000800b07947 */ /* 0x000fea0003800000 */
.L_x_4336:
[----:B------:R0:W5:Y:S01]  /*32e0*/  LDG.E.64 R28, desc[UR36][R4.64] ;  /* 0x00000024041c7981 */ /* 0x000162000c1e1b00 */
[----:B------:R-:W-:Y:S05]  /*32f0*/  BRA `(.L_x_4331) ;  /* 0x0000000800a87947 */ /* 0x000fea0003800000 */
.L_x_4326:
        /* <DEDUP_REMOVED lines=13> */
.L_x_4340:
[----:B------:R0:W5:Y:S01]  /*33d0*/  LDG.E.64 R28, desc[UR36][R4.64] ;  /* 0x00000024041c7981 */ /* 0x000162000c1e1b00 */
[----:B------:R-:W-:Y:S05]  /*33e0*/  BRA `(.L_x_4331) ;  /* 0x00000008006c7947 */ /* 0x000fea0003800000 */
.L_x_4339:
        /* <DEDUP_REMOVED lines=27> */
.L_x_4342:
[----:B------:R-:W1:Y:S02]  /*35a0*/  LDG.E.U8 R4, desc[UR36][R4.64] ;  /* 0x0000002404047981 */ /* 0x000e64000c1e1100 */
[C---:B-1-3--:R-:W-:Y:S02]  /*35b0*/  IMAD.SHL.U32 R0, R4.reuse, 0x2000000, RZ ;  /* 0x0200000004007824 */ /* 0x04afe400078e00ff */
        /* <DEDUP_REMOVED lines=13> */
.L_x_4341:
[----:B-1-3--:R-:W2:Y:S02]  /*3690*/  LDG.E.U16 R0, desc[UR36][R4.64] ;  /* 0x0000002404007981 */ /* 0x00aea4000c1e1500 */
[----:B--2---:R-:W-:-:S04]  /*36a0*/  IMAD.U32 R0, R0, 0x10000, RZ ;  /* 0x0001000000007824 */ /* 0x004fc800078e00ff */
[----:B------:R-:W-:-:S04]  /*36b0*/  FMUL.FTZ R0, R0, 1 ;  /* 0x3f80000000007820 */ /* 0x000fc80000410000 */
[----:B------:R0:W1:Y:S01]  /*36c0*/  F2F.F64.F32 R28, R0 ;  /* 0x00000000001c7310 */ /* 0x0000620000201800 */
[----:B------:R-:W-:Y:S05]  /*36d0*/  BRA `(.L_x_4331) ;  /* 0x0000000400b07947 */ /* 0x000fea0003800000 */
.L_x_4338:
        /* <DEDUP_REMOVED lines=11> */
.L_x_4345:
        /* <DEDUP_REMOVED lines=21> */
.L_x_4347:
[----:B------:R-:W-:Y:S05]  /*38e0*/  BSYNC.RECONVERGENT B0 ;  /* 0x0000000000007941 */ /* 0x000fea0003800200 */
.L_x_4346:
[----:B------:R-:W-:Y:S01]  /*38f0*/  IMAD.SHL.U32 R0, R0, 0x100000, RZ ;  /* 0x0010000000007824 */ /* 0x000fe200078e00ff */
[----:B------:R-:W-:-:S04]  /*3900*/  LEA R3, R3, 0x3b800000, 0x17 ;  /* 0x3b80000003037811 */ /* 0x000fc800078eb8ff */
[----:B------:R-:W-:-:S05]  /*3910*/  LOP3.LUT R0, R3, R0, R7, 0xfe, !PT ;  /* 0x0000000003007212 */ /* 0x000fca00078efe07 */
[----:B------:R-:W-:-:S04]  /*3920*/  FMUL.FTZ R0, R0, 1 ;  /* 0x3f80000000007820 */ /* 0x000fc80000410000 */
[----:B------:R0:W1:Y:S01]  /*3930*/  F2F.F64.F32 R28, R0 ;  /* 0x00000000001c7310 */ /* 0x0000620000201800 */
[----:B------:R-:W-:Y:S05]  /*3940*/  BRA `(.L_x_4331) ;  /* 0x0000000400147947 */ /* 0x000fea0003800000 */
.L_x_4344:
        /* <DEDUP_REMOVED lines=21> */
.L_x_4349:
[----:B------:R-:W-:Y:S05]  /*3aa0*/  BSYNC.RECONVERGENT B0 ;  /* 0x0000000000007941 */ /* 0x000fea0003800200 */
.L_x_4348:
[----:B------:R-:W-:Y:S01]  /*3ab0*/  IMAD.SHL.U32 R0, R0, 0x200000, RZ ;  /* 0x0020000000007824 */ /* 0x000fe200078e00ff */
[----:B------:R-:W-:-:S04]  /*3ac0*/  LEA R3, R3, 0x37800000, 0x17 ;  /* 0x3780000003037811 */ /* 0x000fc800078eb8ff */
[----:B------:R-:W-:-:S05]  /*3ad0*/  LOP3.LUT R0, R3, R0, R7, 0xfe, !PT ;  /* 0x0000000003007212 */ /* 0x000fca00078efe07 */
[----:B------:R-:W-:-:S04]  /*3ae0*/  FMUL.FTZ R0, R0, 1 ;  /* 0x3f80000000007820 */ /* 0x000fc80000410000 */
[----:B------:R0:W1:Y:S01]  /*3af0*/  F2F.F64.F32 R28, R0 ;  /* 0x00000000001c7310 */ /* 0x0000620000201800 */
[----:B------:R-:W-:Y:S05]  /*3b00*/  BRA `(.L_x_4331) ;  /* 0x0000000000a47947 */ /* 0x000fea0003800000 */
.L_x_4343:
        /* <DEDUP_REMOVED lines=18> */
.L_x_4330:
        /* <DEDUP_REMOVED lines=16> */
.L_x_4352:
[----:B------:R-:W-:Y:S01]  /*3d30*/  CS2R R28, SRZ ;  /* 0x00000000001c7805 */ /* 0x000fe2000001ff00 */
[----:B------:R-:W-:Y:S06]  /*3d40*/  BRA `(.L_x_4331) ;  /* 0x0000000000147947 */ /* 0x000fec0003800000 */
.L_x_4351:
[----:B------:R-:W2:Y:S02]  /*3d50*/  LDG.E.64 R28, desc[UR36][R4.64] ;  /* 0x00000024041c7981 */ /* 0x000ea4000c1e1b00 */
[----:B--2---:R-:W0:Y:S01]  /*3d60*/  I2F.F64.U64 R28, R28 ;  /* 0x0000001c001c7312 */ /* 0x004e220000301800 */
[----:B------:R-:W-:Y:S05]  /*3d70*/  BRA `(.L_x_4331) ;  /* 0x0000000000087947 */ /* 0x000fea0003800000 */
.L_x_4350:
[----:B------:R-:W2:Y:S02]  /*3d80*/  LDG.E R4, desc[UR36][R4.64] ;  /* 0x0000002404047981 */ /* 0x000ea4000c1e1900 */
[----:B--2---:R0:W2:Y:S02]  /*3d90*/  I2F.F64.U32 R28, R4 ;  /* 0x00000004001c7312 */ /* 0x0040a40000201800 */
.L_x_4331:
[----:B------:R-:W-:Y:S05]  /*3da0*/  BSYNC.RECONVERGENT B6 ;  /* 0x0000000000067941 */ /* 0x000fea0003800200 */
.L_x_4325:
[----:B------:R-:W-:-:S07]  /*3db0*/  VIADD R23, R23, 0x80 ;  /* 0x0000008017177836 */ /* 0x000fce0000000000 */
.L_x_4296:
[----:B------:R-:W-:Y:S05]  /*3dc0*/  BSYNC.RECONVERGENT B7 ;  /* 0x0000000000077941 */ /* 0x000fea0003800200 */
.L_x_4295:
        /* <DEDUP_REMOVED lines=26> */
.L_x_4359:
[----:B------:R-:W2:Y:S02]  /*3f70*/  LDG.E.U8 R4, desc[UR36][R4.64] ;  /* 0x0000002404047981 */ /* 0x000ea4000c1e1100 */
[----:B--2---:R0:W1:Y:S01]  /*3f80*/  I2F.F64.U16 R26, R4 ;  /* 0x00000004001a7312 */ /* 0x0040620000101800 */
[----:B------:R-:W-:Y:S05]  /*3f90*/  BRA `(.L_x_4361) ;  /* 0x0000000c00647947 */ /* 0x000fea0003800000 */
.L_x_4358:
        /* <DEDUP_REMOVED lines=9> */
.L_x_4363:
[----:B------:R-:W2:Y:S02]  /*4030*/  LDG.E R4, desc[UR36][R4.64] ;  /* 0x0000002404047981 */ /* 0x000ea4000c1e1900 */
[----:B--2---:R0:W1:Y:S01]  /*4040*/  I2F.F64 R26, R4 ;  /* 0x00000004001a7312 */ /* 0x0040620000201c00 */
[----:B------:R-:W-:Y:S05]  /*4050*/  BRA `(.L_x_4361) ;  /* 0x0000000c00347947 */ /* 0x000fea0003800000 */
.L_x_4362:
[----:B------:R-:W2:Y:S02]  /*4060*/  LDG.E.U16 R4, desc[UR36][R4.64] ;  /* 0x0000002404047981 */ /* 0x000ea4000c1e1500 */
[----:B--2---:R0:W1:Y:S01]  /*4070*/  I2F.F64.S16 R26, R4 ;  /* 0x00000004001a7312 */ /* 0x0040620000101c00 */
[----:B------:R-:W-:Y:S05]  /*4080*/  BRA `(.L_x_4361) ;  /* 0x0000000c00287947 */ /* 0x000fea0003800000 */
.L_x_4357:
        /* <DEDUP_REMOVED lines=10> */
.L_x_4365:
[----:B---3--:R-:W3:Y:S02]  /*4130*/  LDG.E.U16 R0, desc[UR36][R4.64] ;  /* 0x0000002404007981 */ /* 0x008ee4000c1e1500 */
[----:B---3--:R-:W-:-:S05]  /*4140*/  HADD2.F32 R0, -RZ, R0.H0_H0 ;  /* 0x20000000ff007230 */ /* 0x008fca0000004100 */
[----:B------:R-:W-:-:S04]  /*4150*/  FMUL.FTZ R0, R0, 1 ;  /* 0x3f80000000007820 */ /* 0x000fc80000410000 */
[----:B------:R0:W1:Y:S01]  /*4160*/  F2F.F64.F32 R26, R0 ;  /* 0x00000000001a7310 */ /* 0x0000620000201800 */
[----:B------:R-:W-:Y:S05]  /*4170*/  BRA `(.L_x_4361) ;  /* 0x0000000800ec7947 */ /* 0x000fea0003800000 */
.L_x_4364:
        /* <DEDUP_REMOVED lines=10> */
.L_x_4367:
[----:B------:R-:W3:Y:S02]  /*4220*/  LDG.E.U16 R4, desc[UR36][R4.64] ;  /* 0x0000002404047981 */ /* 0x000ee4000c1e1500 */
[----:B---3--:R-:W-:-:S05]  /*4230*/  HADD2.F32 R0, -RZ, R4.H0_H0 ;  /* 0x20000004ff007230 */ /* 0x008fca0000004100 */
[----:B------:R-:W-:-:S04]  /*4240*/  FMUL.FTZ R0, R0, 1 ;  /* 0x3f80000000007820 */ /* 0x000fc80000410000 */
[----:B------:R0:W1:Y:S01]  /*4250*/  F2F.F64.F32 R26, R0 ;  /* 0x00000000001a7310 */ /* 0x0000620000201800 */
[----:B------:R-:W-:Y:S05]  /*4260*/  BRA `(.L_x_4361) ;  /* 0x0000000800b07947 */ /* 0x000fea0003800000 */
.L_x_4366:
[----:B------:R0:W5:Y:S01]  /*4270*/  LDG.E.64 R26, desc[UR36][R4.64] ;  /* 0x00000024041a7981 */ /* 0x000162000c1e1b00 */
[----:B------:R-:W-:Y:S05]  /*4280*/  BRA `(.L_x_4361) ;  /* 0x0000000800a87947 */ /* 0x000fea0003800000 */
.L_x_4356:
        /* <DEDUP_REMOVED lines=13> */
.L_x_4370:
[----:B------:R0:W5:Y:S01]  /*4360*/  LDG.E.64 R26, desc[UR36][R4.64] ;  /* 0x00000024041a7981 */ /* 0x000162000c1e1b00 */
[----:B------:R-:W-:Y:S05]  /*4370*/  BRA `(.L_x_4361) ;  /* 0x00000008006c7947 */ /* 0x000fea0003800000 */
.L_x_4369:
        /* <DEDUP_REMOVED lines=27> */
.L_x_4372:
        /* <DEDUP_REMOVED lines=15> */
.L_x_4371:
[----:B---3--:R-:W3:Y:S02]  /*4620*/  LDG.E.U16 R0, desc[UR36][R4.64] ;  /* 0x0000002404007981 */ /* 0x008ee4000c1e1500 */
[----:B---3--:R-:W-:-:S04]  /*4630*/  IMAD.U32 R0, R0, 0x10000, RZ ;  /* 0x0001000000007824 */ /* 0x008fc800078e00ff */
[----:B------:R-:W-:-:S04]  /*4640*/  FMUL.FTZ R0, R0, 1 ;  /* 0x3f80000000007820 */ /* 0x000fc80000410000 */
[----:B------:R0:W1:Y:S01]  /*4650*/  F2F.F64.F32 R26, R0 ;  /* 0x00000000001a7310 */ /* 0x0000620000201800 */
[----:B------:R-:W-:Y:S05]  /*4660*/  BRA `(.L_x_4361) ;  /* 0x0000000400b07947 */ /* 0x000fea0003800000 */
.L_x_4368:
        /* <DEDUP_REMOVED lines=11> */
.L_x_4375:
        /* <DEDUP_REMOVED lines=21> */
.L_x_4377:
[----:B------:R-:W-:Y:S05]  /*4870*/  BSYNC.RECONVERGENT B0 ;  /* 0x0000000000007941 */ /* 0x000fea0003800200 */
.L_x_4376:
[----:B------:R-:W-:Y:S01]  /*4880*/  IMAD.SHL.U32 R0, R0, 0x100000, RZ ;  /* 0x0010000000007824 */ /* 0x000fe200078e00ff */
[----:B------:R-:W-:-:S04]  /*4890*/  LEA R3, R3, 0x3b800000, 0x17 ;  /* 0x3b80000003037811 */ /* 0x000fc800078eb8ff */
[----:B------:R-:W-:-:S05]  /*48a0*/  LOP3.LUT R0, R3, R0, R7, 0xfe, !PT ;  /* 0x0000000003007212 */ /* 0x000fca00078efe07 */
[----:B------:R-:W-:-:S04]  /*48b0*/  FMUL.FTZ R0, R0, 1 ;  /* 0x3f80000000007820 */ /* 0x000fc80000410000 */
[----:B------:R0:W1:Y:S01]  /*48c0*/  F2F.F64.F32 R26, R0 ;  /* 0x00000000001a7310 */ /* 0x0000620000201800 */
[----:B------:R-:W-:Y:S05]  /*48d0*/  BRA `(.L_x_4361) ;  /* 0x0000000400147947 */ /* 0x000fea0003800000 */
.L_x_4374:
        /* <DEDUP_REMOVED lines=21> */
.L_x_4379:
[----:B------:R-:W-:Y:S05]  /*4a30*/  BSYNC.RECONVERGENT B0 ;  /* 0x0000000000007941 */ /* 0x000fea0003800200 */
.L_x_4378:
[----:B------:R-:W-:Y:S01]  /*4a40*/  IMAD.SHL.U32 R0, R0, 0x200000, RZ ;  /* 0x0020000000007824 */ /* 0x000fe200078e00ff */
[----:B------:R-:W-:-:S04]  /*4a50*/  LEA R3, R3, 0x37800000, 0x17 ;  /* 0x3780000003037811 */ /* 0x000fc800078eb8ff */
[----:B------:R-:W-:-:S05]  /*4a60*/  LOP3.LUT R0, R3, R0, R7, 0xfe, !PT ;  /* 0x0000000003007212 */ /* 0x000fca00078efe07 */
[----:B------:R-:W-:-:S04]  /*4a70*/  FMUL.FTZ R0, R0, 1 ;  /* 0x3f80000000007820 */ /* 0x000fc80000410000 */
[----:B------:R0:W1:Y:S01]  /*4a80*/  F2F.F64.F32 R26, R0 ;  /* 0x00000000001a7310 */ /* 0x0000620000201800 */
[----:B------:R-:W-:Y:S05]  /*4a90*/  BRA `(.L_x_4361) ;  /* 0x0000000000a47947 */ /* 0x000fea0003800000 */
.L_x_4373:
        /* <DEDUP_REMOVED lines=18> */
.L_x_4360:
        /* <DEDUP_REMOVED lines=16> */
.L_x_4382:
[----:B------:R-:W-:Y:S01]  /*4cc0*/  CS2R R26, SRZ ;  /* 0x00000000001a7805 */ /* 0x000fe2000001ff00 */
[----:B------:R-:W-:Y:S06]  /*4cd0*/  BRA `(.L_x_4361) ;  /* 0x0000000000147947 */ /* 0x000fec0003800000 */
.L_x_4381:
[----:B------:R-:W2:Y:S02]  /*4ce0*/  LDG.E.64 R26, desc[UR36][R4.64] ;  /* 0x00000024041a7981 */ /* 0x000ea4000c1e1b00 */
[----:B--2---:R-:W0:Y:S01]  /*4cf0*/  I2F.F64.U64 R26, R26 ;  /* 0x0000001a001a7312 */ /* 0x004e220000301800 */
[----:B------:R-:W-:Y:S05]  /*4d00*/  BRA `(.L_x_4361) ;  /* 0x0000000000087947 */ /* 0x000fea0003800000 */
.L_x_4380:
[----:B------:R-:W2:Y:S02]  /*4d10*/  LDG.E R4, desc[UR36][R4.64] ;  /* 0x0000002404047981 */ /* 0x000ea4000c1e1900 */
[----:B--2---:R0:W1:Y:S02]  /*4d20*/  I2F.F64.U32 R26, R4 ;  /* 0x00000004001a7312 */ /* 0x0040640000201800 */
.L_x_4361:
[----:B------:R-:W-:Y:S05]  /*4d30*/  BSYNC.RECONVERGENT B6 ;  /* 0x0000000000067941 */ /* 0x000fea0003800200 */
.L_x_4355:
        /* <DEDUP_REMOVED lines=20> */
.L_x_4387:
[----:B------:R-:W3:Y:S02]  /*4e80*/  LDG.E.U8 R4, desc[UR36][R4.64] ;  /* 0x0000002404047981 */ /* 0x000ee4000c1e1100 */
[----:B---3--:R0:W3:Y:S01]  /*4e90*/  I2F.F64.U16 R24, R4 ;  /* 0x0000000400187312 */ /* 0x0080e20000101800 */
[----:B------:R-:W-:Y:S05]  /*4ea0*/  BRA `(.L_x_4389) ;  /* 0x0000000c00647947 */ /* 0x000fea0003800000 */
.L_x_4386:
        /* <DEDUP_REMOVED lines=9> */
.L_x_4391:
[----:B------:R-:W3:Y:S02]  /*4f40*/  LDG.E R4, desc[UR36][R4.64] ;  /* 0x0000002404047981 */ /* 0x000ee4000c1e1900 */
[----:B---3--:R0:W3:Y:S01]  /*4f50*/  I2F.F64 R24, R4 ;  /* 0x0000000400187312 */ /* 0x0080e20000201c00 */
[----:B------:R-:W-:Y:S05]  /*4f60*/  BRA `(.L_x_4389) ;  /* 0x0000000c00347947 */ /* 0x000fea0003800000 */
.L_x_4390:
[----:B------:R-:W3:Y:S02]  /*4f70*/  LDG.E.U16 R4, desc[UR36][R4.64] ;  /* 0x0000002404047981 */ /* 0x000ee4000c1e1500 */
[----:B---3--:R0:W3:Y:S01]  /*4f80*/  I2F.F64.S16 R24, R4 ;  /* 0x0000000400187312 */ /* 0x0080e20000101c00 */
[----:B------:R-:W-:Y:S05]  /*4f90*/  BRA `(.L_x_4389) ;  /* 0x0000000c00287947 */ /* 0x000fea0003800000 */
.L_x_4385:
        /* <DEDUP_REMOVED lines=10> */
.L_x_4393:
[----:B------:R-:W3:Y:S02]  /*5040*/  LDG.E.U16 R0, desc[UR36][R4.64] ;  /* 0x0000002404007981 */ /* 0x000ee4000c1e1500 */
[----:B---3--:R-:W-:-:S05]  /*5050*/  HADD2.F32 R0, -RZ, R0.H0_H0 ;  /* 0x20000000ff007230 */ /* 0x008fca0000004100 */
[----:B------:R-:W-:-:S04]  /*5060*/  FMUL.FTZ R0, R0, 1 ;  /* 0x3f80000000007820 */ /* 0x000fc80000410000 */
[----:B------:R0:W3:Y:S01]  /*5070*/  F2F.F64.F32 R24, R0 ;  /* 0x0000000000187310 */ /* 0x0000e20000201800 */
[----:B------:R-:W-:Y:S05]  /*5080*/  BRA `(.L_x_4389) ;  /* 0x0000000800ec7947 */ /* 0x000fea0003800000 */
.L_x_4392:
        /* <DEDUP_REMOVED lines=10> */
.L_x_4395:
[----:B------:R-:W3:Y:S02]  /*5130*/  LDG.E.U16 R4, desc[UR36][R4.64] ;  /* 0x0000002404047981 */ /* 0x000ee4000c1e1500 */
[----:B---3--:R-:W-:-:S05]  /*5140*/  HADD2.F32 R0, -RZ, R4.H0_H0 ;  /* 0x20000004ff007230 */ /* 0x008fca0000004100 */
[----:B------:R-:W-:-:S04]  /*5150*/  FMUL.FTZ R0, R0, 1 ;  /* 0x3f80000000007820 */ /* 0x000fc80000410000 */
[----:B------:R0:W3:Y:S01]  /*5160*/  F2F.F64.F32 R24, R0 ;  /* 0x0000000000187310 */ /* 0x0000e20000201800 */
[----:B------:R-:W-:Y:S05]  /*5170*/  BRA `(.L_x_4389) ;  /* 0x0000000800b07947 */ /* 0x000fea0003800000 */
.L_x_4394:
[----:B------:R0:W5:Y:S01]  /*5180*/  LDG.E.64 R24, desc[UR36][R4.64] ;  /* 0x0000002404187981 */ /* 0x000162000c1e1b00 */
[----:B------:R-:W-:Y:S05]  /*5190*/  BRA `(.L_x_4389) ;  /* 0x0000000800a87947 */ /* 0x000fea0003800000 */
.L_x_4384:
        /* <DEDUP_REMOVED lines=13> */
.L_x_4398:
[----:B------:R0:W5:Y:S01]  /*5270*/  LDG.E.64 R24, desc[UR36][R4.64] ;  /* 0x0000002404187981 */ /* 0x000162000c1e1b00 */
[----:B------:R-:W-:Y:S05]  /*5280*/  BRA `(.L_x_4389) ;  /* 0x00000008006c7947 */ /* 0x000fea0003800000 */
.L_x_4397:
        /* <DEDUP_REMOVED lines=27> */
.L_x_4400:
        /* <DEDUP_REMOVED lines=13> */
[----:B------:R0:W3:Y:S01]  /*5510*/  F2F.F64.F32 R24, R0 ;  /* 0x0000000000187310 */ /* 0x0000e20000201800 */
[----:B------:R-:W-:Y:S05]  /*5520*/  BRA `(.L_x_4389) ;  /* 0x0000000400c47947 */ /* 0x000fea0003800000 */
.L_x_4399:
[----:B------:R-:W3:Y:S02]  /*5530*/  LDG.E.U16 R0, desc[UR36][R4.64] ;  /* 0x0000002404007981 */ /* 0x000ee4000c1e1500 */
[----:B---3--:R-:W-:-:S04]  /*5540*/  IMAD.U32 R0, R0, 0x10000, RZ ;  /* 0x0001000000007824 */ /* 0x008fc800078e00ff */
[----:B------:R-:W-:-:S04]  /*5550*/  FMUL.FTZ R0, R0, 1 ;  /* 0x3f80000000007820 */ /* 0x000fc80000410000 */
[----:B------:R0:W3:Y:S01]  /*5560*/  F2F.F64.F32 R24, R0 ;  /* 0x0000000000187310 */ /* 0x0000e20000201800 */
[----:B------:R-:W-:Y:S05]  /*5570*/  BRA `(.L_x_4389) ;  /* 0x0000000400b07947 */ /* 0x000fea0003800000 */
.L_x_4396:
        /* <DEDUP_REMOVED lines=11> */
.L_x_4403:
        /* <DEDUP_REMOVED lines=21> */
.L_x_4405:
[----:B------:R-:W-:Y:S05]  /*5780*/  BSYNC.RECONVERGENT B0 ;  /* 0x0000000000007941 */ /* 0x000fea0003800200 */
.L_x_4404:
[----:B------:R-:W-:Y:S01]  /*5790*/  IMAD.SHL.U32 R0, R0, 0x100000, RZ ;  /* 0x0010000000007824 */ /* 0x000fe200078e00ff */
[----:B------:R-:W-:-:S04]  /*57a0*/  LEA R3, R3, 0x3b800000, 0x17 ;  /* 0x3b80000003037811 */ /* 0x000fc800078eb8ff */
[----:B------:R-:W-:-:S05]  /*57b0*/  LOP3.LUT R0, R3, R0, R7, 0xfe, !PT ;  /* 0x0000000003007212 */ /* 0x000fca00078efe07 */
[----:B------:R-:W-:-:S04]  /*57c0*/  FMUL.FTZ R0, R0, 1 ;  /* 0x3f80000000007820 */ /* 0x000fc80000410000 */
[----:B------:R0:W3:Y:S01]  /*57d0*/  F2F.F64.F32 R24, R0 ;  /* 0x0000000000187310 */ /* 0x0000e20000201800 */
[----:B------:R-:W-:Y:S05]  /*57e0*/  BRA `(.L_x_4389) ;  /* 0x0000000400147947 */ /* 0x000fea0003800000 */
.L_x_4402:
        /* <DEDUP_REMOVED lines=21> */
.L_x_4407:
[----:B------:R-:W-:Y:S05]  /*5940*/  BSYNC.RECONVERGENT B0 ;  /* 0x0000000000007941 */ /* 0x000fea0003800200 */
.L_x_4406:
[----:B------:R-:W-:Y:S01]  /*5950*/  IMAD.SHL.U32 R0, R0, 0x200000, RZ ;  /* 0x0020000000007824 */ /* 0x000fe200078e00ff */
[----:B------:R-:W-:-:S04]  /*5960*/  LEA R3, R3, 0x37800000, 0x17 ;  /* 0x3780000003037811 */ /* 0x000fc800078eb8ff */
[----:B------:R-:W-:-:S05]  /*5970*/  LOP3.LUT R0, R3, R0, R7, 0xfe, !PT ;  /* 0x0000000003007212 */ /* 0x000fca00078efe07 */
[----:B------:R-:W-:-:S04]  /*5980*/  FMUL.FTZ R0, R0, 1 ;  /* 0x3f80000000007820 */ /* 0x000fc80000410000 */
[----:B------:R0:W3:Y:S01]  /*5990*/  F2F.F64.F32 R24, R0 ;  /* 0x0000000000187310 */ /* 0x0000e20000201800 */
[----:B------:R-:W-:Y:S05]  /*59a0*/  BRA `(.L_x_4389) ;  /* 0x0000000000a47947 */ /* 0x000fea0003800000 */
.L_x_4401:
        /* <DEDUP_REMOVED lines=18> */
.L_x_4388:
        /* <DEDUP_REMOVED lines=16> */
.L_x_4410:
[----:B------:R-:W-:Y:S01]  /*5bd0*/  CS2R R24, SRZ ;  /* 0x0000000000187805 */ /* 0x000fe2000001ff00 */
[----:B------:R-:W-:Y:S06]  /*5be0*/  BRA `(.L_x_4389) ;  /* 0x0000000000147947 */ /* 0x000fec0003800000 */
.L_x_4409:
[----:B------:R-:W3:Y:S02]  /*5bf0*/  LDG.E.64 R24, desc[UR36][R4.64] ;  /* 0x0000002404187981 */ /* 0x000ee4000c1e1b00 */
[----:B---3--:R-:W0:Y:S01]  /*5c00*/  I2F.F64.U64 R24, R24 ;  /* 0x0000001800187312 */ /* 0x008e220000301800 */
[----:B------:R-:W-:Y:S05]  /*5c10*/  BRA `(.L_x_4389) ;  /* 0x0000000000087947 */ /* 0x000fea0003800000 */
.L_x_4408:
[----:B------:R-:W3:Y:S02]  /*5c20*/  LDG.E R4, desc[UR36][R4.64] ;  /* 0x0000002404047981 */ /* 0x000ee4000c1e1900 */
[----:B---3--:R0:W3:Y:S02]  /*5c30*/  I2F.F64.U32 R24, R4 ;  /* 0x0000000400187312 */ /* 0x0080e40000201800 */
.L_x_4389:
[----:B------:R-:W-:Y:S05]  /*5c40*/  BSYNC.RECONVERGENT B6 ;  /* 0x0000000000067941 */ /* 0x000fea0003800200 */
.L_x_4383:
[----:B------:R-:W-:-:S07]  /*5c50*/  VIADD R23, R23, 0x80 ;  /* 0x0000008017177836 */ /* 0x000fce0000000000 */
.L_x_4354:
[----:B------:R-:W-:Y:S05]  /*5c60*/  BSYNC.RECONVERGENT B7 ;  /* 0x0000000000077941 */ /* 0x000fea0003800200 */
.L_x_4353:
        /* <DEDUP_REMOVED lines=26> */
.L_x_4417:
[----:B------:R-:W2:Y:S02]  /*5e10*/  LDG.E.U8 R4, desc[UR36][R4.64] ;  /* 0x0000002404047981 */ /* 0x000ea4000c1e1100 */
[----:B--2---:R0:W1:Y:S01]  /*5e20*/  I2F.F64.U16 R16, R4 ;  /* 0x0000000400107312 */ /* 0x0040620000101800 */
[----:B------:R-:W-:Y:S05]  /*5e30*/  BRA `(.L_x_4419) ;  /* 0x0000000c00647947 */ /* 0x000fea0003800000 */
.L_x_4416:
        /* <DEDUP_REMOVED lines=9> */
.L_x_4421:
[----:B------:R-:W2:Y:S02]  /*5ed0*/  LDG.E R4, desc[UR36][R4.64] ;  /* 0x0000002404047981 */ /* 0x000ea4000c1e1900 */
[----:B--2---:R0:W1:Y:S01]  /*5ee0*/  I2F.F64 R16, R4 ;  /* 0x0000000400107312 */ /* 0x0040620000201c00 */
[----:B------:R-:W-:Y:S05]  /*5ef0*/  BRA `(.L_x_4419) ;  /* 0x0000000c00347947 */ /* 0x000fea0003800000 */
.L_x_4420:
[----:B------:R-:W2:Y:S02]  /*5f00*/  LDG.E.U16 R4, desc[UR36][R4.64] ;  /* 0x0000002404047981 */ /* 0x000ea4000c1e1500 */
[----:B--2---:R0:W1:Y:S01]  /*5f10*/  I2F.F64.S16 R16, R4 ;  /* 0x0000000400107312 */ /* 0x0040620000101c00 */
[----:B------:R-:W-:Y:S05]  /*5f20*/  BRA `(.L_x_4419) ;  /* 0x0000000c00287947 */ /* 0x000fea0003800000 */
.L_x_4415:
        /* <DEDUP_REMOVED lines=10> */
.L_x_4423:
[----:B---3--:R-:W3:Y:S02]  /*5fd0*/  LDG.E.U16 R0, desc[UR36][R4.64] ;  /* 0x0000002404007981 */ /* 0x008ee4000c1e1500 */
[----:B---3--:R-:W-:-:S05]  /*5fe0*/  HADD2.F32 R0, -RZ, R0.H0_H0 ;  /* 0x20000000ff007230 */ /* 0x008fca0000004100 */
[----:B------:R-:W-:-:S04]  /*5ff0*/  FMUL.FTZ R0, R0, 1 ;  /* 0x3f80000000007820 */ /* 0x000fc80000410000 */
[----:B------:R0:W1:Y:S01]  /*6000*/  F2F.F64.F32 R16, R0 ;  /* 0x0000000000107310 */ /* 0x0000620000201800 */
[----:B------:R-:W-:Y:S05]  /*6010*/  BRA `(.L_x_4419) ;  /* 0x0000000800ec7947 */ /* 0x000fea0003800000 */
.L_x_4422:
        /* <DEDUP_REMOVED lines=10> */
.L_x_4425:
[----:B------:R-:W3:Y:S02]  /*60c0*/  LDG.E.U16 R4, desc[UR36][R4.64] ;  /* 0x0000002404047981 */ /* 0x000ee4000c1e1500 */
[----:B---3--:R-:W-:-:S05]  /*60d0*/  HADD2.F32 R0, -RZ, R4.H0_H0 ;  /* 0x20000004ff007230 */ /* 0x008fca0000004100 */
[----:B------:R-:W-:-:S04]  /*60e0*/  FMUL.FTZ R0, R0, 1 ;  /* 0x3f80000000007820 */ /* 0x000fc80000410000 */
[----:B------:R0:W1:Y:S01]  /*60f0*/  F2F.F64.F32 R16, R0 ;  /* 0x0000000000107310 */ /* 0x0000620000201800 */
[----:B------:R-:W-:Y:S05]  /*6100*/  BRA `(.L_x_4419) ;  /* 0x0000000800b07947 */ /* 0x000fea0003800000 */
.L_x_4424:
[----:B------:R0:W5:Y:S01]  /*6110*/  LDG.E.64 R16, desc[UR36][R4.64] ;  /* 0x0000002404107981 */ /* 0x000162000c1e1b00 */
[----:B------:R-:W-:Y:S05]  /*6120*/  BRA `(.L_x_4419) ;  /* 0x0000000800a87947 */ /* 0x000fea0003800000 */
.L_x_4414:
        /* <DEDUP_REMOVED lines=13> */
.L_x_4428:
[----:B------:R0:W5:Y:S01]  /*6200*/  LDG.E.64 R16, desc[UR36][R4.64] ;  /* 0x0000002404107981 */ /* 0x000162000c1e1b00 */
[----:B------:R-:W-:Y:S05]  /*6210*/  BRA `(.L_x_4419) ;  /* 0x00000008006c7947 */ /* 0x000fea0003800000 */
.L_x_4427:
        /* <DEDUP_REMOVED lines=27> */
.L_x_4430:
        /* <DEDUP_REMOVED lines=15> */
.L_x_4429:
[----:B---3--:R-:W3:Y:S02]  /*64c0*/  LDG.E.U16 R0, desc[UR36][R4.64] ;  /* 0x0000002404007981 */ /* 0x008ee4000c1e1500 */
[----:B---3--:R-:W-:-:S04]  /*64d0*/  IMAD.U32 R0, R0, 0x10000, RZ ;  /* 0x0001000000007824 */ /* 0x008fc800078e00ff */
[----:B------:R-:W-:-:S04]  /*64e0*/  FMUL.FTZ R0, R0, 1 ;  /* 0x3f80000000007820 */ /* 0x000fc80000410000 */
[----:B------:R0:W1:Y:S01]  /*64f0*/  F2F.F64.F32 R16, R0 ;  /* 0x0000000000107310 */ /* 0x0000620000201800 */
[----:B------:R-:W-:Y:S05]  /*6500*/  BRA `(.L_x_4419) ;  /* 0x0000000400b07947 */ /* 0x000fea0003800000 */
.L_x_4426:
        /* <DEDUP_REMOVED lines=11> */
.L_x_4433:
        /* <DEDUP_REMOVED lines=21> */
.L_x_4435:
[----:B------:R-:W-:Y:S05]  /*6710*/  BSYNC.RECONVERGENT B0 ;  /* 0x0000000000007941 */ /* 0x000fea0003800200 */
.L_x_4434:
[----:B------:R-:W-:Y:S01]  /*6720*/  IMAD.SHL.U32 R0, R0, 0x100000, RZ ;  /* 0x0010000000007824 */ /* 0x000fe200078e00ff */
[----:B------:R-:W-:-:S04]  /*6730*/  LEA R3, R3, 0x3b800000, 0x17 ;  /* 0x3b80000003037811 */ /* 0x000fc800078eb8ff */
[----:B------:R-:W-:-:S05]  /*6740*/  LOP3.LUT R0, R3, R0, R7, 0xfe, !PT ;  /* 0x0000000003007212 */ /* 0x000fca00078efe07 */
[----:B------:R-:W-:-:S04]  /*6750*/  FMUL.FTZ R0, R0, 1 ;  /* 0x3f80000000007820 */ /* 0x000fc80000410000 */
[----:B------:R0:W1:Y:S01]  /*6760*/  F2F.F64.F32 R16, R0 ;  /* 0x0000000000107310 */ /* 0x0000620000201800 */
[----:B------:R-:W-:Y:S05]  /*6770*/  BRA `(.L_x_4419) ;  /* 0x0000000400147947 */ /* 0x000fea0003800000 */
.L_x_4432:
        /* <DEDUP_REMOVED lines=21> */
.L_x_4437:
[----:B------:R-:W-:Y:S05]  /*68d0*/  BSYNC.RECONVERGENT B0 ;  /* 0x0000000000007941 */ /* 0x000fea0003800200 */
.L_x_4436:
[----:B------:R-:W-:Y:S01]  /*68e0*/  IMAD.SHL.U32 R0, R0, 0x200000, RZ ;  /* 0x0020000000007824 */ /* 0x000fe200078e00ff */
[----:B------:R-:W-:-:S04]  /*68f0*/  LEA R3, R3, 0x37800000, 0x17 ;  /* 0x3780000003037811 */ /* 0x000fc800078eb8ff */
[----:B------:R-:W-:-:S05]  /*6900*/  LOP3.LUT R0, R3, R0, R7, 0xfe, !PT ;  /* 0x0000000003007212 */ /* 0x000fca00078efe07 */
[----:B------:R-:W-:-:S04]  /*6910*/  FMUL.FTZ R0, R0, 1 ;  /* 0x3f80000000007820 */ /* 0x000fc80000410000 */
[----:B------:R0:W1:Y:S01]  /*6920*/  F2F.F64.F32 R16, R0 ;  /* 0x0000000000107310 */ /* 0x0000620000201800 */
[----:B------:R-:W-:Y:S05]  /*6930*/  BRA `(.L_x_4419) ;  /* 0x0000000000a47947 */ /* 0x000fea0003800000 */
.L_x_4431:
        /* <DEDUP_REMOVED lines=18> */
.L_x_4418:
        /* <DEDUP_REMOVED lines=16> */
.L_x_4440:
[----:B------:R-:W-:Y:S01]  /*6b60*/  CS2R R16, SRZ ;  /* 0x0000000000107805 */ /* 0x000fe2000001ff00 */
[----:B------:R-:W-:Y:S06]  /*6b70*/  BRA `(.L_x_4419) ;  /* 0x0000000000147947 */ /* 0x000fec0003800000 */
.L_x_4439:
[----:B------:R-:W2:Y:S02]  /*6b80*/  LDG.E.64 R16, desc[UR36][R4.64] ;  /* 0x0000002404107981 */ /* 0x000ea4000c1e1b00 */
[----:B--2---:R-:W0:Y:S01]  /*6b90*/  I2F.F64.U64 R16, R16 ;  /* 0x0000001000107312 */ /* 0x004e220000301800 */
[----:B------:R-:W-:Y:S05]  /*6ba0*/  BRA `(.L_x_4419) ;  /* 0x0000000000087947 */ /* 0x000fea0003800000 */
.L_x_4438:
[----:B------:R-:W2:Y:S02]  /*6bb0*/  LDG.E R4, desc[UR36][R4.64] ;  /* 0x0000002404047981 */ /* 0x000ea4000c1e1900 */
[----:B--2---:R0:W1:Y:S02]  /*6bc0*/  I2F.F64.U32 R16, R4 ;  /* 0x0000000400107312 */ /* 0x0040640000201800 */
.L_x_4419:
[----:B------:R-:W-:Y:S05]  /*6bd0*/  BSYNC.RECONVERGENT B6 ;  /* 0x0000000000067941 */ /* 0x000fea0003800200 */
.L_x_4413:
        /* <DEDUP_REMOVED lines=19> */
.L_x_4444:
[----:B------:R-:W3:Y:S02]  /*6d10*/  LDG.E.U8 R4, desc[UR36][R4.64] ;  /* 0x0000002404047981 */ /* 0x000ee4000c1e1100 */
[----:B---3--:R0:W3:Y:S01]  /*6d20*/  I2F.F64.U16 R18, R4 ;  /* 0x0000000400127312 */ /* 0x0080e20000101800 */
[----:B------:R-:W-:Y:S05]  /*6d30*/  BRA `(.L_x_4412) ;  /* 0x0000000c00587947 */ /* 0x000fea0003800000 */
.L_x_4443:
        /* <DEDUP_REMOVED lines=9> */
.L_x_4447:
[----:B------:R-:W3:Y:S02]  /*6dd0*/  LDG.E R4, desc[UR36][R4.64] ;  /* 0x0000002404047981 */ /* 0x000ee4000c1e1900 */
[----:B---3--:R0:W3:Y:S01]  /*6de0*/  I2F.F64 R18, R4 ;  /* 0x0000000400127312 */ /* 0x0080e20000201c00 */
[----:B------:R-:W-:Y:S05]  /*6df0*/  BRA `(.L_x_4412) ;  /* 0x0000000c00287947 */ /* 0x000fea0003800000 */
.L_x_4446:
[----:B------:R-:W3:Y:S02]  /*6e00*/  LDG.E.U16 R4, desc[UR36][R4.64] ;  /* 0x0000002404047981 */ /* 0x000ee4000c1e1500 */
[----:B---3--:R0:W3:Y:S01]  /*6e10*/  I2F.F64.S16 R18, R4 ;  /* 0x0000000400127312 */ /* 0x0080e20000101c00 */
[----:B------:R-:W-:Y:S05]  /*6e20*/  BRA `(.L_x_4412) ;  /* 0x0000000c001c7947 */ /* 0x000fea0003800000 */
.L_x_4442:
        /* <DEDUP_REMOVED lines=10> */
.L_x_4449:
[----:B------:R-:W3:Y:S02]  /*6ed0*/  LDG.E.U16 R0, desc[UR36][R4.64] ;  /* 0x0000002404007981 */ /* 0x000ee4000c1e1500 */
[----:B---3--:R-:W-:-:S05]  /*6ee0*/  HADD2.F32 R0, -RZ, R0.H0_H0 ;  /* 0x20000000ff007230 */ /* 0x008fca0000004100 */
[----:B------:R-:W-:-:S04]  /*6ef0*/  FMUL.FTZ R0, R0, 1 ;  /* 0x3f80000000007820 */ /* 0x000fc80000410000 */
[----:B------:R0:W3:Y:S01]  /*6f00*/  F2F.F64.F32 R18, R0 ;  /* 0x0000000000127310 */ /* 0x0000e20000201800 */
[----:B------:R-:W-:Y:S05]  /*6f10*/  BRA `(.L_x_4412) ;  /* 0x0000000800e07947 */ /* 0x000fea0003800000 */
.L_x_4448:
        /* <DEDUP_REMOVED lines=10> */
.L_x_4451:
[----:B------:R-:W3:Y:S02]  /*6fc0*/  LDG.E.U16 R4, desc[UR36][R4.64] ;  /* 0x0000002404047981 */ /* 0x000ee4000c1e1500 */
[----:B---3--:R-:W-:-:S05]  /*6fd0*/  HADD2.F32 R0, -RZ, R4.H0_H0 ;  /* 0x20000004ff007230 */ /* 0x008fca0000004100 */
[----:B------:R-:W-:-:S04]  /*6fe0*/  FMUL.FTZ R0, R0, 1 ;  /* 0x3f80000000007820 */ /* 0x000fc80000410000 */
[----:B------:R0:W3:Y:S01]  /*6ff0*/  F2F.F64.F32 R18, R0 ;  /* 0x0000000000127310 */ /* 0x0000e20000201800 */
[----:B------:R-:W-:Y:S05]  /*7000*/  BRA `(.L_x_4412) ;  /* 0x0000000800a47947 */ /* 0x000fea0003800000 */
.L_x_4450:
[----:B------:R0:W5:Y:S01]  /*7010*/  LDG.E.64 R18, desc[UR36][R4.64] ;  /* 0x0000002404127981 */ /* 0x000162000c1e1b00 */
[----:B------:R-:W-:Y:S05]  /*7020*/  BRA `(.L_x_4412) ;  /* 0x00000008009c7947 */ /* 0x000fea0003800000 */
.L_x_4441:
        /* <DEDUP_REMOVED lines=13> */
.L_x_4454:
[----:B------:R0:W5:Y:S01]  /*7100*/  LDG.E.64 R18, desc[UR36][R4.64] ;  /* 0x0000002404127981 */ /* 0x000162000c1e1b00 */
[----:B------:R-:W-:Y:S05]  /*7110*/  BRA `(.L_x_4412) ;  /* 0x0000000800607947 */ /* 0x000fea0003800000 */
.L_x_4453:
        /* <DEDUP_REMOVED lines=27> */
.L_x_4456:
        /* <DEDUP_REMOVED lines=15> */
.L_x_4455:
[----:B------:R-:W3:Y:S02]  /*73c0*/  LDG.E.U16 R0, desc[UR36][R4.64] ;  /* 0x0000002404007981 */ /* 0x000ee4000c1e1500 */
[----:B---3--:R-:W-:-:S04]  /*73d0*/  IMAD.U32 R0, R0, 0x10000, RZ ;  /* 0x0001000000007824 */ /* 0x008fc800078e00ff */
[----:B------:R-:W-:-:S04]  /*73e0*/  FMUL.FTZ R0, R0, 1 ;  /* 0x3f80000000007820 */ /* 0x000fc80000410000 */
[----:B------:R0:W3:Y:S01]  /*73f0*/  F2F.F64.F32 R18, R0 ;  /* 0x0000000000127310 */ /* 0x0000e20000201800 */
[----:B------:R-:W-:Y:S05]  /*7400*/  BRA `(.L_x_4412) ;  /* 0x0000000400a47947 */ /* 0x000fea0003800000 */
.L_x_4452:
        /* <DEDUP_REMOVED lines=11> */
.L_x_4459:
        /* <DEDUP_REMOVED lines=20> */
.L_x_4461:
[----:B------:R-:W-:Y:S05]  /*7600*/  BSYNC.RECONVERGENT B0 ;  /* 0x0000000000007941 */ /* 0x000fea0003800200 */
.L_x_4460:
[----:B------:R-:W-:Y:S01]  /*7610*/  IMAD.SHL.U32 R0, R0, 0x100000, RZ ;  /* 0x0010000000007824 */ /* 0x000fe200078e00ff */
[----:B------:R-:W-:-:S04]  /*7620*/  LEA R3, R3, 0x3b800000, 0x17 ;  /* 0x3b80000003037811 */ /* 0x000fc800078eb8ff */
[----:B------:R-:W-:-:S05]  /*7630*/  LOP3.LUT R0, R3, R0, R7, 0xfe, !PT ;  /* 0x0000000003007212 */ /* 0x000fca00078efe07 */
[----:B------:R-:W-:-:S04]  /*7640*/  FMUL.FTZ R0, R0, 1 ;  /* 0x3f80000000007820 */ /* 0x000fc80000410000 */
[----:B------:R0:W3:Y:S01]  /*7650*/  F2F.F64.F32 R18, R0 ;  /* 0x0000000000127310 */ /* 0x0000e20000201800 */
[----:B------:R-:W-:Y:S05]  /*7660*/  BRA `(.L_x_4412) ;  /* 0x00000004000c7947 */ /* 0x000fea0003800000 */
.L_x_4458:
        /* <DEDUP_REMOVED lines=20> */
.L_x_4463:
[----:B------:R-:W-:Y:S05]  /*77b0*/  BSYNC.RECONVERGENT B0 ;  /* 0x0000000000007941 */ /* 0x000fea0003800200 */
.L_x_4462:
[----:B------:R-:W-:Y:S01]  /*77c0*/  IMAD.SHL.U32 R0, R0, 0x200000, RZ ;  /* 0x0020000000007824 */ /* 0x000fe200078e00ff */
[----:B------:R-:W-:-:S04]  /*77d0*/  LEA R3, R3, 0x37800000, 0x17 ;  /* 0x3780000003037811 */ /* 0x000fc800078eb8ff */
[----:B------:R-:W-:-:S05]  /*77e0*/  LOP3.LUT R0, R3, R0, R7, 0xfe, !PT ;  /* 0x0000000003007212 */ /* 0x000fca00078efe07 */
[----:B------:R-:W-:-:S04]  /*77f0*/  FMUL.FTZ R0, R0, 1 ;  /* 0x3f80000000007820 */ /* 0x000fc80000410000 */
[----:B------:R0:W3:Y:S01]  /*7800*/  F2F.F64.F32 R18, R0 ;  /* 0x0000000000127310 */ /* 0x0000e20000201800 */
[----:B------:R-:W-:Y:S05]  /*7810*/  BRA `(.L_x_4412) ;  /* 0x0000000000a07947 */ /* 0x000fea0003800000 */
.L_x_4457:
        /* <DEDUP_REMOVED lines=18> */
.L_x_4445:
        /* <DEDUP_REMOVED lines=16> */
.L_x_4466:
[----:B------:R-:W-:Y:S05]  /*7a40*/  BRA `(.L_x_4412) ;  /* 0x0000000000147947 */ /* 0x000fea0003800000 */
.L_x_4465:
[----:B------:R-:W3:Y:S02]  /*7a50*/  LDG.E.64 R18, desc[UR36][R4.64] ;  /* 0x0000002404127981 */ /* 0x000ee4000c1e1b00 */
[----:B---3--:R-:W0:Y:S01]  /*7a60*/  I2F.F64.U64 R18, R18 ;  /* 0x0000001200127312 */ /* 0x008e220000301800 */
[----:B------:R-:W-:Y:S05]  /*7a70*/  BRA `(.L_x_4412) ;  /* 0x0000000000087947 */ /* 0x000fea0003800000 */
.L_x_4464:
[----:B------:R-:W3:Y:S02]  /*7a80*/  LDG.E R4, desc[UR36][R4.64] ;  /* 0x0000002404047981 */ /* 0x000ee4000c1e1900 */
[----:B---3--:R0:W3:Y:S02]  /*7a90*/  I2F.F64.U32 R18, R4 ;  /* 0x0000000400127312 */ /* 0x0080e40000201800 */
.L_x_4412:
[----:B------:R-:W-:Y:S05]  /*7aa0*/  BSYNC.RECONVERGENT B7 ;  /* 0x0000000000077941 */ /* 0x000fea0003800200 */
.L_x_4411:
[C---:B------:R-:W-:Y:S01]  /*7ab0*/  VIADD R22, R37.reuse, 0x80 ;  /* 0x0000008025167836 */ /* 0x040fe20000000000 */
[----:B------:R-:W4:Y:S01]  /*7ac0*/  LDC.U8 R23, c[0x0][0x3b0] ;  /* 0x0000ec00ff177b82 */ /* 0x000f220000000000 */
[C---:B0-----:R-:W-:Y:S01]  /*7ad0*/  VIADD R3, R37.reuse, 0x100 ;  /* 0x0000010025037836 */ /* 0x041fe20000000000 */
[----:B------:R-:W-:Y:S01]  /*7ae0*/  BSSY.RECONVERGENT B7, `(.L_x_4467) ;  /* 0x0000376000077945 */ /* 0x000fe20003800200 */
[----:B------:R-:W-:Y:S01]  /*7af0*/  VIADD R5, R37, 0x180 ;  /* 0x0000018025057836 */ /* 0x000fe20000000000 */
[-C--:B------:R-:W-:Y:S02]  /*7b00*/  ISETP.GE.AND P1, PT, R22, R36.reuse, PT ;  /* 0x000000241600720c */ /* 0x080fe40003f26270 */
[----:B------:R-:W-:Y:S01]  /*7b10*/  BSSY.RELIABLE B6, `(.L_x_4468) ;  /* 0x000025c000067945 */ /* 0x000fe20003800100 */
[----:B------:R-:W-:Y:S02]  /*7b20*/  ISETP.GE.AND P2, PT, R3, R36, PT ;  /* 0x000000240300720c */ /* 0x000fe40003f46270 */
[----:B-123-5:R-:W-:-:S02]  /*7b30*/  FSEL R0, R28, RZ, !P1 ;  /* 0x000000ff1c007208 */ /* 0x02efc40004800000 */
[----:B------:R-:W-:Y:S02]  /*7b40*/  FSEL R29, R29, RZ, !P1 ;  /* 0x000000ff1d1d7208 */ /* 0x000fe40004800000 */
[----:B------:R-:W-:Y:S01]  /*7b50*/  FSEL R28, R30, RZ, !P1 ;  /* 0x000000ff1e1c7208 */ /* 0x000fe20004800000 */
[----:B------:R-:W-:Y:S01]  /*7b60*/  IMAD.MOV.U32 R30, RZ, RZ, R0 ;  /* 0x000000ffff1e7224 */ /* 0x000fe200078e0000 */
[----:B------:R-:W-:Y:S01]  /*7b70*/  FSEL R3, R31, RZ, !P1 ;  /* 0x000000ff1f037208 */ /* 0x000fe20004800000 */
[----:B------:R-:W-:Y:S01]  /*7b80*/  IMAD.MOV.U32 R31, RZ, RZ, R29 ;  /* 0x000000ffff1f7224 */ /* 0x000fe200078e001d */
[-C--:B------:R-:W-:Y:S02]  /*7b90*/  ISETP.GE.AND P1, PT, R37, R36.reuse, PT ;  /* 0x000000242500720c */ /* 0x080fe40003f26270 */
[----:B------:R-:W-:Y:S01]  /*7ba0*/  ISETP.GE.AND P0, PT, R5, R36, PT ;  /* 0x000000240500720c */ /* 0x000fe20003f06270 */
[----:B------:R-:W-:Y:S01]  /*7bb0*/  IMAD.MOV.U32 R29, RZ, RZ, R3 ;  /* 0x000000ffff1d7224 */ /* 0x000fe200078e0003 */
[----:B------:R-:W-:-:S02]  /*7bc0*/  FSEL R4, R24, RZ, !P2 ;  /* 0x000000ff18047208 */ /* 0x000fc40005000000 */
[----:B------:R-:W-:Y:S02]  /*7bd0*/  FSEL R5, R25, RZ, !P2 ;  /* 0x000000ff19057208 */ /* 0x000fe40005000000 */
[----:B------:R-:W-:Y:S01]  /*7be0*/  FSEL R24, R26, RZ, !P2 ;  /* 0x000000ff1a187208 */ /* 0x000fe20005000000 */
[----:B------:R-:W-:Y:S01]  /*7bf0*/  IMAD.MOV.U32 R26, RZ, RZ, R4 ;  /* 0x000000ffff1a7224 */ /* 0x000fe200078e0004 */
[----:B------:R-:W-:Y:S01]  /*7c00*/  FSEL R25, R27, RZ, !P2 ;  /* 0x000000ff1b197208 */ /* 0x000fe20005000000 */
[----:B------:R-:W-:Y:S01]  /*7c10*/  IMAD.MOV.U32 R27, RZ, RZ, R5 ;  /* 0x000000ffff1b7224 */ /* 0x000fe200078e0005 */
[----:B------:R-:W-:Y:S02]  /*7c20*/  FSEL R18, R18, RZ, !P0 ;  /* 0x000000ff12127208 */ /* 0x000fe40004000000 */
[----:B------:R-:W-:Y:S02]  /*7c30*/  FSEL R19, R19, RZ, !P0 ;  /* 0x000000ff13137208 */ /* 0x000fe40004000000 */
[----:B------:R-:W-:-:S02]  /*7c40*/  FSEL R16, R16, RZ, !P0 ;  /* 0x000000ff10107208 */ /* 0x000fc40004000000 */
[----:B------:R-:W-:Y:S01]  /*7c50*/  FSEL R17, R17, RZ, !P0 ;  /* 0x000000ff11117208 */ /* 0x000fe20004000000 */
[----:B------:R-:W-:Y:S06]  /*7c60*/  @P1 BRA `(.L_x_4469) ;  /* 0x00000024000c1947 */ /* 0x000fec0003800000 */
[----:B------:R-:W0:Y:S01]  /*7c70*/  LDCU UR4, c[0x0][0x3b4] ;  /* 0x00007680ff0477ac */ /* 0x000e220008000800 */
[----:B------:R-:W1:Y:S01]  /*7c80*/  LDC.64 R4, c[0x0][0x388] ;  /* 0x0000e200ff047b82 */ /* 0x000e620000000a00 */
[----:B------:R-:W-:Y:S01]  /*7c90*/  IMAD R0, R2, 0x200, R37 ;  /* 0x0000020002007824 */ /* 0x000fe200078e0225 */
[----:B----4-:R-:W-:-:S03]  /*7ca0*/  PRMT R6, R23, 0x9910, RZ ;  /* 0x0000991017067816 */ /* 0x010fc600000000ff */
        /* <DEDUP_REMOVED lines=14> */
[----:B------:R-:W0:Y:S01]  /*7d90*/  F2I.F64.TRUNC R33, R32 ;  /* 0x0000002000217311 */ /* 0x000e22000030d100 */
[----:B------:R-:W-:Y:S01]  /*7da0*/  IMAD.MOV.U32 R37, RZ, RZ, R22 ;  /* 0x000000ffff257224 */ /* 0x000fe200078e0016 */
[----:B0-----:R0:W-:Y:S01]  /*7db0*/  STG.E.U8 desc[UR36][R4.64], R33 ;  /* 0x0000002104007986 */ /* 0x0011e2000c101124 */
[----:B------:R-:W-:Y:S05]  /*7dc0*/  BRA `(.L_x_4475) ;  /* 0x0000001000507947 */ /* 0x000fea0003800000 */
.L_x_4473:
[----:B------:R-:W0:Y:S01]  /*7dd0*/  F2I.S64.F64.TRUNC R32, R32 ;  /* 0x0000002000207311 */ /* 0x000e22000030d900 */
[----:B------:R-:W-:Y:S02]  /*7de0*/  IMAD.MOV.U32 R37, RZ, RZ, R22 ;  /* 0x000000ffff257224 */ /* 0x000fe400078e0016 */
[----:B0-----:R-:W-:-:S05]  /*7df0*/  IMAD.MOV.U32 R3, RZ, RZ, R32 ;  /* 0x000000ffff037224 */ /* 0x001fca00078e0020 */
[----:B------:R0:W-:Y:S01]  /*7e00*/  STG.E.U8 desc[UR36][R4.64], R3 ;  /* 0x0000000304007986 */ /* 0x0001e2000c101124 */
[----:B------:R-:W-:Y:S05]  /*7e10*/  BRA `(.L_x_4475) ;  /* 0x00000010003c7947 */ /* 0x000fea0003800000 */
.L_x_4472:
[----:B------:R-:W-:-:S13]  /*7e20*/  ISETP.NE.AND P0, PT, R0, 0x2, PT ;  /* 0x000000020000780c */ /* 0x000fda0003f05270 */
[----:B------:R-:W-:Y:S05]  /*7e30*/  @!P0 BRA `(.L_x_4476) ;  /* 0x0000000000308947 */ /* 0x000fea0003800000 */
[----:B------:R-:W-:-:S13]  /*7e40*/  ISETP.NE.AND P0, PT, R0, 0x3, PT ;  /* 0x000000030000780c */ /* 0x000fda0003f05270 */
[----:B------:R-:W-:Y:S05]  /*7e50*/  @!P0 BRA `(.L_x_4477) ;  /* 0x0000000000188947 */ /* 0x000fea0003800000 */
[----:B------:R-:W-:-:S13]  /*7e60*/  ISETP.NE.AND P0, PT, R0, 0x4, PT ;  /* 0x000000040000780c */ /* 0x000fda0003f05270 */
[----:B------:R-:W-:Y:S05]  /*7e70*/  @P0 BRA `(.L_x_4474) ;  /* 0x0000000c006c0947 */ /* 0x000fea0003800000 */
[----:B------:R-:W0:Y:S01]  /*7e80*/  F2I.S64.F64.TRUNC R32, R32 ;  /* 0x0000002000207311 */ /* 0x000e22000030d900 */
[----:B------:R-:W-:Y:S01]  /*7e90*/  IMAD.MOV.U32 R37, RZ, RZ, R22 ;  /* 0x000000ffff257224 */ /* 0x000fe200078e0016 */
[----:B0-----:R0:W-:Y:S01]  /*7ea0*/  STG.E.64 desc[UR36][R4.64], R32 ;  /* 0x0000002004007986 */ /* 0x0011e2000c101b24 */
[----:B------:R-:W-:Y:S05]  /*7eb0*/  BRA `(.L_x_4475) ;  /* 0x0000001000147947 */ /* 0x000fea0003800000 */
.L_x_4477:
[----:B------:R-:W0:Y:S01]  /*7ec0*/  F2I.F64.TRUNC R33, R32 ;  /* 0x0000002000217311 */ /* 0x000e22000030d100 */
[----:B------:R-:W-:Y:S01]  /*7ed0*/  IMAD.MOV.U32 R37, RZ, RZ, R22 ;  /* 0x000000ffff257224 */ /* 0x000fe200078e0016 */
[----:B0-----:R0:W-:Y:S01]  /*7ee0*/  STG.E desc[UR36][R4.64], R33 ;  /* 0x0000002104007986 */ /* 0x0011e2000c101924 */
[----:B------:R-:W-:Y:S05]  /*7ef0*/  BRA `(.L_x_4475) ;  /* 0x0000001000047947 */ /* 0x000fea0003800000 */
.L_x_4476:
[----:B------:R-:W0:Y:S01]  /*7f00*/  F2I.F64.TRUNC R33, R32 ;  /* 0x0000002000217311 */ /* 0x000e22000030d100 */
[----:B------:R-:W-:Y:S01]  /*7f10*/  IMAD.MOV.U32 R37, RZ, RZ, R22 ;  /* 0x000000ffff257224 */ /* 0x000fe200078e0016 */
[----:B0-----:R0:W-:Y:S01]  /*7f20*/  STG.E.U16 desc[UR36][R4.64], R33 ;  /* 0x0000002104007986 */ /* 0x0011e2000c101524 */
[----:B------:R-:W-:Y:S05]  /*7f30*/  BRA `(.L_x_4475) ;  /* 0x0000000c00f47947 */ /* 0x000fea0003800000 */
.L_x_4471:
        /* <DEDUP_REMOVED lines=10> */
[----:B------:R-:W-:-:S13]  /*7fe0*/  IMAD.MOV.U32 R37, RZ, RZ, R22 ;  /* 0x000000ffff257224 */ /* 0x000fda00078e0016 */
[----:B0-----:R-:W-:-:S05]  /*7ff0*/  @!P0 FMUL R3, R3, 1.175494350822287508e-38 ;  /* 0x0080000003038820 */ /* 0x001fca0000400000 */
[----:B------:R3:W-:Y:S01]  /*8000*/  STG.E desc[UR36][R4.64], R3 ;  /* 0x0000000304007986 */ /* 0x0007e2000c101924 */
[----:B------:R-:W-:Y:S05]  /*8010*/  BRA `(.L_x_4475) ;  /* 0x0000000c00bc7947 */ /* 0x000fea0003800000 */
.L_x_4479:
[----:B------:R-:W-:Y:S01]  /*8020*/  UMOV UR4, 0xf0000000 ;  /* 0xf000000000047882 */ /* 0x000fe20000000000 */
[----:B------:R-:W-:Y:S01]  /*8030*/  UMOV UR5, 0x380fffff ;  /* 0x380fffff00057882 */ /* 0x000fe20000000000 */
[----:B------:R-:W0:Y:S01]  /*8040*/  F2F.F32.F64 R0, R32 ;  /* 0x0000002000007310 */ /* 0x000e220000301000 */
[----:B------:R-:W-:Y:S01]  /*8050*/  DSETP.GEU.AND P0, PT, |R32|, UR4, PT ;  /* 0x0000000420007e2a */ /* 0x000fe2000bf0e200 */
[----:B------:R-:W-:-:S13]  /*8060*/  IMAD.MOV.U32 R37, RZ, RZ, R22 ;  /* 0x000000ffff257224 */ /* 0x000fda00078e0016 */
[----:B0-----:R-:W-:-:S05]  /*8070*/  @!P0 FMUL R0, R0, 1.175494350822287508e-38 ;  /* 0x0080000000008820 */ /* 0x001fca0000400000 */
[----:B------:R-:W-:-:S05]  /*8080*/  F2FP.F16.F32.PACK_AB R0, RZ, R0 ;  /* 0x00000000ff00723e */ /* 0x000fca00000000ff */
[----:B------:R4:W-:Y:S01]  /*8090*/  STG.E.U16 desc[UR36][R4.64], R0 ;  /* 0x0000000004007986 */ /* 0x0009e2000c101524 */
[----:B------:R-:W-:Y:S05]  /*80a0*/  BRA `(.L_x_4475) ;  /* 0x0000000c00987947 */ /* 0x000fea0003800000 */
.L_x_4478:
        /* <DEDUP_REMOVED lines=10> */
[----:B------:R-:W-:Y:S01]  /*8150*/  IMAD.MOV.U32 R37, RZ, RZ, R22 ;  /* 0x000000ffff257224 */ /* 0x000fe200078e0016 */
[----:B------:R-:W-:-:S05]  /*8160*/  DSETP.GEU.AND P0, PT, |R34|, UR4, PT ;  /* 0x0000000422007e2a */ /* 0x000fca000bf0e200 */
[----:B------:R-:W1:Y:S07]  /*8170*/  F2F.F32.F64 R7, R34 ;  /* 0x0000002200077310 */ /* 0x000e6e0000301000 */
[----:B0-----:R-:W-:Y:S02]  /*8180*/  @!P1 FMUL R6, R6, 1.175494350822287508e-38 ;  /* 0x0080000006069820 */ /* 0x001fe40000400000 */
[----:B-1----:R-:W-:-:S05]  /*8190*/  @!P0 FMUL R7, R7, 1.175494350822287508e-38 ;  /* 0x0080000007078820 */ /* 0x002fca0000400000 */
[----:B------:R1:W-:Y:S01]  /*81a0*/  STG.E.64 desc[UR36][R4.64], R6 ;  /* 0x0000000604007986 */ /* 0x0003e2000c101b24 */
[----:B------:R-:W-:Y:S05]  /*81b0*/  BRA `(.L_x_4475) ;  /* 0x0000000c00547947 */ /* 0x000fea0003800000 */
.L_x_4481:
        /* <DEDUP_REMOVED lines=9> */
[----:B------:R-:W-:-:S05]  /*8250*/  F2FP.F16.F32.PACK_AB R3, R0, R3 ;  /* 0x000000030003723e */ /* 0x000fca00000000ff */
[----:B------:R2:W-:Y:S01]  /*8260*/  STG.E desc[UR36][R4.64], R3 ;  /* 0x0000000304007986 */ /* 0x0005e2000c101924 */
[----:B------:R-:W-:Y:S05]  /*8270*/  BRA `(.L_x_4475) ;  /* 0x0000000c00247947 */ /* 0x000fea0003800000 */
.L_x_4480:
[----:B------:R0:W-:Y:S01]  /*8280*/  STG.E.64 desc[UR36][R4.64], R32 ;  /* 0x0000002004007986 */ /* 0x0001e2000c101b24 */
[----:B------:R-:W-:Y:S01]  /*8290*/  IMAD.MOV.U32 R37, RZ, RZ, R22 ;  /* 0x000000ffff257224 */ /* 0x000fe200078e0016 */
[----:B------:R-:W-:Y:S06]  /*82a0*/  BRA `(.L_x_4475) ;  /* 0x0000000c00187947 */ /* 0x000fec0003800000 */
.L_x_4470:
        /* <DEDUP_REMOVED lines=8> */
[----:B------:R-:W-:Y:S01]  /*8330*/  DSETP.NEU.AND P0, PT, R34, RZ, PT ;  /* 0x000000ff2200722a */ /* 0x000fe20003f0d000 */
[----:B------:R-:W-:-:S05]  /*8340*/  IMAD.MOV.U32 R37, RZ, RZ, R22 ;  /* 0x000000ffff257224 */ /* 0x000fca00078e0016 */
[----:B------:R-:W-:-:S06]  /*8350*/  DSETP.NEU.OR P0, PT, R32, RZ, P0 ;  /* 0x000000ff2000722a */ /* 0x000fcc000070d400 */
[----:B------:R-:W-:-:S05]  /*8360*/  SEL R3, RZ, 0x1, !P0 ;  /* 0x00000001ff037807 */ /* 0x000fca0004000000 */
[----:B------:R0:W-:Y:S01]  /*8370*/  STG.E.U8 desc[UR36][R4.64], R3 ;  /* 0x0000000304007986 */ /* 0x0001e2000c101124 */
[----:B------:R-:W-:Y:S05]  /*8380*/  BRA `(.L_x_4475) ;  /* 0x0000000800e07947 */ /* 0x000fea0003800000 */
.L_x_4484:
[----:B------:R0:W-:Y:S01]  /*8390*/  STG.E.128 desc[UR36][R4.64], R32 ;  /* 0x0000002004007986 */ /* 0x0001e2000c101d24 */
[----:B------:R-:W-:Y:S01]  /*83a0*/  IMAD.MOV.U32 R37, RZ, RZ, R22 ;  /* 0x000000ffff257224 */ /* 0x000fe200078e0016 */
[----:B------:R-:W-:Y:S06]  /*83b0*/  BRA `(.L_x_4475) ;  /* 0x0000000800d47947 */ /* 0x000fec0003800000 */
.L_x_4483:
        /* <DEDUP_REMOVED lines=23> */
.L_x_4488:
[----:B------:R-:W-:Y:S05]  /*8530*/  BSYNC.RECONVERGENT B0 ;  /* 0x0000000000007941 */ /* 0x000fea0003800200 */
.L_x_4487:
[----:B------:R-:W-:Y:S01]  /*8540*/  LOP3.LUT R7, R0, 0x80, R7, 0xf8, !PT ;  /* 0x0000008000077812 */ /* 0x000fe200078ef807 */
[----:B------:R-:W-:-:S04]  /*8550*/  IMAD.MOV.U32 R37, RZ, RZ, R22 ;  /* 0x000000ffff257224 */ /* 0x000fc800078e0016 */
[----:B------:R0:W-:Y:S01]  /*8560*/  STG.E.U8 desc[UR36][R4.64], R7 ;  /* 0x0000000704007986 */ /* 0x0001e2000c101124 */
[----:B------:R-:W-:Y:S05]  /*8570*/  BRA `(.L_x_4475) ;  /* 0x0000000800647947 */ /* 0x000fea0003800000 */
.L_x_4486:
        /* <DEDUP_REMOVED lines=19> */
.L_x_4490:
[----:B------:R-:W-:Y:S05]  /*86b0*/  BSYNC.RECONVERGENT B0 ;  /* 0x0000000000007941 */ /* 0x000fea0003800200 */
.L_x_4489:
[----:B------:R-:W-:Y:S01]  /*86c0*/  LOP3.LUT R7, R0, 0x80, R7, 0xf8, !PT ;  /* 0x0000008000077812 */ /* 0x000fe200078ef807 */
[----:B------:R-:W-:-:S04]  /*86d0*/  IMAD.MOV.U32 R37, RZ, RZ, R22 ;  /* 0x000000ffff257224 */ /* 0x000fc800078e0016 */
[----:B------:R0:W-:Y:S01]  /*86e0*/  STG.E.U8 desc[UR36][R4.64], R7 ;  /* 0x0000000704007986 */ /* 0x0001e2000c101124 */
[----:B------:R-:W-:Y:S05]  /*86f0*/  BRA `(.L_x_4475) ;  /* 0x0000000800047947 */ /* 0x000fea0003800000 */
.L_x_4485:
[----:B------:R-:W-:Y:S01]  /*8700*/  UMOV UR4, 0xf0000000 ;  /* 0xf000000000047882 */ /* 0x000fe20000000000 */
[----:B------:R-:W-:Y:S01]  /*8710*/  UMOV UR5, 0x380fffff ;  /* 0x380fffff00057882 */ /* 0x000fe20000000000 */
[----:B------:R-:W0:Y:S01]  /*8720*/  F2F.F32.F64 R0, R32 ;  /* 0x0000002000007310 */ /* 0x000e220000301000 */
[----:B------:R-:W-:Y:S01]  /*8730*/  DSETP.GEU.AND P0, PT, |R32|, UR4, PT ;  /* 0x0000000420007e2a */ /* 0x000fe2000bf0e200 */
[----:B------:R-:W-:-:S13]  /*8740*/  IMAD.MOV.U32 R37, RZ, RZ, R22 ;  /* 0x000000ffff257224 */ /* 0x000fda00078e0016 */
[----:B0-----:R-:W-:-:S05]  /*8750*/  @!P0 FMUL R0, R0, 1.175494350822287508e-38 ;  /* 0x0080000000008820 */ /* 0x001fca0000400000 */
[----:B------:R-:W-:-:S05]  /*8760*/  F2FP.BF16.F32.PACK_AB R0, RZ, R0 ;  /* 0x00000000ff00723e */ /* 0x000fca00000010ff */
[----:B------:R0:W-:Y:S01]  /*8770*/  STG.E.U16 desc[UR36][R4.64], R0 ;  /* 0x0000000004007986 */ /* 0x0001e2000c101524 */
[----:B------:R-:W-:Y:S05]  /*8780*/  BRA `(.L_x_4475) ;  /* 0x0000000400e07947 */ /* 0x000fea0003800000 */
.L_x_4482:
        /* <DEDUP_REMOVED lines=8> */
[----:B------:R-:W0:Y:S01]  /*8810*/  F2I.U32.F64.TRUNC R33, R32 ;  /* 0x0000002000217311 */ /* 0x000e22000030d000 */
[----:B------:R-:W-:Y:S01]  /*8820*/  IMAD.MOV.U32 R37, RZ, RZ, R22 ;  /* 0x000000ffff257224 */ /* 0x000fe200078e0016 */
[----:B0-----:R0:W-:Y:S01]  /*8830*/  STG.E.U16 desc[UR36][R4.64], R33 ;  /* 0x0000002104007986 */ /* 0x0011e2000c101524 */
[----:B------:R-:W-:Y:S05]  /*8840*/  BRA `(.L_x_4475) ;  /* 0x0000000400b07947 */ /* 0x000fea0003800000 */
.L_x_4493:
        /* <DEDUP_REMOVED lines=17> */
.L_x_4496:
[----:B------:R-:W-:-:S04]  /*8960*/  SHF.R.U32.HI R0, RZ, 0x14, R7 ;  /* 0x00000014ff007819 */ /* 0x000fc80000011607 */
[----:B------:R-:W-:-:S04]  /*8970*/  LOP3.LUT R0, R0, 0x1, RZ, 0xc0, !PT ;  /* 0x0000000100007812 */ /* 0x000fc800078ec0ff */
[----:B------:R-:W-:-:S04]  /*8980*/  IADD3 R0, PT, PT, R7, 0x487ffff, R0 ;  /* 0x0487ffff07007810 */ /* 0x000fc80007ffe000 */
[----:B------:R-:W-:-:S04]  /*8990*/  SHF.R.U32.HI R0, RZ, 0x14, R0 ;  /* 0x00000014ff007819 */ /* 0x000fc80000011600 */
[----:B------:R-:W-:-:S07]  /*89a0*/  LOP3.LUT R3, R0, 0xff, RZ, 0xc0, !PT ;  /* 0x000000ff00037812 */ /* 0x000fce00078ec0ff */
.L_x_4497:
[----:B------:R-:W-:-:S04]  /*89b0*/  SHF.R.U32.HI R0, RZ, 0x18, R7 ;  /* 0x00000018ff007819 */ /* 0x000fc80000011607 */
[----:B------:R-:W-:-:S07]  /*89c0*/  LOP3.LUT R0, R3, 0x80, R0, 0xf8, !PT ;  /* 0x0000008003007812 */ /* 0x000fce00078ef800 */
.L_x_4495:
[----:B------:R-:W-:Y:S05]  /*89d0*/  BSYNC.RECONVERGENT B0 ;  /* 0x0000000000007941 */ /* 0x000fea0003800200 */
.L_x_4494:
[----:B------:R0:W-:Y:S01]  /*89e0*/  STG.E.U8 desc[UR36][R4.64], R0 ;  /* 0x0000000004007986 */ /* 0x0001e2000c101124 */
[----:B------:R-:W-:Y:S01]  /*89f0*/  IMAD.MOV.U32 R37, RZ, RZ, R22 ;  /* 0x000000ffff257224 */ /* 0x000fe200078e0016 */
[----:B------:R-:W-:Y:S06]  /*8a00*/  BRA `(.L_x_4475) ;  /* 0x0000000400407947 */ /* 0x000fec0003800000 */
.L_x_4492:
        /* <DEDUP_REMOVED lines=17> */
.L_x_4500:
[----:B------:R-:W-:-:S04]  /*8b20*/  SHF.R.U32.HI R0, RZ, 0x15, R7 ;  /* 0x00000015ff007819 */ /* 0x000fc80000011607 */
[----:B------:R-:W-:-:S04]  /*8b30*/  LOP3.LUT R0, R0, 0x1, RZ, 0xc0, !PT ;  /* 0x0000000100007812 */ /* 0x000fc800078ec0ff */
[----:B------:R-:W-:-:S04]  /*8b40*/  IADD3 R0, PT, PT, R7, 0x88fffff, R0 ;  /* 0x088fffff07007810 */ /* 0x000fc80007ffe000 */
[----:B------:R-:W-:-:S04]  /*8b50*/  SHF.R.U32.HI R0, RZ, 0x15, R0 ;  /* 0x00000015ff007819 */ /* 0x000fc80000011600 */
[----:B------:R-:W-:-:S07]  /*8b60*/  LOP3.LUT R3, R0, 0xff, RZ, 0xc0, !PT ;  /* 0x000000ff00037812 */ /* 0x000fce00078ec0ff */
.L_x_4501:
[----:B------:R-:W-:-:S04]  /*8b70*/  SHF.R.U32.HI R0, RZ, 0x18, R7 ;  /* 0x00000018ff007819 */ /* 0x000fc80000011607 */
[----:B------:R-:W-:-:S07]  /*8b80*/  LOP3.LUT R0, R3, 0x80, R0, 0xf8, !PT ;  /* 0x0000008003007812 */ /* 0x000fce00078ef800 */
.L_x_4499:
[----:B------:R-:W-:Y:S05]  /*8b90*/  BSYNC.RECONVERGENT B0 ;  /* 0x0000000000007941 */ /* 0x000fea0003800200 */
.L_x_4498:
[----:B------:R0:W-:Y:S01]  /*8ba0*/  STG.E.U8 desc[UR36][R4.64], R0 ;  /* 0x0000000004007986 */ /* 0x0001e2000c101124 */
[----:B------:R-:W-:Y:S01]  /*8bb0*/  IMAD.MOV.U32 R37, RZ, RZ, R22 ;  /* 0x000000ffff257224 */ /* 0x000fe200078e0016 */
[----:B------:R-:W-:Y:S06]  /*8bc0*/  BRA `(.L_x_4475) ;  /* 0x0000000000d07947 */ /* 0x000fec0003800000 */
.L_x_4491:
[----:B------:R-:W-:-:S13]  /*8bd0*/  ISETP.NE.AND P0, PT, R0, 0x1c, PT ;  /* 0x0000001c0000780c */ /* 0x000fda0003f05270 */
[----:B------:R-:W-:Y:S05]  /*8be0*/  @!P0 BRA `(.L_x_4502) ;  /* 0x0000000000bc8947 */ /* 0x000fea0003800000 */
[----:B------:R-:W-:-:S13]  /*8bf0*/  ISETP.NE.AND P0, PT, R0, 0x1d, PT ;  /* 0x0000001d0000780c */ /* 0x000fda0003f05270 */
[----:B------:R-:W-:Y:S05]  /*8c00*/  @!P0 BRA `(.L_x_4503) ;  /* 0x0000000000a48947 */ /* 0x000fea0003800000 */
[----:B------:R-:W-:-:S13]  /*8c10*/  ISETP.NE.AND P0, PT, R0, 0x2c, PT ;  /* 0x0000002c0000780c */ /* 0x000fda0003f05270 */
[----:B------:R-:W-:Y:S05]  /*8c20*/  @!P0 BRA `(.L_x_4504) ;  /* 0x0000000000488947 */ /* 0x000fea0003800000 */
.L_x_4474:
        /* <DEDUP_REMOVED lines=16> */
.L_x_4505:
[----:B------:R-:W-:Y:S01]  /*8d30*/  IMAD.MOV.U32 R37, RZ, RZ, R22 ;  /* 0x000000ffff257224 */ /* 0x000fe200078e0016 */
[----:B------:R-:W-:Y:S06]  /*8d40*/  BRA `(.L_x_4475) ;  /* 0x0000000000707947 */ /* 0x000fec0003800000 */
.L_x_4504:
[----:B------:R-:W-:Y:S01]  /*8d50*/  UMOV UR4, 0xf0000000 ;  /* 0xf000000000047882 */ /* 0x000fe20000000000 */
[----:B------:R-:W-:Y:S01]  /*8d60*/  UMOV UR5, 0x380fffff ;  /* 0x380fffff00057882 */ /* 0x000fe20000000000 */
[----:B------:R-:W0:Y:S01]  /*8d70*/  F2F.F32.F64 R8, R32 ;  /* 0x0000002000087310 */ /* 0x000e220000301000 */
[----:B------:R-:W-:Y:S01]  /*8d80*/  DSETP.GEU.AND P0, PT, |R32|, UR4, PT ;  /* 0x0000000420007e2a */ /* 0x000fe2000bf0e200 */
[----:B------:R-:W-:-:S13]  /*8d90*/  IMAD.MOV.U32 R37, RZ, RZ, R22 ;  /* 0x000000ffff257224 */ /* 0x000fda00078e0016 */
        /* <DEDUP_REMOVED lines=16> */
.L_x_4503:
[----:B------:R-:W0:Y:S01]  /*8ea0*/  F2I.U64.F64.TRUNC R32, R32 ;  /* 0x0000002000207311 */ /* 0x000e22000030d800 */
[----:B------:R-:W-:Y:S01]  /*8eb0*/  IMAD.MOV.U32 R37, RZ, RZ, R22 ;  /* 0x000000ffff257224 */ /* 0x000fe200078e0016 */
[----:B0-----:R0:W-:Y:S01]  /*8ec0*/  STG.E.64 desc[UR36][R4.64], R32 ;  /* 0x0000002004007986 */ /* 0x0011e2000c101b24 */
[----:B------:R-:W-:Y:S05]  /*8ed0*/  BRA `(.L_x_4475) ;  /* 0x00000000000c7947 */ /* 0x000fea0003800000 */
.L_x_4502:
[----:B------:R-:W0:Y:S01]  /*8ee0*/  F2I.U32.F64.TRUNC R33, R32 ;  /* 0x0000002000217311 */ /* 0x000e22000030d000 */
[----:B------:R-:W-:Y:S01]  /*8ef0*/  IMAD.MOV.U32 R37, RZ, RZ, R22 ;  /* 0x000000ffff257224 */ /* 0x000fe200078e0016 */
[----:B0-----:R0:W-:Y:S06]  /*8f00*/  STG.E desc[UR36][R4.64], R33 ;  /* 0x0000002104007986 */ /* 0x0011ec000c101924 */
.L_x_4475:
        /* <DEDUP_REMOVED lines=24> */
.L_x_4510:
[----:B------:R-:W0:Y:S02]  /*9090*/  F2I.S64.F64.TRUNC R28, R28 ;  /* 0x0000001c001c7311 */ /* 0x000e24000030d900 */
[----:B0-----:R-:W-:-:S05]  /*90a0*/  IMAD.MOV.U32 R3, RZ, RZ, R28 ;  /* 0x000000ffff037224 */ /* 0x001fca00078e001c */
[----:B------:R0:W-:Y:S01]  /*90b0*/  STG.E.U8 desc[UR36][R4.64], R3 ;  /* 0x0000000304007986 */ /* 0x0001e2000c101124 */
[----:B------:R-:W-:Y:S05]  /*90c0*/  BRA `(.L_x_4512) ;  /* 0x0000000c00f07947 */ /* 0x000fea0003800000 */
.L_x_4509:
        /* <DEDUP_REMOVED lines=9> */
.L_x_4514:
[----:B------:R-:W0:Y:S02]  /*9160*/  F2I.F64.TRUNC R29, R28 ;  /* 0x0000001c001d7311 */ /* 0x000e24000030d100 */
[----:B0-----:R0:W-:Y:S01]  /*9170*/  STG.E desc[UR36][R4.64], R29 ;  /* 0x0000001d04007986 */ /* 0x0011e2000c101924 */
[----:B------:R-:W-:Y:S05]  /*9180*/  BRA `(.L_x_4512) ;  /* 0x0000000c00c07947 */ /* 0x000fea0003800000 */
.L_x_4513:
[----:B------:R-:W0:Y:S02]  /*9190*/  F2I.F64.TRUNC R29, R28 ;  /* 0x0000001c001d7311 */ /* 0x000e24000030d100 */
[----:B0-----:R0:W-:Y:S01]  /*91a0*/  STG.E.U16 desc[UR36][R4.64], R29 ;  /* 0x0000001d04007986 */ /* 0x0011e2000c101524 */
[----:B------:R-:W-:Y:S05]  /*91b0*/  BRA `(.L_x_4512) ;  /* 0x0000000c00b47947 */ /* 0x000fea0003800000 */
.L_x_4508:
        /* <DEDUP_REMOVED lines=13> */
.L_x_4516:
        /* <DEDUP_REMOVED lines=8> */
.L_x_4515:
        /* <DEDUP_REMOVED lines=16> */
.L_x_4518:
        /* <DEDUP_REMOVED lines=11> */
.L_x_4517:
[----:B------:R0:W-:Y:S01]  /*94c0*/  STG.E.64 desc[UR36][R4.64], R28 ;  /* 0x0000001c04007986 */ /* 0x0001e2000c101b24 */
[----:B------:R-:W-:Y:S05]  /*94d0*/  BRA `(.L_x_4512) ;  /* 0x0000000800ec7947 */ /* 0x000fea0003800000 */
.L_x_4507:
        /* <DEDUP_REMOVED lines=13> */
.L_x_4522:
        /* <DEDUP_REMOVED lines=22> */
.L_x_4525:
[----:B------:R-:W-:-:S04]  /*9710*/  SHF.R.U32.HI R3, RZ, 0x18, R7 ;  /* 0x00000018ff037819 */ /* 0x000fc80000011607 */
[----:B------:R-:W-:-:S07]  /*9720*/  LOP3.LUT R0, R0, 0x80, R3, 0xf8, !PT ;  /* 0x0000008000007812 */ /* 0x000fce00078ef803 */
.L_x_4524:
[----:B------:R-:W-:Y:S05]  /*9730*/  BSYNC.RECONVERGENT B0 ;  /* 0x0000000000007941 */ /* 0x000fea0003800200 */
.L_x_4523:
[----:B------:R0:W-:Y:S01]  /*9740*/  STG.E.U8 desc[UR36][R4.64], R0 ;  /* 0x0000000004007986 */ /* 0x0001e2000c101124 */
[----:B------:R-:W-:Y:S05]  /*9750*/  BRA `(.L_x_4512) ;  /* 0x00000008004c7947 */ /* 0x000fea0003800000 */
.L_x_4521:
        /* <DEDUP_REMOVED lines=22> */
.L_x_4528:
[----:B------:R-:W-:-:S04]  /*98c0*/  SHF.R.U32.HI R3, RZ, 0x18, R7 ;  /* 0x00000018ff037819 */ /* 0x000fc80000011607 */
[----:B------:R-:W-:-:S07]  /*98d0*/  LOP3.LUT R0, R0, 0x80, R3, 0xf8, !PT ;  /* 0x0000008000007812 */ /* 0x000fce00078ef803 */
.L_x_4527:
[----:B------:R-:W-:Y:S05]  /*98e0*/  BSYNC.RECONVERGENT B0 ;  /* 0x0000000000007941 */ /* 0x000fea0003800200 */
.L_x_4526:
[----:B------:R0:W-:Y:S01]  /*98f0*/  STG.E.U8 desc[UR36][R4.64], R0 ;  /* 0x0000000004007986 */ /* 0x0001e2000c101124 */
[----:B------:R-:W-:Y:S05]  /*9900*/  BRA `(.L_x_4512) ;  /* 0x0000000400e07947 */ /* 0x000fea0003800000 */
.L_x_4520:
        /* <DEDUP_REMOVED lines=26> */
.L_x_4530:
[----:B------:R-:W0:Y:S02]  /*9ab0*/  F2I.U64.F64.TRUNC R28, R28 ;  /* 0x0000001c001c7311 */ /* 0x000e24000030d800 */
[----:B0-----:R0:W-:Y:S01]  /*9ac0*/  STG.E.64 desc[UR36][R4.64], R28 ;  /* 0x0000001c04007986 */ /* 0x0011e2000c101b24 */
[----:B------:R-:W-:Y:S05]  /*9ad0*/  BRA `(.L_x_4512) ;  /* 0x00000004006c7947 */ /* 0x000fea0003800000 */
.L_x_4529:
[----:B------:R-:W0:Y:S02]  /*9ae0*/  F2I.U32.F64.TRUNC R29, R28 ;  /* 0x0000001c001d7311 */ /* 0x000e24000030d000 */
[----:B0-----:R0:W-:Y:S01]  /*9af0*/  STG.E desc[UR36][R4.64], R29 ;  /* 0x0000001d04007986 */ /* 0x0011e2000c101924 */
[----:B------:R-:W-:Y:S05]  /*9b00*/  BRA `(.L_x_4512) ;  /* 0x0000000400607947 */ /* 0x000fea0003800000 */
.L_x_4519:
        /* <DEDUP_REMOVED lines=11> */
.L_x_4532:
[----:B------:R1:W-:Y:S01]  /*9bc0*/  STG.E.128 desc[UR36][R4.64], R28 ;  /* 0x0000001c04007986 */ /* 0x0003e2000c101d24 */
[----:B------:R-:W-:Y:S05]  /*9bd0*/  BRA `(.L_x_4512) ;  /* 0x00000004002c7947 */ /* 0x000fea0003800000 */
.L_x_4531:
[----:B------:R-:W-:-:S13]  /*9be0*/  ISETP.NE.AND P0, PT, R0, 0xf, PT ;  /* 0x0000000f0000780c */ /* 0x000fda0003f05270 */
[----:B------:R-:W-:Y:S05]  /*9bf0*/  @!P0 BRA `(.L_x_4533) ;  /* 0x0000000400088947 */ /* 0x000fea0003800000 */
[----:B------:R-:W-:-:S13]  /*9c00*/  ISETP.NE.AND P0, PT, R0, 0x17, PT ;  /* 0x000000170000780c */ /* 0x000fda0003f05270 */
[----:B------:R-:W-:Y:S05]  /*9c10*/  @!P0 BRA `(.L_x_4534) ;  /* 0x0000000000a08947 */ /* 0x000fea0003800000 */
[----:B------:R-:W-:-:S13]  /*9c20*/  ISETP.NE.AND P0, PT, R0, 0x18, PT ;  /* 0x000000180000780c */ /* 0x000fda0003f05270 */
[----:B------:R-:W-:Y:S05]  /*9c30*/  @!P0 BRA `(.L_x_4535) ;  /* 0x0000000000448947 */ /* 0x000fea0003800000 */
.L_x_4511:
        /* <DEDUP_REMOVED lines=16> */
.L_x_4536:
[----:B------:R-:W-:Y:S05]  /*9d40*/  BRA `(.L_x_4512) ;  /* 0x0000000000d07947 */ /* 0x000fea0003800000 */
.L_x_4535:
        /* <DEDUP_REMOVED lines=17> */
.L_x_4538:
[----:B------:R-:W-:Y:S05]  /*9e60*/  BSYNC.RECONVERGENT B0 ;  /* 0x0000000000007941 */ /* 0x000fea0003800200 */
.L_x_4537:
[----:B------:R-:W-:-:S05]  /*9e70*/  LOP3.LUT R3, R0, 0x80, R3, 0xf8, !PT ;  /* 0x0000008000037812 */ /* 0x000fca00078ef803 */
[----:B------:R3:W-:Y:S01]  /*9e80*/  STG.E.U8 desc[UR36][R4.64], R3 ;  /* 0x0000000304007986 */ /* 0x0007e2000c101124 */
[----:B------:R-:W-:Y:S05]  /*9e90*/  BRA `(.L_x_4512) ;  /* 0x00000000007c7947 */ /* 0x000fea0003800000 */
.L_x_4534:
        /* <DEDUP_REMOVED lines=16> */
.L_x_4540:
[----:B------:R-:W-:Y:S01]  /*9fa0*/  IMAD.MOV.U32 R0, RZ, RZ, 0x7f ;  /* 0x0000007fff007424 */ /* 0x000fe200078e00ff */
[----:B------:R-:W-:-:S04]  /*9fb0*/  ISETP.GT.U32.AND P0, PT, R3, 0x7f800000, PT ;  /* 0x7f8000000300780c */ /* 0x000fc80003f04070 */
[----:B------:R-:W-:-:S09]  /*9fc0*/  SEL R0, R0, 0x7c, P0 ;  /* 0x0000007c00007807 */ /* 0x000fd20000000000 */
.L_x_4541:
[----:B------:R-:W-:Y:S05]  /*9fd0*/  BSYNC.RECONVERGENT B0 ;  /* 0x0000000000007941 */ /* 0x000fea0003800200 */
.L_x_4539:
[----:B------:R-:W-:-:S04]  /*9fe0*/  SHF.R.U32.HI R3, RZ, 0x18, R7 ;  /* 0x00000018ff037819 */ /* 0x000fc80000011607 */
[----:B------:R-:W-:-:S05]  /*9ff0*/  LOP3.LUT R3, R0, 0x80, R3, 0xf8, !PT ;  /* 0x0000008000037812 */ /* 0x000fca00078ef803 */
[----:B------:R2:W-:Y:S01]  /*a000*/  STG.E.U8 desc[UR36][R4.64], R3 ;  /* 0x0000000304007986 */ /* 0x0005e2000c101124 */
[----:B------:R-:W-:Y:S05]  /*a010*/  BRA `(.L_x_4512) ;  /* 0x00000000001c7947 */ /* 0x000fea0003800000 */
.L_x_4533:
[----:B------:R-:W-:Y:S01]  /*a020*/  UMOV UR4, 0xf0000000 ;  /* 0xf000000000047882 */ /* 0x000fe20000000000 */
[----:B------:R-:W-:Y:S01]  /*a030*/  UMOV UR5, 0x380fffff ;  /* 0x380fffff00057882 */ /* 0x000fe20000000000 */
[----:B------:R-:W0:Y:S01]  /*a040*/  F2F.F32.F64 R0, R28 ;  /* 0x0000001c00007310 */ /* 0x000e220000301000 */
[----:B------:R-:W-:-:S14]  /*a050*/  DSETP.GEU.AND P0, PT, |R28|, UR4, PT ;  /* 0x000000041c007e2a */ /* 0x000fdc000bf0e200 */
[----:B0-----:R-:W-:-:S05]  /*a060*/  @!P0 FMUL R0, R0, 1.175494350822287508e-38 ;  /* 0x0080000000008820 */ /* 0x001fca0000400000 */
[----:B------:R-:W-:-:S05]  /*a070*/  F2FP.BF16.F32.PACK_AB R0, RZ, R0 ;  /* 0x00000000ff00723e */ /* 0x000fca00000010ff */
[----:B------:R4:W-:Y:S02]  /*a080*/  STG.E.U16 desc[UR36][R4.64], R0 ;  /* 0x0000000004007986 */ /* 0x0009e4000c101524 */
.L_x_4512:
[----:B------:R-:W-:-:S07]  /*a090*/  VIADD R37, R37, 0x80 ;  /* 0x0000008025257836 */ /* 0x000fce0000000000 */
.L_x_4469:
[----:B------:R-:W-:-:S13]  /*a0a0*/  ISETP.GE.AND P0, PT, R37, R36, PT ;  /* 0x000000242500720c */ /* 0x000fda0003f06270 */
[----:B------:R-:W-:Y:S05]  /*a0b0*/  @P0 BREAK.RELIABLE B6 ;  /* 0x0000000000060942 */ /* 0x000fea0003800100 */
[----:B------:R-:W-:Y:S05]  /*a0c0*/  @P0 BRA `(.L_x_4506) ;  /* 0x00000010005c0947 */ /* 0x000fea0003800000 */
[----:B------:R-:W-:Y:S05]  /*a0d0*/  BSYNC.RELIABLE B6 ;  /* 0x0000000000067941 */ /* 0x000fea0003800100 */
.L_x_4468:
        /* <DEDUP_REMOVED lines=21> */
.L_x_4545:
[----:B------:R-:W0:Y:S02]  /*a230*/  F2I.S64.F64.TRUNC R24, R24 ;  /* 0x0000001800187311 */ /* 0x000e24000030d900 */
[----:B0-----:R-:W-:-:S05]  /*a240*/  IMAD.MOV.U32 R3, RZ, RZ, R24 ;  /* 0x000000ffff037224 */ /* 0x001fca00078e0018 */
[----:B------:R0:W-:Y:S01]  /*a250*/  STG.E.U8 desc[UR36][R4.64], R3 ;  /* 0x0000000304007986 */ /* 0x0001e2000c101124 */
[----:B------:R-:W-:Y:S05]  /*a260*/  BRA `(.L_x_4547) ;  /* 0x0000000c00f07947 */ /* 0x000fea0003800000 */
.L_x_4544:
        /* <DEDUP_REMOVED lines=9> */
.L_x_4549:
[----:B------:R-:W0:Y:S02]  /*a300*/  F2I.F64.TRUNC R25, R24 ;  /* 0x0000001800197311 */ /* 0x000e24000030d100 */
[----:B0-----:R0:W-:Y:S01]  /*a310*/  STG.E desc[UR36][R4.64], R25 ;  /* 0x0000001904007986 */ /* 0x0011e2000c101924 */
[----:B------:R-:W-:Y:S05]  /*a320*/  BRA `(.L_x_4547) ;  /* 0x0000000c00c07947 */ /* 0x000fea0003800000 */
.L_x_4548:
[----:B------:R-:W0:Y:S02]  /*a330*/  F2I.F64.TRUNC R25, R24 ;  /* 0x0000001800197311 */ /* 0x000e24000030d100 */
[----:B0-----:R0:W-:Y:S01]  /*a340*/  STG.E.U16 desc[UR36][R4.64], R25 ;  /* 0x0000001904007986 */ /* 0x0011e2000c101524 */
[----:B------:R-:W-:Y:S05]  /*a350*/  BRA `(.L_x_4547) ;  /* 0x0000000c00b47947 */ /* 0x000fea0003800000 */
.L_x_4543:
        /* <DEDUP_REMOVED lines=13> */
.L_x_4551:
        /* <DEDUP_REMOVED lines=8> */
.L_x_4550:
        /* <DEDUP_REMOVED lines=16> */
.L_x_4553:
        /* <DEDUP_REMOVED lines=11> */
.L_x_4552:
[----:B------:R0:W-:Y:S01]  /*a660*/  STG.E.64 desc[UR36][R4.64], R24 ;  /* 0x0000001804007986 */ /* 0x0001e2000c101b24 */
[----:B------:R-:W-:Y:S05]  /*a670*/  BRA `(.L_x_4547) ;  /* 0x0000000800ec7947 */ /* 0x000fea0003800000 */
.L_x_4542:
        /* <DEDUP_REMOVED lines=13> */
.L_x_4557:
        /* <DEDUP_REMOVED lines=22> */
.L_x_4560:
[----:B------:R-:W-:-:S04]  /*a8b0*/  SHF.R.U32.HI R3, RZ, 0x18, R7 ;  /* 0x00000018ff037819 */ /* 0x000fc80000011607 */
[----:B------:R-:W-:-:S07]  /*a8c0*/  LOP3.LUT R0, R0, 0x80, R3, 0xf8, !PT ;  /* 0x0000008000007812 */ /* 0x000fce00078ef803 */
.L_x_4559:
[----:B------:R-:W-:Y:S05]  /*a8d0*/  BSYNC.RECONVERGENT B0 ;  /* 0x0000000000007941 */ /* 0x000fea0003800200 */
.L_x_4558:
[----:B------:R0:W-:Y:S01]  /*a8e0*/  STG.E.U8 desc[UR36][R4.64], R0 ;  /* 0x0000000004007986 */ /* 0x0001e2000c101124 */
[----:B------:R-:W-:Y:S05]  /*a8f0*/  BRA `(.L_x_4547) ;  /* 0x00000008004c7947 */ /* 0x000fea0003800000 */
.L_x_4556:
        /* <DEDUP_REMOVED lines=22> */
.L_x_4563:
[----:B------:R-:W-:-:S04]  /*aa60*/  SHF.R.U32.HI R3, RZ, 0x18, R7 ;  /* 0x00000018ff037819 */ /* 0x000fc80000011607 */
[----:B------:R-:W-:-:S07]  /*aa70*/  LOP3.LUT R0, R0, 0x80, R3, 0xf8, !PT ;  /* 0x0000008000007812 */ /* 0x000fce00078ef803 */
.L_x_4562:
[----:B------:R-:W-:Y:S05]  /*aa80*/  BSYNC.RECONVERGENT B0 ;  /* 0x0000000000007941 */ /* 0x000fea0003800200 */
.L_x_4561:
[----:B------:R0:W-:Y:S01]  /*aa90*/  STG.E.U8 desc[UR36][R4.64], R0 ;  /* 0x0000000004007986 */ /* 0x0001e2000c101124 */
[----:B------:R-:W-:Y:S05]  /*aaa0*/  BRA `(.L_x_4547) ;  /* 0x0000000400e07947 */ /* 0x000fea0003800000 */
.L_x_4555:
        /* <DEDUP_REMOVED lines=26> */
.L_x_4565:
[----:B------:R-:W0:Y:S02]  /*ac50*/  F2I.U64.F64.TRUNC R24, R24 ;  /* 0x0000001800187311 */ /* 0x000e24000030d800 */
[----:B0-----:R0:W-:Y:S01]  /*ac60*/  STG.E.64 desc[UR36][R4.64], R24 ;  /* 0x0000001804007986 */ /* 0x0011e2000c101b24 */
[----:B------:R-:W-:Y:S05]  /*ac70*/  BRA `(.L_x_4547) ;  /* 0x00000004006c7947 */ /* 0x000fea0003800000 */
.L_x_4564:
[----:B------:R-:W0:Y:S02]  /*ac80*/  F2I.U32.F64.TRUNC R25, R24 ;  /* 0x0000001800197311 */ /* 0x000e24000030d000 */
[----:B0-----:R0:W-:Y:S01]  /*ac90*/  STG.E desc[UR36][R4.64], R25 ;  /* 0x0000001904007986 */ /* 0x0011e2000c101924 */
[----:B------:R-:W-:Y:S05]  /*aca0*/  BRA `(.L_x_4547) ;  /* 0x0000000400607947 */ /* 0x000fea0003800000 */
.L_x_4554:
        /* <DEDUP_REMOVED lines=11> */
.L_x_4567:
[----:B------:R4:W-:Y:S01]  /*ad60*/  STG.E.128 desc[UR36][R4.64], R24 ;  /* 0x0000001804007986 */ /* 0x0009e2000c101d24 */
[----:B------:R-:W-:Y:S05]  /*ad70*/  BRA `(.L_x_4547) ;  /* 0x00000004002c7947 */ /* 0x000fea0003800000 */
.L_x_4566:
[----:B------:R-:W-:-:S13]  /*ad80*/  ISETP.NE.AND P0, PT, R0, 0xf, PT ;  /* 0x0000000f0000780c */ /* 0x000fda0003f05270 */
[----:B------:R-:W-:Y:S05]  /*ad90*/  @!P0 BRA `(.L_x_4568) ;  /* 0x0000000400088947 */ /* 0x000fea0003800000 */
[----:B------:R-:W-:-:S13]  /*ada0*/  ISETP.NE.AND P0, PT, R0, 0x17, PT ;  /* 0x000000170000780c */ /* 0x000fda0003f05270 */
[----:B------:R-:W-:Y:S05]  /*adb0*/  @!P0 BRA `(.L_x_4569) ;  /* 0x0000000000a08947 */ /* 0x000fea0003800000 */
[----:B------:R-:W-:-:S13]  /*adc0*/  ISETP.NE.AND P0, PT, R0, 0x18, PT ;  /* 0x000000180000780c */ /* 0x000fda0003f05270 */
[----:B------:R-:W-:Y:S05]  /*add0*/  @!P0 BRA `(.L_x_4570) ;  /* 0x0000000000448947 */ /* 0x000fea0003800000 */
.L_x_4546:
        /* <DEDUP_REMOVED lines=16> */
.L_x_4571:
[----:B------:R-:W-:Y:S05]  /*aee0*/  BRA `(.L_x_4547) ;  /* 0x0000000000d07947 */ /* 0x000fea0003800000 */
.L_x_4570:
        /* <DEDUP_REMOVED lines=17> */
.L_x_4573:
[----:B------:R-:W-:Y:S05]  /*b000*/  BSYNC.RECONVERGENT B0 ;  /* 0x0000000000007941 */ /* 0x000fea0003800200 */
.L_x_4572:
[----:B------:R-:W-:-:S05]  /*b010*/  LOP3.LUT R3, R0, 0x80, R3, 0xf8, !PT ;  /* 0x0000008000037812 */ /* 0x000fca00078ef803 */
[----:B------:R1:W-:Y:S01]  /*b020*/  STG.E.U8 desc[UR36][R4.64], R3 ;  /* 0x0000000304007986 */ /* 0x0003e2000c101124 */
[----:B------:R-:W-:Y:S05]  /*b030*/  BRA `(.L_x_4547) ;  /* 0x00000000007c7947 */ /* 0x000fea0003800000 */
.L_x_4569:
        /* <DEDUP_REMOVED lines=16> */
.L_x_4575:
[----:B------:R-:W-:Y:S01]  /*b140*/  IMAD.MOV.U32 R0, RZ, RZ, 0x7f ;  /* 0x0000007fff007424 */ /* 0x000fe200078e00ff */
[----:B------:R-:W-:-:S04]  /*b150*/  ISETP.GT.U32.AND P0, PT, R3, 0x7f800000, PT ;  /* 0x7f8000000300780c */ /* 0x000fc80003f04070 */
[----:B------:R-:W-:-:S09]  /*b160*/  SEL R0, R0, 0x7c, P0 ;  /* 0x0000007c00007807 */ /* 0x000fd20000000000 */
.L_x_4576:
[----:B------:R-:W-:Y:S05]  /*b170*/  BSYNC.RECONVERGENT B0 ;  /* 0x0000000000007941 */ /* 0x000fea0003800200 */
.L_x_4574:
[----:B------:R-:W-:-:S04]  /*b180*/  SHF.R.U32.HI R3, RZ, 0x18, R7 ;  /* 0x00000018ff037819 */ /* 0x000fc80000011607 */
[----:B------:R-:W-:-:S05]  /*b190*/  LOP3.LUT R3, R0, 0x80, R3, 0xf8, !PT ;  /* 0x0000008000037812 */ /* 0x000fca00078ef803 */
[----:B------:R0:W-:Y:S01]  /*b1a0*/  STG.E.U8 desc[UR36][R4.64], R3 ;  /* 0x0000000304007986 */ /* 0x0001e2000c101124 */
[----:B------:R-:W-:Y:S05]  /*b1b0*/  BRA `(.L_x_4547) ;  /* 0x00000000001c7947 */ /* 0x000fea0003800000 */
.L_x_4568:
[----:B------:R-:W-:Y:S01]  /*b1c0*/  UMOV UR4, 0xf0000000 ;  /* 0xf000000000047882 */ /* 0x000fe20000000000 */
[----:B------:R-:W-:Y:S01]  /*b1d0*/  UMOV UR5, 0x380fffff ;  /* 0x380fffff00057882 */ /* 0x000fe20000000000 */
[----:B------:R-:W0:Y:S01]  /*b1e0*/  F2F.F32.F64 R0, R24 ;  /* 0x0000001800007310 */ /* 0x000e220000301000 */
[----:B------:R-:W-:-:S14]  /*b1f0*/  DSETP.GEU.AND P0, PT, |R24|, UR4, PT ;  /* 0x0000000418007e2a */ /* 0x000fdc000bf0e200 */
[----:B0-----:R-:W-:-:S05]  /*b200*/  @!P0 FMUL R0, R0, 1.175494350822287508e-38 ;  /* 0x0080000000008820 */ /* 0x001fca0000400000 */
[----:B------:R-:W-:-:S05]  /*b210*/  F2FP.BF16.F32.PACK_AB R0, RZ, R0 ;  /* 0x00000000ff00723e */ /* 0x000fca00000010ff */
[----:B------:R2:W-:Y:S02]  /*b220*/  STG.E.U16 desc[UR36][R4.64], R0 ;  /* 0x0000000004007986 */ /* 0x0005e4000c101524 */
.L_x_4547:
[----:B------:R-:W-:-:S07]  /*b230*/  VIADD R37, R37, 0x80 ;  /* 0x0000008025257836 */ /* 0x000fce0000000000 */
.L_x_4506:
[----:B------:R-:W-:Y:S05]  /*b240*/  BSYNC.RECONVERGENT B7 ;  /* 0x0000000000077941 */ /* 0x000fea0003800200 */
.L_x_4467:
        /* <DEDUP_REMOVED lines=22> */
.L_x_4580:
[----:B------:R-:W0:Y:S02]  /*b3b0*/  F2I.S64.F64.TRUNC R16, R16 ;  /* 0x0000001000107311 */ /* 0x000e24000030d900 */
[----:B0-----:R-:W-:-:S05]  /*b3c0*/  IMAD.MOV.U32 R5, RZ, RZ, R16 ;  /* 0x000000ffff057224 */ /* 0x001fca00078e0010 */
[----:B------:R-:W-:Y:S01]  /*b3d0*/  STG.E.U8 desc[UR36][R2.64], R5 ;  /* 0x0000000502007986 */ /* 0x000fe2000c101124 */
[----:B------:R-:W-:Y:S05]  /*b3e0*/  EXIT ;  /* 0x000000000000794d */ /* 0x000fea0003800000 */
.L_x_4579:
        /* <DEDUP_REMOVED lines=9> */
.L_x_4583:
[----:B------:R-:W0:Y:S02]  /*b480*/  F2I.F64.TRUNC R17, R16 ;  /* 0x0000001000117311 */ /* 0x000e24000030d100 */
[----:B0-----:R-:W-:Y:S01]  /*b490*/  STG.E desc[UR36][R2.64], R17 ;  /* 0x0000001102007986 */ /* 0x001fe2000c101924 */
[----:B------:R-:W-:Y:S05]  /*b4a0*/  EXIT ;  /* 0x000000000000794d */ /* 0x000fea0003800000 */
.L_x_4582:
[----:B------:R-:W0:Y:S02]  /*b4b0*/  F2I.F64.TRUNC R17, R16 ;  /* 0x0000001000117311 */ /* 0x000e24000030d100 */
[----:B0-----:R-:W-:Y:S01]  /*b4c0*/  STG.E.U16 desc[UR36][R2.64], R17 ;  /* 0x0000001102007986 */ /* 0x001fe2000c101524 */
[----:B------:R-:W-:Y:S05]  /*b4d0*/  EXIT ;  /* 0x000000000000794d */ /* 0x000fea0003800000 */
.L_x_4578:
        /* <DEDUP_REMOVED lines=13> */
.L_x_4585:
        /* <DEDUP_REMOVED lines=8> */
.L_x_4584:
        /* <DEDUP_REMOVED lines=16> */
.L_x_4587:
        /* <DEDUP_REMOVED lines=11> */
.L_x_4586:
[----:B------:R-:W-:Y:S01]  /*b7e0*/  STG.E.64 desc[UR36][R2.64], R16 ;  /* 0x0000001002007986 */ /* 0x000fe2000c101b24 */
[----:B------:R-:W-:Y:S05]  /*b7f0*/  EXIT ;  /* 0x000000000000794d */ /* 0x000fea0003800000 */
.L_x_4577:
        /* <DEDUP_REMOVED lines=13> */
.L_x_4591:
        /* <DEDUP_REMOVED lines=22> */
.L_x_4594:
[----:B------:R-:W-:-:S04]  /*ba30*/  SHF.R.U32.HI R5, RZ, 0x18, R5 ;  /* 0x00000018ff057819 */ /* 0x000fc80000011605 */
[----:B------:R-:W-:-:S07]  /*ba40*/  LOP3.LUT R0, R0, 0x80, R5, 0xf8, !PT ;  /* 0x0000008000007812 */ /* 0x000fce00078ef805 */
.L_x_4593:
[----:B------:R-:W-:Y:S05]  /*ba50*/  BSYNC.RECONVERGENT B0 ;  /* 0x0000000000007941 */ /* 0x000fea0003800200 */
.L_x_4592:
[----:B------:R-:W-:Y:S01]  /*ba60*/  STG.E.U8 desc[UR36][R2.64], R0 ;  /* 0x0000000002007986 */ /* 0x000fe2000c101124 */
[----:B------:R-:W-:Y:S05]  /*ba70*/  EXIT ;  /* 0x000000000000794d */ /* 0x000fea0003800000 */
.L_x_4590:
        /* <DEDUP_REMOVED lines=22> */
.L_x_4597:
[----:B------:R-:W-:-:S04]  /*bbe0*/  SHF.R.U32.HI R5, RZ, 0x18, R5 ;  /* 0x00000018ff057819 */ /* 0x000fc80000011605 */
[----:B------:R-:W-:-:S07]  /*bbf0*/  LOP3.LUT R0, R0, 0x80, R5, 0xf8, !PT ;  /* 0x0000008000007812 */ /* 0x000fce00078ef805 */
.L_x_4596:
[----:B------:R-:W-:Y:S05]  /*bc00*/  BSYNC.RECONVERGENT B0 ;  /* 0x0000000000007941 */ /* 0x000fea0003800200 */
.L_x_4595:
[----:B------:R-:W-:Y:S01]  /*bc10*/  STG.E.U8 desc[UR36][R2.64], R0 ;  /* 0x0000000002007986 */ /* 0x000fe2000c101124 */
[----:B------:R-:W-:Y:S05]  /*bc20*/  EXIT ;  /* 0x000000000000794d */ /* 0x000fea0003800000 */
.L_x_4589:
        /* <DEDUP_REMOVED lines=26> */
.L_x_4599:
[----:B------:R-:W0:Y:S02]  /*bdd0*/  F2I.U64.F64.TRUNC R16, R16 ;  /* 0x0000001000107311 */ /* 0x000e24000030d800 */
[----:B0-----:R-:W-:Y:S01]  /*bde0*/  STG.E.64 desc[UR36][R2.64], R16 ;  /* 0x0000001002007986 */ /* 0x001fe2000c101b24 */
[----:B------:R-:W-:Y:S05]  /*bdf0*/  EXIT ;  /* 0x000000000000794d */ /* 0x000fea0003800000 */
.L_x_4598:
[----:B------:R-:W0:Y:S02]  /*be00*/  F2I.U32.F64.TRUNC R17, R16 ;  /* 0x0000001000117311 */ /* 0x000e24000030d000 */
[----:B0-----:R-:W-:Y:S01]  /*be10*/  STG.E desc[UR36][R2.64], R17 ;  /* 0x0000001102007986 */ /* 0x001fe2000c101924 */
[----:B------:R-:W-:Y:S05]  /*be20*/  EXIT ;  /* 0x000000000000794d */ /* 0x000fea0003800000 */
.L_x_4588:
        /* <DEDUP_REMOVED lines=11> */
.L_x_4601:
[----:B------:R-:W-:Y:S01]  /*bee0*/  STG.E.128 desc[UR36][R2.64], R16 ;  /* 0x0000001002007986 */ /* 0x000fe2000c101d24 */
[----:B------:R-:W-:Y:S05]  /*bef0*/  EXIT ;  /* 0x000000000000794d */ /* 0x000fea0003800000 */
.L_x_4600:
[----:B------:R-:W-:-:S13]  /*bf00*/  ISETP.NE.AND P0, PT, R0, 0xf, PT ;  /* 0x0000000f0000780c */ /* 0x000fda0003f05270 */
[----:B------:R-:W-:Y:S05]  /*bf10*/  @!P0 BRA `(.L_x_4602) ;  /* 0x0000000400088947 */ /* 0x000fea0003800000 */
[----:B------:R-:W-:-:S13]  /*bf20*/  ISETP.NE.AND P0, PT, R0, 0x17, PT ;  /* 0x000000170000780c */ /* 0x000fda0003f05270 */
[----:B------:R-:W-:Y:S05]  /*bf30*/  @!P0 BRA `(.L_x_4603) ;  /* 0x0000000000a08947 */ /* 0x000fea0003800000 */
[----:B------:R-:W-:-:S13]  /*bf40*/  ISETP.NE.AND P0, PT, R0, 0x18, PT ;  /* 0x000000180000780c */ /* 0x000fda0003f05270 */
[----:B------:R-:W-:Y:S05]  /*bf50*/  @!P0 BRA `(.L_x_4604) ;  /* 0x0000000000448947 */ /* 0x000fea0003800000 */
.L_x_4581:
        /* <DEDUP_REMOVED lines=16> */
.L_x_4605:
[----:B------:R-:W-:Y:S05]  /*c060*/  EXIT ;  /* 0x000000000000794d */ /* 0x000fea0003800000 */
.L_x_4604:
        /* <DEDUP_REMOVED lines=17> */
.L_x_4607:
[----:B------:R-:W-:Y:S05]  /*c180*/  BSYNC.RECONVERGENT B0 ;  /* 0x0000000000007941 */ /* 0x000fea0003800200 */
.L_x_4606:
[----:B------:R-:W-:-:S05]  /*c190*/  LOP3.LUT R5, R0, 0x80, R5, 0xf8, !PT ;  /* 0x0000008000057812 */ /* 0x000fca00078ef805 */
[----:B------:R-:W-:Y:S01]  /*c1a0*/  STG.E.U8 desc[UR36][R2.64], R5 ;  /* 0x0000000502007986 */ /* 0x000fe2000c101124 */
[----:B------:R-:W-:Y:S05]  /*c1b0*/  EXIT ;  /* 0x000000000000794d */ /* 0x000fea0003800000 */
.L_x_4603:
        /* <DEDUP_REMOVED lines=16> */
.L_x_4609:
[----:B------:R-:W-:Y:S01]  /*c2c0*/  IMAD.MOV.U32 R0, RZ, RZ, 0x7f ;  /* 0x0000007fff007424 */ /* 0x000fe200078e00ff */
[----:B------:R-:W-:-:S04]  /*c2d0*/  ISETP.GT.U32.AND P0, PT, R4, 0x7f800000, PT ;  /* 0x7f8000000400780c */ /* 0x000fc80003f04070 */
[----:B------:R-:W-:-:S09]  /*c2e0*/  SEL R0, R0, 0x7c, P0 ;  /* 0x0000007c00007807 */ /* 0x000fd20000000000 */
.L_x_4610:
[----:B------:R-:W-:Y:S05]  /*c2f0*/  BSYNC.RECONVERGENT B0 ;  /* 0x0000000000007941 */ /* 0x000fea0003800200 */
.L_x_4608:
[----:B------:R-:W-:-:S04]  /*c300*/  SHF.R.U32.HI R5, RZ, 0x18, R5 ;  /* 0x00000018ff057819 */ /* 0x000fc80000011605 */
[----:B------:R-:W-:-:S05]  /*c310*/  LOP3.LUT R5, R0, 0x80, R5, 0xf8, !PT ;  /* 0x0000008000057812 */ /* 0x000fca00078ef805 */
[----:B------:R-:W-:Y:S01]  /*c320*/  STG.E.U8 desc[UR36][R2.64], R5 ;  /* 0x0000000502007986 */ /* 0x000fe2000c101124 */
[----:B------:R-:W-:Y:S05]  /*c330*/  EXIT ;  /* 0x000000000000794d */ /* 0x000fea0003800000 */
.L_x_4602:
        /* <DEDUP_REMOVED lines=8> */
.L_x_4611:
        /* <DEDUP_REMOVED lines=12> */
.L_x_4686:


//--------------------- .text._ZN2at6native18elementwise_kernelILi128ELi2EZNS0_22gpu_kernel_impl_nocastIZZZNS0_54_GLOBAL__N__7dbc7496_16_ComplexKernel_cu_1520ed90_295119complex_kernel_cudaERNS_14TensorIteratorEENKUlvE_clEvENKUlvE_clEvEUlddE_EEvRNS_18TensorIteratorBaseERKT_EUliE_EEviT1_ --------------------------
	.section	.text._ZN2at6native18elementwise_kernelILi128ELi2EZNS0_22gpu_kernel_impl_nocastIZZZNS0_54_GLOBAL__N__7dbc7496_16_ComplexKernel_cu_1520ed90_295119complex_kernel_cudaERNS_14TensorIteratorEENKUlvE_clEvENKUlvE_clEvEUlddE_EEvRNS_18TensorIteratorBaseERKT_EUliE_EEviT1_,"ax",@progbits
	.align	128
        .global         _ZN2at6native18elementwise_kernelILi128ELi2EZNS0_22gpu_kernel_impl_nocastIZZZNS0_54_GLOBAL__N__7dbc7496_16_ComplexKernel_cu_1520ed90_295119complex_kernel_cudaERNS_14TensorIteratorEENKUlvE_clEvENKUlvE_clEvEUlddE_EEvRNS_18TensorIteratorBaseERKT_EUliE_EEviT1_
        .type           _ZN2at6native18elementwise_kernelILi128ELi2EZNS0_22gpu_kernel_impl_nocastIZZZNS0_54_GLOBAL__N__7dbc7496_16_ComplexKernel_cu_1520ed90_295119complex_kernel_cudaERNS_14TensorIteratorEENKUlvE_clEvENKUlvE_clEvEUlddE_EEvRNS_18TensorIteratorBaseERKT_EUliE_EEviT1_,@function
        .size           _ZN2at6native18elementwise_kernelILi128ELi2EZNS0_22gpu_kernel_impl_nocastIZZZNS0_54_GLOBAL__N__7dbc7496_16_ComplexKernel_cu_1520ed90_295119complex_kernel_cudaERNS_14TensorIteratorEENKUlvE_clEvENKUlvE_clEvEUlddE_EEvRNS_18TensorIteratorBaseERKT_EUliE_EEviT1_,(.L_x_4687 - _ZN2at6native18elementwise_kernelILi128ELi2EZNS0_22gpu_kernel_impl_nocastIZZZNS0_54_GLOBAL__N__7dbc7496_16_ComplexKernel_cu_1520ed90_295119complex_kernel_cudaERNS_14TensorIteratorEENKUlvE_clEvENKUlvE_clEvEUlddE_EEvRNS_18TensorIteratorBaseERKT_EUliE_EEviT1_)
        .other          _ZN2at6native18elementwise_kernelILi128ELi2EZNS0_22gpu_kernel_impl_nocastIZZZNS0_54_GLOBAL__N__7dbc7496_16_ComplexKernel_cu_1520ed90_295119complex_kernel_cudaERNS_14TensorIteratorEENKUlvE_clEvENKUlvE_clEvEUlddE_EEvRNS_18TensorIteratorBaseERKT_EUliE_EEviT1_,@"STO_CUDA_ENTRY STV_DEFAULT"
_ZN2at6native18elementwise_kernelILi128ELi2EZNS0_22gpu_kernel_impl_nocastIZZZNS0_54_GLOBAL__N__7dbc7496_16_ComplexKernel_cu_1520ed90_295119complex_kernel_cudaERNS_14TensorIteratorEENKUlvE_clEvENKUlvE_clEvEUlddE_EEvRNS_18TensorIteratorBaseERKT_EUliE_EEviT1_:
.text._ZN2at6native18elementwise_kernelILi128ELi2EZNS0_22gpu_kernel_impl_nocastIZZZNS0_54_GLOBAL__N__7dbc7496_16_ComplexKernel_cu_1520ed90_295119complex_kernel_cudaERNS_14TensorIteratorEENKUlvE_clEvENKUlvE_clEvEUlddE_EEvRNS_18TensorIteratorBaseERKT_EUliE_EEviT1_:
        /* <DEDUP_REMOVED lines=15> */
[----:B0-----:R-:W2:Y:S04]  /*00f0*/  LDG.E.64 R4, desc[UR6][R4.64] ;  /* 0x0000000604047981 */ /* 0x001ea8000c1e1b00 */
[----:B-1----:R-:W2:Y:S03]  /*0100*/  LDG.E.64 R6, desc[UR6][R6.64] ;  /* 0x0000000606067981 */ /* 0x002ea6000c1e1b00 */
[----:B------:R-:W2:Y:S01]  /*0110*/  LDC.64 R8, c[0x0][0x5e8] ;  /* 0x00017a00ff087b82 */ /* 0x000ea20000000a00 */
[----:B------:R-:W-:Y:S01]  /*0120*/  IADD3 R3, PT, PT, R3, 0x80, RZ ;  /* 0x0000008003037810 */ /* 0x000fe20007ffe0ff */
[----:B--2---:R0:W-:Y:S06]  /*0130*/  STG.E.128 desc[UR6][R8.64], R4 ;  /* 0x0000000408007986 */ /* 0x0041ec000c101d06 */
.L_x_4614:
[----:B------:R-:W-:Y:S05]  /*0140*/  BSYNC.RECONVERGENT B0 ;  /* 0x0000000000007941 */ /* 0x000fea0003800200 */
.L_x_4613:
[----:B------:R-:W-:-:S13]  /*0150*/  ISETP.GE.AND P0, PT, R3, UR4, PT ;  /* 0x0000000403007c0c */ /* 0x000fda000bf06270 */
[----:B------:R-:W-:Y:S05]  /*0160*/  @P0 EXIT ;  /* 0x000000000000094d */ /* 0x000fea0003800000 */
[----:B0-----:R-:W0:Y:S08]  /*0170*/  LDC.64 R4, c[0x0][0x5f0] ;  /* 0x00017c00ff047b82 */ /* 0x001e300000000a00 */
[----:B------:R-:W1:Y:S01]  /*0180*/  LDC.64 R6, c[0x0][0x5f8] ;  /* 0x00017e00ff067b82 */ /* 0x000e620000000a00 */
[----:B0-----:R-:W2:Y:S04]  /*0190*/  LDG.E.64 R4, desc[UR6][R4.64] ;  /* 0x0000000604047981 */ /* 0x001ea8000c1e1b00 */
[----:B-1----:R-:W2:Y:S03]  /*01a0*/  LDG.E.64 R6, desc[UR6][R6.64] ;  /* 0x0000000606067981 */ /* 0x002ea6000c1e1b00 */
[----:B------:R-:W2:Y:S02]  /*01b0*/  LDC.64 R2, c[0x0][0x5e8] ;  /* 0x00017a00ff027b82 */ /* 0x000ea40000000a00 */
[----:B--2---:R-:W-:Y:S01]  /*01c0*/  STG.E.128 desc[UR6][R2.64], R4 ;  /* 0x0000000402007986 */ /* 0x004fe2000c101d06 */
[----:B------:R-:W-:Y:S05]  /*01d0*/  EXIT ;  /* 0x000000000000794d */ /* 0x000fea0003800000 */
.L_x_4612:
        /* <DEDUP_REMOVED lines=355> */
.L_x_4617:
[----:B------:R-:W0:Y:S02]  /*1810*/  LDCU.128 UR8, c[0x0][0x5f0] ;  /* 0x0000be00ff0877ac */ /* 0x000e240008000c00 */
[----:B0-----:R-:W-:Y:S02]  /*1820*/  IADD3 R10, P0, PT, R6, UR8, RZ ;  /* 0x00000008060a7c10 */ /* 0x001fe4000ff1e0ff */
[----:B------:R-:W-:Y:S02]  /*1830*/  IADD3 R6, P1, PT, R4, UR10, RZ ;  /* 0x0000000a04067c10 */ /* 0x000fe4000ff3e0ff */
[----:B------:R-:W-:Y:S01]  /*1840*/  IADD3.X R11, PT, PT, RZ, UR9, RZ, P0, !PT ;  /* 0x00000009ff0b7c10 */ /* 0x000fe200087fe4ff */
[----:B------:R-:W0:Y:S01]  /*1850*/  LDCU.64 UR8, c[0x0][0x5e8] ;  /* 0x0000bd00ff0877ac */ /* 0x000e220008000a00 */
[----:B------:R-:W-:-:S03]  /*1860*/  IADD3.X R7, PT, PT, RZ, UR11, RZ, P1, !PT ;  /* 0x0000000bff077c10 */ /* 0x000fc60008ffe4ff */
[----:B------:R-:W2:Y:S04]  /*1870*/  LDG.E.64 R4, desc[UR6][R10.64] ;  /* 0x000000060a047981 */ /* 0x000ea8000c1e1b00 */
[----:B------:R-:W2:Y:S01]  /*1880*/  LDG.E.64 R6, desc[UR6][R6.64] ;  /* 0x0000000606067981 */ /* 0x000ea2000c1e1b00 */
[----:B------:R-:W-:Y:S02]  /*1890*/  IADD3 R3, PT, PT, R3, 0x80, RZ ;  /* 0x0000008003037810 */ /* 0x000fe40007ffe0ff */
[----:B0-----:R-:W-:-:S04]  /*18a0*/  IADD3 R8, P0, PT, R9, UR8, RZ ;  /* 0x0000000809087c10 */ /* 0x001fc8000ff1e0ff */
[----:B------:R-:W-:-:S05]  /*18b0*/  IADD3.X R9, PT, PT, RZ, UR9, RZ, P0, !PT ;  /* 0x00000009ff097c10 */ /* 0x000fca00087fe4ff */
[----:B--2---:R0:W-:Y:S04]  /*18c0*/  STG.E.128 desc[UR6][R8.64], R4 ;  /* 0x0000000408007986 */ /* 0x0041e8000c101d06 */
.L_x_4616:
[----:B------:R-:W-:Y:S05]  /*18d0*/  BSYNC.RECONVERGENT B0 ;  /* 0x0000000000007941 */ /* 0x000fea0003800200 */
.L_x_4615:
        /* <DEDUP_REMOVED lines=350> */
.L_x_4618:
[----:B------:R-:W0:Y:S01]  /*2ec0*/  LDCU.128 UR8, c[0x0][0x5f0] ;  /* 0x0000be00ff0877ac */ /* 0x000e220008000c00 */
[----:B------:R-:W1:Y:S01]  /*2ed0*/  LDCU.64 UR4, c[0x0][0x5e8] ;  /* 0x0000bd00ff0477ac */ /* 0x000e620008000a00 */
[----:B0-----:R-:W-:Y:S02]  /*2ee0*/  IADD3 R4, P0, PT, R4, UR8, RZ ;  /* 0x0000000804047c10 */ /* 0x001fe4000ff1e0ff */
[----:B------:R-:W-:Y:S02]  /*2ef0*/  IADD3 R6, P1, PT, R2, UR10, RZ ;  /* 0x0000000a02067c10 */ /* 0x000fe4000ff3e0ff */
[----:B------:R-:W-:Y:S02]  /*2f00*/  IADD3.X R5, PT, PT, RZ, UR9, RZ, P0, !PT ;  /* 0x00000009ff057c10 */ /* 0x000fe400087fe4ff */
[----:B------:R-:W-:-:S04]  /*2f10*/  IADD3.X R7, PT, PT, RZ, UR11, RZ, P1, !PT ;  /* 0x0000000bff077c10 */ /* 0x000fc80008ffe4ff */
[----:B------:R-:W2:Y:S04]  /*2f20*/  LDG.E.64 R4, desc[UR6][R4.64] ;  /* 0x0000000604047981 */ /* 0x000ea8000c1e1b00 */
[----:B------:R-:W2:Y:S01]  /*2f30*/  LDG.E.64 R6, desc[UR6][R6.64] ;  /* 0x0000000606067981 */ /* 0x000ea2000c1e1b00 */
[----:B-1----:R-:W-:-:S04]  /*2f40*/  IADD3 R2, P0, PT, R3, UR4, RZ ;  /* 0x0000000403027c10 */ /* 0x002fc8000ff1e0ff */
[----:B------:R-:W-:-:S05]  /*2f50*/  IADD3.X R3, PT, PT, RZ, UR5, RZ, P0, !PT ;  /* 0x00000005ff037c10 */ /* 0x000fca00087fe4ff */
[----:B--2---:R-:W-:Y:S01]  /*2f60*/  STG.E.128 desc[UR6][R2.64], R4 ;  /* 0x0000000402007986 */ /* 0x004fe2000c101d06 */
[----:B------:R-:W-:Y:S05]  /*2f70*/  EXIT ;  /* 0x000000000000794d */ /* 0x000fea0003800000 */
.L_x_4619:
        /* <DEDUP_REMOVED lines=16> */
.L_x_4687:


//--------------------- .text._ZN2at6native27unrolled_elementwise_kernelIZZZNS0_54_GLOBAL__N__7dbc7496_16_ComplexKernel_cu_1520ed90_295119complex_kernel_cudaERNS_14TensorIteratorEENKUlvE_clEvENKUlvE_clEvEUlddE_St5arrayIPcLm3EELi4E23TrivialOffsetCalculatorILi2EjESB_ILi1EjENS0_6memory15LoadWithoutCastENSE_16StoreWithoutCastEEEviT_T0_T2_T3_T4_T5_ --------------------------
	.section	.text._ZN2at6native27unrolled_elementwise_kernelIZZZNS0_54_GLOBAL__N__7dbc7496_16_ComplexKernel_cu_1520ed90_295119complex_kernel_cudaERNS_14TensorIteratorEENKUlvE_clEvENKUlvE_clEvEUlddE_St5arrayIPcLm3EELi4E23TrivialOffsetCalculatorILi2EjESB_ILi1EjENS0_6memory15LoadWithoutCastENSE_16StoreWithoutCastEEEviT_T0_T2_T3_T4_T5_,"ax",@progbits
	.align	128
        .global         _ZN2at6native27unrolled_elementwise_kernelIZZZNS0_54_GLOBAL__N__7dbc7496_16_ComplexKernel_cu_1520ed90_295119complex_kernel_cudaERNS_14TensorIteratorEENKUlvE_clEvENKUlvE_clEvEUlddE_St5arrayIPcLm3EELi4E23TrivialOffsetCalculatorILi2EjESB_ILi1EjENS0_6memory15LoadWithoutCastENSE_16StoreWithoutCastEEEviT_T0_T2_T3_T4_T5_
        .type           _ZN2at6native27unrolled_elementwise_kernelIZZZNS0_54_GLOBAL__N__7dbc7496_16_ComplexKernel_cu_1520ed90_295119complex_kernel_cudaERNS_14TensorIteratorEENKUlvE_clEvENKUlvE_clEvEUlddE_St5arrayIPcLm3EELi4E23TrivialOffsetCalculatorILi2EjESB_ILi1EjENS0_6memory15LoadWithoutCastENSE_16StoreWithoutCastEEEviT_T0_T2_T3_T4_T5_,@function
        .size           _ZN2at6native27unrolled_elementwise_kernelIZZZNS0_54_GLOBAL__N__7dbc7496_16_ComplexKernel_cu_1520ed90_295119complex_kernel_cudaERNS_14TensorIteratorEENKUlvE_clEvENKUlvE_clEvEUlddE_St5arrayIPcLm3EELi4E23TrivialOffsetCalculatorILi2EjESB_ILi1EjENS0_6memory15LoadWithoutCastENSE_16StoreWithoutCastEEEviT_T0_T2_T3_T4_T5_,(.L_x_4688 - _ZN2at6native27unrolled_elementwise_kernelIZZZNS0_54_GLOBAL__N__7dbc7496_16_ComplexKernel_cu_1520ed90_295119complex_kernel_cudaERNS_14TensorIteratorEENKUlvE_clEvENKUlvE_clEvEUlddE_St5arrayIPcLm3EELi4E23TrivialOffsetCalculatorILi2EjESB_ILi1EjENS0_6memory15LoadWithoutCastENSE_16StoreWithoutCastEEEviT_T0_T2_T3_T4_T5_)
        .other          _ZN2at6native27unrolled_elementwise_kernelIZZZNS0_54_GLOBAL__N__7dbc7496_16_ComplexKernel_cu_1520ed90_295119complex_kernel_cudaERNS_14TensorIteratorEENKUlvE_clEvENKUlvE_clEvEUlddE_St5arrayIPcLm3EELi4E23TrivialOffsetCalculatorILi2EjESB_ILi1EjENS0_6memory15LoadWithoutCastENSE_16StoreWithoutCastEEEviT_T0_T2_T3_T4_T5_,@"STO_CUDA_ENTRY STV_DEFAULT"
_ZN2at6native27unrolled_elementwise_kernelIZZZNS0_54_GLOBAL__N__7dbc7496_16_ComplexKernel_cu_1520ed90_295119complex_kernel_cudaERNS_14TensorIteratorEENKUlvE_clEvENKUlvE_clEvEUlddE_St5arrayIPcLm3EELi4E23TrivialOffsetCalculatorILi2EjESB_ILi1EjENS0_6memory15LoadWithoutCastENSE_16StoreWithoutCastEEEviT_T0_T2_T3_T4_T5_:
.text._ZN2at6native27unrolled_elementwise_kernelIZZZNS0_54_GLOBAL__N__7dbc7496_16_ComplexKernel_cu_1520ed90_295119complex_kernel_cudaERNS_14TensorIteratorEENKUlvE_clEvENKUlvE_clEvEUlddE_St5arrayIPcLm3EELi4E23TrivialOffsetCalculatorILi2EjESB_ILi1EjENS0_6memory15LoadWithoutCastENSE_16StoreWithoutCastEEEviT_T0_T2_T3_T4_T5_:
[----:B------:R-:W-:Y:S01]  /*0000*/  LDC R1, c[0x0][0x37c] ;  /* 0x0000df00ff017b82 */ /* 0x000fe20000000800 */
[----:B------:R-:W0:Y:S07]  /*0010*/  S2R R0, SR_CTAID.X ;  /* 0x0000000000007919 */ /* 0x000e2e0000002500 */
[----:B------:R-:W0:Y:S01]  /*0020*/  LDC R3, c[0x0][0x380] ;  /* 0x0000e000ff037b82 */ /* 0x000e220000000800 */
[----:B------:R-:W1:Y:S01]  /*0030*/  LDCU.64 UR4, c[0x0][0x358] ;  /* 0x00006b00ff0477ac */ /* 0x000e620008000a00 */
[----:B------:R-:W-:Y:S01]  /*0040*/  CS2R R6, SRZ ;  /* 0x0000000000067805 */ /* 0x000fe2000001ff00 */
[----:B------:R-:W2:Y:S05]  /*0050*/  S2R R19, SR_TID.X ;  /* 0x0000000000137919 */ /* 0x000eaa0000002100 */
[----:B------:R-:W3:Y:S08]  /*0060*/  LDC.64 R8, c[0x0][0x398] ;  /* 0x0000e600ff087b82 */ /* 0x000ef00000000a00 */
[----:B------:R-:W4:Y:S08]  /*0070*/  LDC.64 R10, c[0x0][0x390] ;  /* 0x0000e400ff0a7b82 */ /* 0x000f300000000a00 */
[----:B------:R-:W4:Y:S01]  /*0080*/  LDC.64 R16, c[0x0][0x398] ;  /* 0x0000e600ff107b82 */ /* 0x000f220000000a00 */
[----:B0-----:R-:W-:-:S07]  /*0090*/  IMAD R18, R0, -0x200, R3 ;  /* 0xfffffe0000127824 */ /* 0x001fce00078e0203 */
[----:B------:R-:W0:Y:S01]  /*00a0*/  LDC.64 R14, c[0x0][0x390] ;  /* 0x0000e400ff0e7b82 */ /* 0x000e220000000a00 */
[C---:B--2---:R-:W-:Y:S01]  /*00b0*/  VIADD R23, R19.reuse, 0x80 ;  /* 0x0000008013177836 */ /* 0x044fe20000000000 */
[----:B------:R-:W-:Y:S01]  /*00c0*/  ISETP.GE.AND P0, PT, R19, R18, PT ;  /* 0x000000121300720c */ /* 0x000fe20003f06270 */
[----:B------:R-:W-:-:S05]  /*00d0*/  IMAD.MOV.U32 R13, RZ, RZ, R19 ;  /* 0x000000ffff0d7224 */ /* 0x000fca00078e0013 */
[----:B------:R-:W2:Y:S08]  /*00e0*/  LDC.64 R2, c[0x0][0x390] ;  /* 0x0000e400ff027b82 */ /* 0x000eb00000000a00 */
[----:B------:R-:W0:Y:S01]  /*00f0*/  LDC.64 R20, c[0x0][0x390] ;  /* 0x0000e400ff147b82 */ /* 0x000e220000000a00 */
[----:B------:R-:W-:Y:S02]  /*0100*/  @!P0 IMAD R5, R0, 0x200, R19 ;  /* 0x0000020000058824 */ /* 0x000fe400078e0213 */
[----:B------:R-:W-:-:S02]  /*0110*/  @!P0 IMAD.MOV.U32 R13, RZ, RZ, R23 ;  /* 0x000000ffff0d8224 */ /* 0x000fc400078e0017 */
[----:B---3--:R-:W-:-:S03]  /*0120*/  @!P0 IMAD.WIDE.U32 R8, R5, 0x8, R8 ;  /* 0x0000000805088825 */ /* 0x008fc600078e0008 */
[----:B------:R-:W-:Y:S02]  /*0130*/  ISETP.GE.AND P1, PT, R13, R18, PT ;  /* 0x000000120d00720c */ /* 0x000fe40003f26270 */
[----:B-1----:R1:W3:Y:S01]  /*0140*/  @!P0 LDG.E.64 R6, desc[UR4][R8.64] ;  /* 0x0000000408068981 */ /* 0x0022e2000c1e1b00 */
[----:B--2---:R-:W-:Y:S01]  /*0150*/  @!P0 IMAD.WIDE.U32 R2, R5, 0x8, R2 ;  /* 0x0000000805028825 */ /* 0x004fe200078e0002 */
[----:B------:R-:W-:-:S09]  /*0160*/  CS2R R4, SRZ ;  /* 0x0000000000047805 */ /* 0x000fd2000001ff00 */
[----:B------:R-:W-:Y:S01]  /*0170*/  @!P1 LEA R29, R0, R13, 0x9 ;  /* 0x0000000d001d9211 */ /* 0x000fe200078e48ff */
[----:B------:R-:W-:Y:S01]  /*0180*/  @!P1 VIADD R13, R13, 0x80 ;  /* 0x000000800d0d9836 */ /* 0x000fe20000000000 */
[----:B------:R2:W3:Y:S04]  /*0190*/  @!P0 LDG.E.64 R4, desc[UR4][R2.64] ;  /* 0x0000000402048981 */ /* 0x0004e8000c1e1b00 */
[----:B------:R-:W-:-:S13]  /*01a0*/  ISETP.GE.AND P3, PT, R13, R18, PT ;  /* 0x000000120d00720c */ /* 0x000fda0003f66270 */
[----:B------:R-:W-:Y:S02]  /*01b0*/  @!P3 IMAD R25, R0, 0x200, R13 ;  /* 0x000002000019b824 */ /* 0x000fe400078e020d */
[----:B------:R-:W-:-:S05]  /*01c0*/  @!P3 VIADD R13, R13, 0x80 ;  /* 0x000000800d0db836 */ /* 0x000fca0000000000 */
[----:B------:R-:W-:-:S13]  /*01d0*/  ISETP.GE.AND P2, PT, R13, R18, PT ;  /* 0x000000120d00720c */ /* 0x000fda0003f46270 */
[----:B------:R-:W-:-:S05]  /*01e0*/  @!P2 LEA R13, R0, R13, 0x9 ;  /* 0x0000000d000da211 */ /* 0x000fca00078e48ff */
[----:B----4-:R-:W-:-:S04]  /*01f0*/  @!P2 IMAD.WIDE.U32 R10, R13, 0x8, R10 ;  /* 0x000000080d0aa825 */ /* 0x010fc800078e000a */
[----:B------:R-:W-:Y:S02]  /*0200*/  @!P2 IMAD.WIDE.U32 R16, R13, 0x8, R16 ;  /* 0x000000080d10a825 */ /* 0x000fe400078e0010 */
[----:B------:R-:W4:Y:S01]  /*0210*/  LDC.64 R12, c[0x0][0x398] ;  /* 0x0000e600ff0c7b82 */ /* 0x000f220000000a00 */
[----:B-1----:R-:W-:Y:S02]  /*0220*/  CS2R R8, SRZ ;  /* 0x0000000000087805 */ /* 0x002fe4000001ff00 */
[----:B--2---:R-:W-:Y:S01]  /*0230*/  CS2R R2, SRZ ;  /* 0x0000000000027805 */ /* 0x004fe2000001ff00 */
[----:B0-----:R-:W-:-:S03]  /*0240*/  @!P1 IMAD.WIDE.U32 R26, R29, 0x8, R14 ;  /* 0x000000081d1a9825 */ /* 0x001fc600078e000e */
[----:B------:R0:W5:Y:S04]  /*0250*/  @!P2 LDG.E.64 R8, desc[UR4][R16.64] ;  /* 0x000000041008a981 */ /* 0x000168000c1e1b00 */
[----:B------:R1:W5:Y:S01]  /*0260*/  @!P2 LDG.E.64 R2, desc[UR4][R10.64] ;  /* 0x000000040a02a981 */ /* 0x000362000c1e1b00 */
[----:B0-----:R-:W-:Y:S01]  /*0270*/  CS2R R16, SRZ ;  /* 0x0000000000107805 */ /* 0x001fe2000001ff00 */
[----:B-1----:R-:W0:Y:S05]  /*0280*/  LDC.64 R10, c[0x0][0x398] ;  /* 0x0000e600ff0a7b82 */ /* 0x002e2a0000000a00 */
[----:B------:R4:W5:Y:S02]  /*0290*/  @!P1 LDG.E.64 R16, desc[UR4][R26.64] ;  /* 0x000000041a109981 */ /* 0x000964000c1e1b00 */
[----:B----4-:R-:W-:-:S02]  /*02a0*/  @!P1 IMAD.WIDE.U32 R26, R29, 0x8, R12 ;  /* 0x000000081d1a9825 */ /* 0x010fc400078e000c */
[----:B------:R-:W1:Y:S01]  /*02b0*/  @!P0 LDC.64 R28, c[0x0][0x388] ;  /* 0x0000e200ff1c8b82 */ /* 0x000e620000000a00 */
[----:B------:R-:W-:Y:S01]  /*02c0*/  CS2R R12, SRZ ;  /* 0x00000000000c7805 */ /* 0x000fe2000001ff00 */
[----:B------:R-:W-:Y:S01]  /*02d0*/  @!P3 IMAD.WIDE.U32 R20, R25, 0x8, R20 ;  /* 0x000000081914b825 */ /* 0x000fe200078e0014 */
[----:B------:R-:W-:-:S03]  /*02e0*/  CS2R R14, SRZ ;  /* 0x00000000000e7805 */ /* 0x000fc6000001ff00 */
[----:B------:R-:W-:-:S03]  /*02f0*/  @!P0 IMAD R22, R0, 0x200, R19 ;  /* 0x0000020000168824 */ /* 0x000fc600078e0213 */
[----:B------:R-:W5:Y:S01]  /*0300*/  @!P1 LDG.E.64 R14, desc[UR4][R26.64] ;  /* 0x000000041a0e9981 */ /* 0x000f62000c1e1b00 */
[----:B0-----:R-:W-:Y:S01]  /*0310*/  @!P3 IMAD.WIDE.U32 R24, R25, 0x8, R10 ;  /* 0x000000081918b825 */ /* 0x001fe200078e000a */
[----:B------:R-:W-:-:S04]  /*0320*/  CS2R R10, SRZ ;  /* 0x00000000000a7805 */ /* 0x000fc8000001ff00 */
[----:B------:R0:W5:Y:S04]  /*0330*/  @!P3 LDG.E.64 R12, desc[UR4][R24.64] ;  /* 0x00000004180cb981 */ /* 0x000168000c1e1b00 */
[----:B------:R2:W5:Y:S01]  /*0340*/  @!P3 LDG.E.64 R10, desc[UR4][R20.64] ;  /* 0x00000004140ab981 */ /* 0x000562000c1e1b00 */
[----:B-1----:R-:W-:-:S04]  /*0350*/  @!P0 IMAD.WIDE.U32 R28, R22, 0x10, R28 ;  /* 0x00000010161c8825 */ /* 0x002fc800078e001c */
[----:B0-----:R-:W-:Y:S02]  /*0360*/  IMAD.MOV.U32 R25, RZ, RZ, R19 ;  /* 0x000000ffff197224 */ /* 0x001fe400078e0013 */
[----:B------:R-:W-:-:S05]  /*0370*/  @!P0 IMAD.MOV.U32 R25, RZ, RZ, R23 ;  /* 0x000000ffff198224 */ /* 0x000fca00078e0017 */
[----:B------:R-:W-:Y:S01]  /*0380*/  ISETP.GE.AND P1, PT, R25, R18, PT ;  /* 0x000000121900720c */ /* 0x000fe20003f26270 */
[----:B------:R-:W-:Y:S01]  /*0390*/  BSSY.RECONVERGENT B0, `(.L_x_4620) ;  /* 0x000001f000007945 */ /* 0x000fe20003800200 */
[----:B---3--:R2:W-:Y:S11]  /*03a0*/  @!P0 STG.E.128 desc[UR4][R28.64], R4 ;  /* 0x000000041c008986 */ /* 0x0085f6000c101d04 */
[----:B------:R-:W-:Y:S05]  /*03b0*/  @P1 BRA `(.L_x_4621) ;  /* 0x0000000000701947 */ /* 0x000fea0003800000 */
[----:B--2---:R-:W0:Y:S01]  /*03c0*/  LDC.64 R4, c[0x0][0x388] ;  /* 0x0000e200ff047b82 */ /* 0x004e220000000a00 */
[----:B------:R-:W-:Y:S02]  /*03d0*/  ISETP.GE.AND P0, PT, R23, R18, PT ;  /* 0x000000121700720c */ /* 0x000fe40003f06270 */
[----:B------:R-:W-:Y:S02]  /*03e0*/  LEA R7, R0, R25, 0x9 ;  /* 0x0000001900077211 */ /* 0x000fe400078e48ff */
[----:B-----5:R-:W-:Y:S02]  /*03f0*/  FSEL R21, R17, RZ, !P0 ;  /* 0x000000ff11157208 */ /* 0x020fe40004000000 */
[----:B------:R-:W-:Y:S02]  /*0400*/  FSEL R16, R16, RZ, !P0 ;  /* 0x000000ff10107208 */ /* 0x000fe40004000000 */
[----:B------:R-:W-:Y:S02]  /*0410*/  FSEL R17, R15, RZ, !P0 ;  /* 0x000000ff0f117208 */ /* 0x000fe40004000000 */
[----:B------:R-:W-:-:S02]  /*0420*/  FSEL R6, R14, RZ, !P0 ;  /* 0x000000ff0e067208 */ /* 0x000fc40004000000 */
[----:B------:R-:W-:-:S04]  /*0430*/  IADD3 R25, PT, PT, R25, 0x80, RZ ;  /* 0x0000008019197810 */ /* 0x000fc80007ffe0ff */
[----:B------:R-:W-:Y:S01]  /*0440*/  ISETP.GE.AND P0, PT, R25, R18, PT ;  /* 0x000000121900720c */ /* 0x000fe20003f06270 */
[----:B0-----:R-:W-:-:S04]  /*0450*/  IMAD.WIDE.U32 R14, R7, 0x10, R4 ;  /* 0x00000010070e7825 */ /* 0x001fc800078e0004 */
[----:B------:R-:W-:Y:S02]  /*0460*/  IMAD.MOV.U32 R4, RZ, RZ, R16 ;  /* 0x000000ffff047224 */ /* 0x000fe400078e0010 */
[----:B------:R-:W-:Y:S02]  /*0470*/  IMAD.MOV.U32 R5, RZ, RZ, R21 ;  /* 0x000000ffff057224 */ /* 0x000fe400078e0015 */
[----:B------:R-:W-:-:S05]  /*0480*/  IMAD.MOV.U32 R7, RZ, RZ, R17 ;  /* 0x000000ffff077224 */ /* 0x000fca00078e0011 */
[----:B------:R0:W-:Y:S01]  /*0490*/  STG.E.128 desc[UR4][R14.64], R4 ;  /* 0x000000040e007986 */ /* 0x0001e2000c101d04 */
[----:B------:R-:W-:Y:S05]  /*04a0*/  @P0 BRA `(.L_x_4621) ;  /* 0x0000000000340947 */ /* 0x000fea0003800000 */
[----:B0-----:R-:W0:Y:S01]  /*04b0*/  LDC.64 R4, c[0x0][0x388] ;  /* 0x0000e200ff047b82 */ /* 0x001e220000000a00 */
[----:B------:R-:W-:Y:S02]  /*04c0*/  VIADD R7, R19, 0x100 ;  /* 0x0000010013077836 */ /* 0x000fe40000000000 */
[----:B------:R-:W-:Y:S02]  /*04d0*/  IMAD R17, R0, 0x200, R25 ;  /* 0x0000020000117824 */ /* 0x000fe400078e0219 */
[----:B------:R-:W-:Y:S01]  /*04e0*/  VIADD R25, R25, 0x80 ;  /* 0x0000008019197836 */ /* 0x000fe20000000000 */
[----:B------:R-:W-:-:S04]  /*04f0*/  ISETP.GE.AND P0, PT, R7, R18, PT ;  /* 0x000000120700720c */ /* 0x000fc80003f06270 */
[----:B------:R-:W-:Y:S02]  /*0500*/  FSEL R14, R10, RZ, !P0 ;  /* 0x000000ff0a0e7208 */ /* 0x000fe40004000000 */
[----:B------:R-:W-:Y:S02]  /*0510*/  FSEL R15, R11, RZ, !P0 ;  /* 0x000000ff0b0f7208 */ /* 0x000fe40004000000 */
[----:B------:R-:W-:Y:S02]  /*0520*/  FSEL R6, R12, RZ, !P0 ;  /* 0x000000ff0c067208 */ /* 0x000fe40004000000 */
[----:B------:R-:W-:Y:S01]  /*0530*/  FSEL R7, R13, RZ, !P0 ;  /* 0x000000ff0d077208 */ /* 0x000fe20004000000 */
[----:B0-----:R-:W-:Y:S01]  /*0540*/  IMAD.WIDE.U32 R10, R17, 0x10, R4 ;  /* 0x00000010110a7825 */ /* 0x001fe200078e0004 */
[----:B------:R-:W-:-:S03]  /*0550*/  MOV R5, R15 ;  /* 0x0000000f00057202 */ /* 0x000fc60000000f00 */
[----:B------:R-:W-:-:S05]  /*0560*/  IMAD.MOV.U32 R4, RZ, RZ, R14 ;  /* 0x000000ffff047224 */ /* 0x000fca00078e000e */
[----:B------:R1:W-:Y:S02]  /*0570*/  STG.E.128 desc[UR4][R10.64], R4 ;  /* 0x000000040a007986 */ /* 0x0003e4000c101d04 */
.L_x_4621:
[----:B------:R-:W-:Y:S05]  /*0580*/  BSYNC.RECONVERGENT B0 ;  /* 0x0000000000007941 */ /* 0x000fea0003800200 */
.L_x_4620:
[----:B------:R-:W-:-:S13]  /*0590*/  ISETP.GE.AND P0, PT, R25, R18, PT ;  /* 0x000000121900720c */ /* 0x000fda0003f06270 */
[----:B------:R-:W-:Y:S05]  /*05a0*/  @P0 EXIT ;  /* 0x000000000000094d */ /* 0x000fea0003800000 */
[----:B012---:R-:W0:Y:S01]  /*05b0*/  LDC.64 R4, c[0x0][0x388] ;  /* 0x0000e200ff047b82 */ /* 0x007e220000000a00 */
[----:B------:R-:W-:Y:S02]  /*05c0*/  VIADD R7, R19, 0x180 ;  /* 0x0000018013077836 */ /* 0x000fe40000000000 */
[----:B------:R-:W-:-:S03]  /*05d0*/  IMAD R25, R0, 0x200, R25 ;  /* 0x0000020000197824 */ /* 0x000fc600078e0219 */
[----:B------:R-:W-:-:S04]  /*05e0*/  ISETP.GE.AND P0, PT, R7, R18, PT ;  /* 0x000000120700720c */ /* 0x000fc80003f06270 */
[----:B-----5:R-:W-:Y:S02]  /*05f0*/  FSEL R11, R3, RZ, !P0 ;  /* 0x000000ff030b7208 */ /* 0x020fe40004000000 */
[----:B------:R-:W-:Y:S02]  /*0600*/  FSEL R0, R2, RZ, !P0 ;  /* 0x000000ff02007208 */ /* 0x000fe40004000000 */
[----:B------:R-:W-:Y:S02]  /*0610*/  FSEL R6, R8, RZ, !P0 ;  /* 0x000000ff08067208 */ /* 0x000fe40004000000 */
[----:B------:R-:W-:Y:S01]  /*0620*/  FSEL R7, R9, RZ, !P0 ;  /* 0x000000ff09077208 */ /* 0x000fe20004000000 */
[----:B0-----:R-:W-:Y:S01]  /*0630*/  IMAD.WIDE.U32 R2, R25, 0x10, R4 ;  /* 0x0000001019027825 */ /* 0x001fe200078e0004 */
[----:B------:R-:W-:-:S03]  /*0640*/  MOV R4, R0 ;  /* 0x0000000000047202 */ /* 0x000fc60000000f00 */
[----:B------:R-:W-:-:S05]  /*0650*/  IMAD.MOV.U32 R5, RZ, RZ, R11 ;  /* 0x000000ffff057224 */ /* 0x000fca00078e000b */
[----:B------:R-:W-:Y:S01]  /*0660*/  STG.E.128 desc[UR4][R2.64], R4 ;  /* 0x0000000402007986 */ /* 0x000fe2000c101d04 */
[----:B------:R-:W-:Y:S05]  /*0670*/  EXIT ;  /* 0x000000000000794d */ /* 0x000fea0003800000 */
.L_x_4622:
        /* <DEDUP_REMOVED lines=16> */
.L_x_4688:


//--------------------- .text._ZN2at6native29vectorized_elementwise_kernelILi2EZZZNS0_54_GLOBAL__N__7dbc7496_16_ComplexKernel_cu_1520ed90_295119complex_kernel_cudaERNS_14TensorIteratorEENKUlvE_clEvENKUlvE_clEvEUlddE_St5arrayIPcLm3EEEEviT0_T1_ --------------------------
	.section	.text._ZN2at6native29vectorized_elementwise_kernelILi2EZZZNS0_54_GLOBAL__N__7dbc7496_16_ComplexKernel_cu_1520ed90_295119complex_kernel_cudaERNS_14TensorIteratorEENKUlvE_clEvENKUlvE_clEvEUlddE_St5arrayIPcLm3EEEEviT0_T1_,"ax",@progbits
	.align	128
        .global         _ZN2at6native29vectorized_elementwise_kernelILi2EZZZNS0_54_GLOBAL__N__7dbc7496_16_ComplexKernel_cu_1520ed90_295119complex_kernel_cudaERNS_14TensorIteratorEENKUlvE_clEvENKUlvE_clEvEUlddE_St5arrayIPcLm3EEEEviT0_T1_
        .type           _ZN2at6native29vectorized_elementwise_kernelILi2EZZZNS0_54_GLOBAL__N__7dbc7496_16_ComplexKernel_cu_1520ed90_295119complex_kernel_cudaERNS_14TensorIteratorEENKUlvE_clEvENKUlvE_clEvEUlddE_St5arrayIPcLm3EEEEviT0_T1_,@function
        .size           _ZN2at6native29vectorized_elementwise_kernelILi2EZZZNS0_54_GLOBAL__N__7dbc7496_16_ComplexKernel_cu_1520ed90_295119complex_kernel_cudaERNS_14TensorIteratorEENKUlvE_clEvENKUlvE_clEvEUlddE_St5arrayIPcLm3EEEEviT0_T1_,(.L_x_4689 - _ZN2at6native29vectorized_elementwise_kernelILi2EZZZNS0_54_GLOBAL__N__7dbc7496_16_ComplexKernel_cu_1520ed90_295119complex_kernel_cudaERNS_14TensorIteratorEENKUlvE_clEvENKUlvE_clEvEUlddE_St5arrayIPcLm3EEEEviT0_T1_)
        .other          _ZN2at6native29vectorized_elementwise_kernelILi2EZZZNS0_54_GLOBAL__N__7dbc7496_16_ComplexKernel_cu_1520ed90_295119complex_kernel_cudaERNS_14TensorIteratorEENKUlvE_clEvENKUlvE_clEvEUlddE_St5arrayIPcLm3EEEEviT0_T1_,@"STO_CUDA_ENTRY STV_DEFAULT"
_ZN2at6native29vectorized_elementwise_kernelILi2EZZZNS0_54_GLOBAL__N__7dbc7496_16_ComplexKernel_cu_1520ed90_295119complex_kernel_cudaERNS_14TensorIteratorEENKUlvE_clEvENKUlvE_clEvEUlddE_St5arrayIPcLm3EEEEviT0_T1_:
.text._ZN2at6native29vectorized_elementwise_kernelILi2EZZZNS0_54_GLOBAL__N__7dbc7496_16_ComplexKernel_cu_1520ed90_295119complex_kernel_cudaERNS_14TensorIteratorEENKUlvE_clEvENKUlvE_clEvEUlddE_St5arrayIPcLm3EEEEviT0_T1_:
        /* <DEDUP_REMOVED lines=10> */
[----:B------:R-:W-:Y:S02]  /*00a0*/  CS2R R36, SRZ ;  /* 0x0000000000247805 */ /* 0x000fe4000001ff00 */
[----:B------:R-:W-:-:S05]  /*00b0*/  CS2R R34, SRZ ;  /* 0x0000000000227805 */ /* 0x000fca000001ff00 */
[----:B------:R-:W2:Y:S08]  /*00c0*/  LDC.64 R16, c[0x0][0x398] ;  /* 0x0000e600ff107b82 */ /* 0x000eb00000000a00 */
[----:B------:R-:W3:Y:S08]  /*00d0*/  LDC.64 R6, c[0x0][0x398] ;  /* 0x0000e600ff067b82 */ /* 0x000ef00000000a00 */
[----:B------:R-:W4:Y:S01]  /*00e0*/  LDC.64 R4, c[0x0][0x390] ;  /* 0x0000e400ff047b82 */ /* 0x000f220000000a00 */
[----:B0-----:R-:W-:Y:S01]  /*00f0*/  ISETP.GE.U32.AND P0, PT, R19, R18, PT ;  /* 0x000000121300720c */ /* 0x001fe20003f06070 */
[----:B------:R-:W-:-:S06]  /*0100*/  IMAD.MOV.U32 R29, RZ, RZ, R19 ;  /* 0x000000ffff1d7224 */ /* 0x000fcc00078e0013 */
[----:B------:R-:W0:Y:S08]  /*0110*/  LDC.64 R42, c[0x0][0x390] ;  /* 0x0000e400ff2a7b82 */ /* 0x000e300000000a00 */
[----:B------:R-:W0:Y:S01]  /*0120*/  LDC.64 R38, c[0x0][0x398] ;  /* 0x0000e600ff267b82 */ /* 0x000e220000000a00 */
[----:B------:R-:W-:-:S05]  /*0130*/  @!P0 VIADD R29, R19, 0x80 ;  /* 0x00000080131d8836 */ /* 0x000fca0000000000 */
[C---:B------:R-:W-:Y:S02]  /*0140*/  ISETP.GE.U32.AND P4, PT, R29.reuse, R18, PT ;  /* 0x000000121d00720c */ /* 0x040fe40003f86070 */
[----:B------:R-:W-:Y:S01]  /*0150*/  CS2R R30, SRZ ;  /* 0x00000000001e7805 */ /* 0x000fe2000001ff00 */
[----:B------:R-:W0:Y:S08]  /*0160*/  LDC.64 R12, c[0x0][0x390] ;  /* 0x0000e400ff0c7b82 */ /* 0x000e300000000a00 */
[----:B------:R-:W0:Y:S02]  /*0170*/  LDC.64 R14, c[0x0][0x398] ;  /* 0x0000e600ff0e7b82 */ /* 0x000e240000000a00 */
[----:B------:R-:W-:Y:S01]  /*0180*/  @!P4 IADD3 R3, PT, PT, R0, R29, RZ ;  /* 0x0000001d0003c210 */ /* 0x000fe20007ffe0ff */
[----:B------:R-:W-:-:S04]  /*0190*/  @!P4 VIADD R29, R29, 0x80 ;  /* 0x000000801d1dc836 */ /* 0x000fc80000000000 */
[----:B-1----:R-:W-:Y:S01]  /*01a0*/  @!P4 IMAD.WIDE.U32 R8, R3, 0x8, R8 ;  /* 0x000000080308c825 */ /* 0x002fe200078e0008 */
[----:B------:R-:W-:Y:S01]  /*01b0*/  ISETP.GE.U32.AND P1, PT, R29, R18, PT ;  /* 0x000000121d00720c */ /* 0x000fe20003f26070 */
[----:B------:R-:W1:Y:S02]  /*01c0*/  LDC.64 R10, c[0x0][0x398] ;  /* 0x0000e600ff0a7b82 */ /* 0x000e640000000a00 */
[----:B--2---:R-:W-:Y:S01]  /*01d0*/  @!P4 IMAD.WIDE.U32 R16, R3, 0x8, R16 ;  /* 0x000000080310c825 */ /* 0x004fe200078e0010 */
[----:B------:R2:W5:Y:S04]  /*01e0*/  @!P4 LDG.E.64 R34, desc[UR4][R8.64] ;  /* 0x000000040822c981 */ /* 0x000568000c1e1b00 */
[----:B------:R3:W5:Y:S01]  /*01f0*/  @!P4 LDG.E.64 R36, desc[UR4][R16.64] ;  /* 0x000000041024c981 */ /* 0x000762000c1e1b00 */
[----:B------:R-:W3:Y:S04]  /*0200*/  LDC.64 R2, c[0x0][0x390] ;  /* 0x0000e400ff027b82 */ /* 0x000ee80000000a00 */
[----:B------:R-:W-:-:S02]  /*0210*/  @!P1 IMAD.IADD R21, R0, 0x1, R29 ;  /* 0x0000000100159824 */ /* 0x000fc400078e021d */
[----:B------:R-:W-:Y:S01]  /*0220*/  @!P1 VIADD R29, R29, 0x80 ;  /* 0x000000801d1d9836 */ /* 0x000fe20000000000 */
[----:B------:R-:W-:Y:S02]  /*0230*/  CS2R R24, SRZ ;  /* 0x0000000000187805 */ /* 0x000fe4000001ff00 */
[----:B------:R-:W-:Y:S01]  /*0240*/  CS2R R26, SRZ ;  /* 0x00000000001a7805 */ /* 0x000fe2000001ff00 */
[----:B------:R-:W1:Y:S01]  /*0250*/  LDC.64 R40, c[0x0][0x398] ;  /* 0x0000e600ff287b82 */ /* 0x000e620000000a00 */
[----:B------:R-:W-:-:S13]  /*0260*/  ISETP.GE.U32.AND P2, PT, R29, R18, PT ;  /* 0x000000121d00720c */ /* 0x000fda0003f46070 */
[----:B------:R-:W-:Y:S01]  /*0270*/  @!P2 IADD3 R45, PT, PT, R0, R29, RZ ;  /* 0x0000001d002da210 */ /* 0x000fe20007ffe0ff */
[----:B------:R-:W-:-:S05]  /*0280*/  @!P2 VIADD R29, R29, 0x80 ;  /* 0x000000801d1da836 */ /* 0x000fca0000000000 */
[----:B------:R-:W-:Y:S01]  /*0290*/  ISETP.GE.U32.AND P3, PT, R29, R18, PT ;  /* 0x000000121d00720c */ /* 0x000fe20003f66070 */
[----:B----4-:R-:W-:-:S04]  /*02a0*/  @!P1 IMAD.WIDE.U32 R4, R21, 0x8, R4 ;  /* 0x0000000815049825 */ /* 0x010fc800078e0004 */
[C---:B--2---:R-:W-:Y:S01]  /*02b0*/  @!P0 IMAD.IADD R8, R0.reuse, 0x1, R19 ;  /* 0x0000000100088824 */ /* 0x044fe200078e0213 */
[----:B------:R2:W5:Y:S07]  /*02c0*/  @!P1 LDG.E.64 R30, desc[UR4][R4.64] ;  /* 0x00000004041e9981 */ /* 0x00056e000c1e1b00 */
[----:B------:R-:W-:-:S04]  /*02d0*/  @!P3 IMAD.IADD R23, R0, 0x1, R29 ;  /* 0x000000010017b824 */ /* 0x000fc800078e021d */
[----:B---3--:R-:W-:-:S04]  /*02e0*/  @!P3 IMAD.WIDE.U32 R16, R23, 0x8, R2 ;  /* 0x000000081710b825 */ /* 0x008fc800078e0002 */
[----:B------:R-:W-:Y:S01]  /*02f0*/  @!P3 IMAD.WIDE.U32 R6, R23, 0x8, R6 ;  /* 0x000000081706b825 */ /* 0x000fe200078e0006 */
[----:B------:R-:W-:Y:S02]  /*0300*/  CS2R R22, SRZ ;  /* 0x0000000000167805 */ /* 0x000fe4000001ff00 */
[----:B--2---:R-:W-:Y:S01]  /*0310*/  CS2R R4, SRZ ;  /* 0x0000000000047805 */ /* 0x004fe2000001ff00 */
[----:B0-----:R-:W-:-:S03]  /*0320*/  @!P0 IMAD.WIDE.U32 R42, R8, 0x8, R42 ;  /* 0x00000008082a8825 */ /* 0x001fc600078e002a */
[----:B------:R0:W5:Y:S01]  /*0330*/  @!P3 LDG.E.64 R22, desc[UR4][R6.64] ;  /* 0x000000040616b981 */ /* 0x000162000c1e1b00 */
[----:B------:R-:W-:-:S03]  /*0340*/  @!P0 IMAD.WIDE.U32 R38, R8, 0x8, R38 ;  /* 0x0000000808268825 */ /* 0x000fc600078e0026 */
[----:B------:R-:W2:Y:S01]  /*0350*/  @!P0 LDG.E.64 R4, desc[UR4][R42.64] ;  /* 0x000000042a048981 */ /* 0x000ea2000c1e1b00 */
[----:B0-----:R-:W-:-:S06]  /*0360*/  CS2R R6, SRZ ;  /* 0x0000000000067805 */ /* 0x001fcc000001ff00 */
[----:B------:R-:W2:Y:S01]  /*0370*/  @!P0 LDG.E.64 R6, desc[UR4][R38.64] ;  /* 0x0000000426068981 */ /* 0x000ea2000c1e1b00 */
[----:B------:R-:W-:Y:S02]  /*0380*/  @!P3 VIADD R29, R29, 0x80 ;  /* 0x000000801d1db836 */ /* 0x000fe40000000000 */
[----:B------:R-:W-:-:S03]  /*0390*/  @!P2 IMAD.WIDE.U32 R12, R45, 0x8, R12 ;  /* 0x000000082d0ca825 */ /* 0x000fc600078e000c */
[----:B------:R-:W-:Y:S01]  /*03a0*/  ISETP.GE.U32.AND P4, PT, R29, R18, PT ;  /* 0x000000121d00720c */ /* 0x000fe20003f86070 */
[----:B------:R-:W-:Y:S01]  /*03b0*/  @!P2 IMAD.WIDE.U32 R44, R45, 0x8, R14 ;  /* 0x000000082d2ca825 */ /* 0x000fe200078e000e */
[----:B------:R0:W5:Y:S01]  /*03c0*/  @!P2 LDG.E.64 R24, desc[UR4][R12.64] ;  /* 0x000000040c18a981 */ /* 0x000162000c1e1b00 */
[----:B------:R-:W3:Y:S03]  /*03d0*/  LDC.64 R14, c[0x0][0x390] ;  /* 0x0000e400ff0e7b82 */ /* 0x000ee60000000a00 */
[----:B------:R4:W5:Y:S01]  /*03e0*/  @!P2 LDG.E.64 R26, desc[UR4][R44.64] ;  /* 0x000000042c1aa981 */ /* 0x000962000c1e1b00 */
[----:B-1----:R-:W-:-:S06]  /*03f0*/  @!P1 IMAD.WIDE.U32 R10, R21, 0x8, R10 ;  /* 0x00000008150a9825 */ /* 0x002fcc00078e000a */
[----:B------:R-:W-:Y:S01]  /*0400*/  @!P4 IADD3 R9, PT, PT, R0, R29, RZ ;  /* 0x0000001d0009c210 */ /* 0x000fe20007ffe0ff */
[----:B------:R-:W-:Y:S01]  /*0410*/  @!P4 VIADD R29, R29, 0x80 ;  /* 0x000000801d1dc836 */ /* 0x000fe20000000000 */
[----:B------:R-:W-:Y:S02]  /*0420*/  CS2R R2, SRZ ;  /* 0x0000000000027805 */ /* 0x000fe4000001ff00 */
[----:B------:R-:W-:Y:S01]  /*0430*/  CS2R R32, SRZ ;  /* 0x0000000000207805 */ /* 0x000fe2000001ff00 */
[----:B0-----:R-:W0:Y:S01]  /*0440*/  LDC.64 R12, c[0x0][0x390] ;  /* 0x0000e400ff0c7b82 */ /* 0x001e220000000a00 */
[----:B------:R-:W-:Y:S02]  /*0450*/  ISETP.GE.U32.AND P2, PT, R29, R18, PT ;  /* 0x000000121d00720c */ /* 0x000fe40003f46070 */
[----:B------:R-:W-:Y:S02]  /*0460*/  CS2R R20, SRZ ;  /* 0x0000000000147805 */ /* 0x000fe4000001ff00 */
[----:B------:R-:W5:Y:S04]  /*0470*/  @!P1 LDG.E.64 R32, desc[UR4][R10.64] ;  /* 0x000000040a209981 */ /* 0x000f68000c1e1b00 */
[----:B------:R1:W5:Y:S01]  /*0480*/  @!P3 LDG.E.64 R20, desc[UR4][R16.64] ;  /* 0x000000041014b981 */ /* 0x000362000c1e1b00 */
[----:B---3--:R-:W-:-:S05]  /*0490*/  @!P4 IMAD.WIDE.U32 R14, R9, 0x8, R14 ;  /* 0x00000008090ec825 */ /* 0x008fca00078e000e */
[----:B------:R3:W5:Y:S01]  /*04a0*/  @!P4 LDG.E.64 R2, desc[UR4][R14.64] ;  /* 0x000000040e02c981 */ /* 0x000762000c1e1b00 */
[----:B----4-:R-:W-:Y:S01]  /*04b0*/  @!P2 IMAD.IADD R45, R0, 0x1, R29 ;  /* 0x00000001002da824 */ /* 0x010fe200078e021d */
[----:B------:R-:W-:Y:S01]  /*04c0*/  @!P2 IADD3 R29, PT, PT, R29, 0x80, RZ ;  /* 0x000000801d1da810 */ /* 0x000fe20007ffe0ff */
[----:B------:R-:W-:Y:S01]  /*04d0*/  @!P4 IMAD.WIDE.U32 R40, R9, 0x8, R40 ;  /* 0x000000080928c825 */ /* 0x000fe200078e0028 */
[----:B-1----:R-:W1:Y:S02]  /*04e0*/  LDC.64 R16, c[0x0][0x398] ;  /* 0x0000e600ff107b82 */ /* 0x002e640000000a00 */
[----:B------:R-:W-:-:S06]  /*04f0*/  ISETP.GE.U32.AND P1, PT, R29, R18, PT ;  /* 0x000000121d00720c */ /* 0x000fcc0003f26070 */
[----:B---3--:R-:W3:Y:S01]  /*0500*/  LDC.64 R14, c[0x0][0x390] ;  /* 0x0000e400ff0e7b82 */ /* 0x008ee20000000a00 */
[----:B------:R-:W-:-:S06]  /*0510*/  CS2R R8, SRZ ;  /* 0x0000000000087805 */ /* 0x000fcc000001ff00 */
[----:B------:R-:W-:Y:S01]  /*0520*/  @!P1 IMAD.IADD R29, R0, 0x1, R29 ;  /* 0x00000001001d9824 */ /* 0x000fe200078e021d */
[----:B------:R-:W4:Y:S01]  /*0530*/  LDC.64 R10, c[0x0][0x398] ;  /* 0x0000e600ff0a7b82 */ /* 0x000f220000000a00 */
[----:B------:R1:W5:Y:S02]  /*0540*/  @!P4 LDG.E.64 R8, desc[UR4][R40.64] ;  /* 0x000000042808c981 */ /* 0x000364000c1e1b00 */
[----:B-1----:R-:W-:-:S04]  /*0550*/  @!P1 IMAD.WIDE.U32 R40, R29, 0x8, R16 ;  /* 0x000000081d289825 */ /* 0x002fc800078e0010 */
[----:B---3--:R-:W-:Y:S02]  /*0560*/  @!P1 IMAD.WIDE.U32 R38, R29, 0x8, R14 ;  /* 0x000000081d269825 */ /* 0x008fe400078e000e */
[----:B------:R-:W1:Y:S01]  /*0570*/  @!P0 LDC.64 R28, c[0x0][0x388] ;  /* 0x0000e200ff1c8b82 */ /* 0x000e620000000a00 */
[----:B------:R-:W-:Y:S01]  /*0580*/  CS2R R14, SRZ ;  /* 0x00000000000e7805 */ /* 0x000fe2000001ff00 */
[C---:B0-----:R-:W-:Y:S01]  /*0590*/  @!P2 IMAD.WIDE.U32 R42, R45.reuse, 0x8, R12 ;  /* 0x000000082d2aa825 */ /* 0x041fe200078e000c */
[----:B------:R-:W-:Y:S02]  /*05a0*/  CS2R R12, SRZ ;  /* 0x00000000000c7805 */ /* 0x000fe4000001ff00 */
[----:B------:R-:W-:Y:S02]  /*05b0*/  CS2R R16, SRZ ;  /* 0x0000000000107805 */ /* 0x000fe4000001ff00 */
[----:B------:R0:W5:Y:S01]  /*05c0*/  @!P1 LDG.E.64 R14, desc[UR4][R38.64] ;  /* 0x00000004260e9981 */ /* 0x000162000c1e1b00 */
[----:B----4-:R-:W-:Y:S01]  /*05d0*/  @!P2 IMAD.WIDE.U32 R44, R45, 0x8, R10 ;  /* 0x000000082d2ca825 */ /* 0x010fe200078e000a */
[----:B------:R-:W-:-:S02]  /*05e0*/  CS2R R10, SRZ ;  /* 0x00000000000a7805 */ /* 0x000fc4000001ff00 */
[----:B------:R3:W5:Y:S04]  /*05f0*/  @!P1 LDG.E.64 R16, desc[UR4][R40.64] ;  /* 0x0000000428109981 */ /* 0x000768000c1e1b00 */
[----:B------:R3:W5:Y:S01]  /*0600*/  @!P2 LDG.E.64 R10, desc[UR4][R42.64] ;  /* 0x000000042a0aa981 */ /* 0x000762000c1e1b00 */
[----:B0-----:R-:W-:-:S03]  /*0610*/  @!P0 IMAD.IADD R39, R0, 0x1, R19 ;  /* 0x0000000100278824 */ /* 0x001fc600078e0213 */
[----:B------:R3:W5:Y:S01]  /*0620*/  @!P2 LDG.E.64 R12, desc[UR4][R44.64] ;  /* 0x000000042c0ca981 */ /* 0x000762000c1e1b00 */
[----:B-1----:R-:W-:-:S04]  /*0630*/  @!P0 IMAD.WIDE.U32 R38, R39, 0x10, R28 ;  /* 0x0000001027268825 */ /* 0x002fc800078e001c */
[----:B------:R-:W-:Y:S01]  /*0640*/  IMAD.MOV.U32 R29, RZ, RZ, R19 ;  /* 0x000000ffff1d7224 */ /* 0x000fe200078e0013 */
[----:B------:R-:W-:Y:S01]  /*0650*/  @!P0 IADD3 R29, PT, PT, R19, 0x80, RZ ;  /* 0x00000080131d8810 */ /* 0x000fe20007ffe0ff */
[----:B------:R-:W-:Y:S04]  /*0660*/  BSSY.RECONVERGENT B0, `(.L_x_4624) ;  /* 0x000005f000007945 */ /* 0x000fe80003800200 */
[----:B------:R-:W-:Y:S01]  /*0670*/  BSSY.RELIABLE B1, `(.L_x_4625) ;  /* 0x0000052000017945 */ /* 0x000fe20003800100 */
[----:B--2---:R3:W-:Y:S01]  /*0680*/  @!P0 STG.E.128 desc[UR4][R38.64], R4 ;  /* 0x0000000426008986 */ /* 0x0047e2000c101d04 */
[----:B------:R-:W-:-:S13]  /*0690*/  ISETP.GE.U32.AND P0, PT, R29, R18, PT ;  /* 0x000000121d00720c */ /* 0x000fda0003f06070 */
[----:B------:R-:W-:Y:S05]  /*06a0*/  @P0 BRA `(.L_x_4626) ;  /* 0x0000000000740947 */ /* 0x000fea0003800000 */
[----:B---3--:R-:W0:Y:S01]  /*06b0*/  LDC.64 R4, c[0x0][0x388] ;  /* 0x0000e200ff047b82 */ /* 0x008e220000000a00 */
[----:B------:R-:W-:-:S05]  /*06c0*/  VIADD R7, R19, 0x80 ;  /* 0x0000008013077836 */ /* 0x000fca0000000000 */
[----:B------:R-:W-:Y:S01]  /*06d0*/  ISETP.GE.U32.AND P0, PT, R7, R18, PT ;  /* 0x000000120700720c */ /* 0x000fe20003f06070 */
[----:B------:R-:W-:Y:S02]  /*06e0*/  IMAD.IADD R7, R0, 0x1, R29 ;  /* 0x0000000100077824 */ /* 0x000fe400078e021d */
[----:B------:R-:W-:Y:S01]  /*06f0*/  VIADD R29, R29, 0x80 ;  /* 0x000000801d1d7836 */ /* 0x000fe20000000000 */
[----:B-----5:R-:W-:Y:S02]  /*0700*/  FSEL R28, R34, RZ, !P0 ;  /* 0x000000ff221c7208 */ /* 0x020fe40004000000 */
[----:B------:R-:W-:Y:S02]  /*0710*/  FSEL R37, R37, RZ, !P0 ;  /* 0x000000ff25257208 */ /* 0x000fe40004000000 */
[----:B------:R-:W-:Y:S02]  /*0720*/  FSEL R39, R35, RZ, !P0 ;  /* 0x000000ff23277208 */ /* 0x000fe40004000000 */
[----:B------:R-:W-:-:S02]  /*0730*/  FSEL R6, R36, RZ, !P0 ;  /* 0x000000ff24067208 */ /* 0x000fc40004000000 */
[----:B------:R-:W-:Y:S01]  /*0740*/  ISETP.GE.U32.AND P0, PT, R29, R18, PT ;  /* 0x000000121d00720c */ /* 0x000fe20003f06070 */
[----:B0-----:R-:W-:Y:S01]  /*0750*/  IMAD.WIDE.U32 R34, R7, 0x10, R4 ;  /* 0x0000001007227825 */ /* 0x001fe200078e0004 */
[----:B------:R-:W-:-:S03]  /*0760*/  MOV R5, R39 ;  /* 0x0000002700057202 */ /* 0x000fc60000000f00 */
[----:B------:R-:W-:Y:S02]  /*0770*/  IMAD.MOV.U32 R4, RZ, RZ, R28 ;  /* 0x000000ffff047224 */ /* 0x000fe400078e001c */
[----:B------:R-:W-:-:S05]  /*0780*/  IMAD.MOV.U32 R7, RZ, RZ, R37 ;  /* 0x000000ffff077224 */ /* 0x000fca00078e0025 */
[----:B------:R0:W-:Y:S01]  /*0790*/  STG.E.128 desc[UR4][R34.64], R4 ;  /* 0x0000000422007986 */ /* 0x0001e2000c101d04 */
[----:B------:R-:W-:Y:S05]  /*07a0*/  @P0 BRA `(.L_x_4627) ;  /* 0x0000000000700947 */ /* 0x000fea0003800000 */
[----:B0-----:R-:W0:Y:S01]  /*07b0*/  LDC.64 R4, c[0x0][0x388] ;  /* 0x0000e200ff047b82 */ /* 0x001e220000000a00 */
[----:B------:R-:W-:Y:S01]  /*07c0*/  VIADD R7, R19, 0x100 ;  /* 0x0000010013077836 */ /* 0x000fe20000000000 */
[----:B------:R-:W-:Y:S01]  /*07d0*/  IADD3 R37, PT, PT, R0, R29, RZ ;  /* 0x0000001d00257210 */ /* 0x000fe20007ffe0ff */
[----:B------:R-:W-:-:S03]  /*07e0*/  VIADD R29, R29, 0x80 ;  /* 0x000000801d1d7836 */ /* 0x000fc60000000000 */
[----:B------:R-:W-:-:S04]  /*07f0*/  ISETP.GE.U32.AND P0, PT, R7, R18, PT ;  /* 0x000000120700720c */ /* 0x000fc80003f06070 */
[----:B------:R-:W-:Y:S02]  /*0800*/  FSEL R28, R30, RZ, !P0 ;  /* 0x000000ff1e1c7208 */ /* 0x000fe40004000000 */
[----:B------:R-:W-:Y:S02]  /*0810*/  FSEL R35, R31, RZ, !P0 ;  /* 0x000000ff1f237208 */ /* 0x000fe40004000000 */
[----:B------:R-:W-:Y:S02]  /*0820*/  FSEL R6, R32, RZ, !P0 ;  /* 0x000000ff20067208 */ /* 0x000fe40004000000 */
[----:B------:R-:W-:Y:S01]  /*0830*/  FSEL R7, R33, RZ, !P0 ;  /* 0x000000ff21077208 */ /* 0x000fe20004000000 */
[----:B0-----:R-:W-:-:S04]  /*0840*/  IMAD.WIDE.U32 R30, R37, 0x10, R4 ;  /* 0x00000010251e7825 */ /* 0x001fc800078e0004 */
[----:B------:R-:W-:Y:S02]  /*0850*/  IMAD.MOV.U32 R4, RZ, RZ, R28 ;  /* 0x000000ffff047224 */ /* 0x000fe400078e001c */
[----:B------:R-:W-:-:S05]  /*0860*/  IMAD.MOV.U32 R5, RZ, RZ, R35 ;  /* 0x000000ffff057224 */ /* 0x000fca00078e0023 */
[----:B------:R0:W-:Y:S02]  /*0870*/  STG.E.128 desc[UR4][R30.64], R4 ;  /* 0x000000041e007986 */ /* 0x0001e4000c101d04 */
.L_x_4626:
[----:B------:R-:W-:-:S13]  /*0880*/  ISETP.GE.U32.AND P0, PT, R29, R18, PT ;  /* 0x000000121d00720c */ /* 0x000fda0003f06070 */
[----:B------:R-:W-:Y:S05]  /*0890*/  @P0 BRA `(.L_x_4628) ;  /* 0x0000000000700947 */ /* 0x000fea0003800000 */
[----:B0--3--:R-:W0:Y:S01]  /*08a0*/  LDC.64 R4, c[0x0][0x388] ;  /* 0x0000e200ff047b82 */ /* 0x009e220000000a00 */
[----:B------:R-:W-:Y:S01]  /*08b0*/  IADD3 R7, PT, PT, R19, 0x180, RZ ;  /* 0x0000018013077810 */ /* 0x000fe20007ffe0ff */
[----:B-----5:R-:W-:Y:S01]  /*08c0*/  IMAD.IADD R33, R0, 0x1, R29 ;  /* 0x0000000100217824 */ /* 0x020fe200078e021d */
[----:B------:R-:W-:Y:S02]  /*08d0*/  IADD3 R29, PT, PT, R29, 0x80, RZ ;  /* 0x000000801d1d7810 */ /* 0x000fe40007ffe0ff */
        /* <DEDUP_REMOVED lines=9> */
.L_x_4627:
[----:B------:R-:W-:-:S13]  /*0970*/  ISETP.GE.U32.AND P0, PT, R29, R18, PT ;  /* 0x000000121d00720c */ /* 0x000fda0003f06070 */
[----:B------:R-:W-:Y:S05]  /*0980*/  @P0 BRA `(.L_x_4629) ;  /* 0x0000000000740947 */ /* 0x000fea0003800000 */
[----:B01----:R-:W0:Y:S01]  /*0990*/  LDC.64 R4, c[0x0][0x388] ;  /* 0x0000e200ff047b82 */ /* 0x003e220000000a00 */
[----:B------:R-:W-:Y:S02]  /*09a0*/  VIADD R7, R19, 0x200 ;  /* 0x0000020013077836 */ /* 0x000fe40000000000 */
[----:B------:R-:W-:Y:S02]  /*09b0*/  IMAD.IADD R27, R0, 0x1, R29 ;  /* 0x00000001001b7824 */ /* 0x000fe400078e021d */
[----:B------:R-:W-:Y:S01]  /*09c0*/  VIADD R29, R29, 0x80 ;  /* 0x000000801d1d7836 */ /* 0x000fe20000000000 */
[----:B------:R-:W-:-:S04]  /*09d0*/  ISETP.GE.U32.AND P0, PT, R7, R18, PT ;  /* 0x000000120700720c */ /* 0x000fc80003f06070 */
        /* <DEDUP_REMOVED lines=8> */
.L_x_4628:
[----:B------:R-:W-:-:S13]  /*0a60*/  ISETP.GE.U32.AND P0, PT, R29, R18, PT ;  /* 0x000000121d00720c */ /* 0x000fda0003f06070 */
[----:B------:R-:W-:Y:S05]  /*0a70*/  @P0 BREAK.RELIABLE B1 ;  /* 0x0000000000010942 */ /* 0x000fea0003800100 */
[----:B------:R-:W-:Y:S05]  /*0a80*/  @P0 BRA `(.L_x_4630) ;  /* 0x0000000000700947 */ /* 0x000fea0003800000 */
[----:B01-3--:R-:W0:Y:S01]  /*0a90*/  LDC.64 R4, c[0x0][0x388] ;  /* 0x0000e200ff047b82 */ /* 0x00be220000000a00 */
[----:B------:R-:W-:Y:S02]  /*0aa0*/  VIADD R7, R19, 0x280 ;  /* 0x0000028013077836 */ /* 0x000fe40000000000 */
[----:B-----5:R-:W-:Y:S02]  /*0ab0*/  IMAD.IADD R23, R0, 0x1, R29 ;  /* 0x0000000100177824 */ /* 0x020fe400078e021d */
        /* <DEDUP_REMOVED lines=10> */
.L_x_4629:
[----:B------:R-:W-:-:S13]  /*0b60*/  ISETP.GE.U32.AND P0, PT, R29, R18, PT ;  /* 0x000000121d00720c */ /* 0x000fda0003f06070 */
[----:B------:R-:W-:Y:S05]  /*0b70*/  @P0 BREAK.RELIABLE B1 ;  /* 0x0000000000010942 */ /* 0x000fea0003800100 */
[----:B------:R-:W-:Y:S05]  /*0b80*/  @P0 BRA `(.L_x_4630) ;  /* 0x0000000000300947 */ /* 0x000fea0003800000 */
[----:B------:R-:W-:Y:S05]  /*0b90*/  BSYNC.RELIABLE B1 ;  /* 0x0000000000017941 */ /* 0x000fea0003800100 */
.L_x_4625:
[----:B--2---:R-:W2:Y:S01]  /*0ba0*/  LDC.64 R2, c[0x0][0x388] ;  /* 0x0000e200ff027b82 */ /* 0x004ea20000000a00 */
[----:B01----:R-:W-:Y:S01]  /*0bb0*/  IADD3 R5, PT, PT, R19, 0x300, RZ ;  /* 0x0000030013057810 */ /* 0x003fe20007ffe0ff */
[----:B------:R-:W-:Y:S02]  /*0bc0*/  IMAD.IADD R9, R0, 0x1, R29 ;  /* 0x0000000100097824 */ /* 0x000fe400078e021d */
[----:B------:R-:W-:Y:S01]  /*0bd0*/  VIADD R29, R29, 0x80 ;  /* 0x000000801d1d7836 */ /* 0x000fe20000000000 */
[----:B------:R-:W-:-:S04]  /*0be0*/  ISETP.GE.U32.AND P0, PT, R5, R18, PT ;  /* 0x000000120500720c */ /* 0x000fc80003f06070 */
[----:B------:R-:W-:Y:S02]  /*0bf0*/  FSEL R4, R10, RZ, !P0 ;  /* 0x000000ff0a047208 */ /* 0x000fe40004000000 */
[----:B------:R-:W-:Y:S02]  /*0c00*/  FSEL R5, R11, RZ, !P0 ;  /* 0x000000ff0b057208 */ /* 0x000fe40004000000 */
[----:B------:R-:W-:Y:S02]  /*0c10*/  FSEL R6, R12, RZ, !P0 ;  /* 0x000000ff0c067208 */ /* 0x000fe40004000000 */
[----:B------:R-:W-:Y:S01]  /*0c20*/  FSEL R7, R13, RZ, !P0 ;  /* 0x000000ff0d077208 */ /* 0x000fe20004000000 */
[----:B--2---:R-:W-:-:S05]  /*0c30*/  IMAD.WIDE.U32 R2, R9, 0x10, R2 ;  /* 0x0000001009027825 */ /* 0x004fca00078e0002 */
[----:B------:R4:W-:Y:S02]  /*0c40*/  STG.E.128 desc[UR4][R2.64], R4 ;  /* 0x0000000402007986 */ /* 0x0009e4000c101d04 */
.L_x_4630:
[----:B------:R-:W-:Y:S05]  /*0c50*/  BSYNC.RECONVERGENT B0 ;  /* 0x0000000000007941 */ /* 0x000fea0003800200 */
.L_x_4624:
[----:B------:R-:W-:Y:S05]  /*0c60*/  WARPSYNC.ALL ;  /* 0x0000000000007948 */ /* 0x000fea0003800000 */
[----:B------:R-:W-:-:S13]  /*0c70*/  ISETP.GE.U32.AND P0, PT, R29, R18, PT ;  /* 0x000000121d00720c */ /* 0x000fda0003f06070 */
[----:B------:R-:W-:Y:S05]  /*0c80*/  @P0 EXIT ;  /* 0x000000000000094d */ /* 0x000fea0003800000 */
[----:B--2-45:R-:W2:Y:S01]  /*0c90*/  LDC.64 R2, c[0x0][0x388] ;  /* 0x0000e200ff027b82 */ /* 0x034ea20000000a00 */
[----:B01-3--:R-:W-:Y:S01]  /*0ca0*/  IADD3 R5, PT, PT, R19, 0x380, RZ ;  /* 0x0000038013057810 */ /* 0x00bfe20007ffe0ff */
[----:B------:R-:W-:-:S03]  /*0cb0*/  IMAD.IADD R29, R0, 0x1, R29 ;  /* 0x00000001001d7824 */ /* 0x000fc600078e021d */
[----:B------:R-:W-:-:S04]  /*0cc0*/  ISETP.GE.U32.AND P0, PT, R5, R18, PT ;  /* 0x000000120500720c */ /* 0x000fc80003f06070 */
[----:B------:R-:W-:Y:S02]  /*0cd0*/  FSEL R4, R14, RZ, !P0 ;  /* 0x000000ff0e047208 */ /* 0x000fe40004000000 */
[----:B------:R-:W-:Y:S02]  /*0ce0*/  FSEL R5, R15, RZ, !P0 ;  /* 0x000000ff0f057208 */ /* 0x000fe40004000000 */
[----:B------:R-:W-:Y:S02]  /*0cf0*/  FSEL R6, R16, RZ, !P0 ;  /* 0x000000ff10067208 */ /* 0x000fe40004000000 */
[----:B------:R-:W-:Y:S01]  /*0d00*/  FSEL R7, R17, RZ, !P0 ;  /* 0x000000ff11077208 */ /* 0x000fe20004000000 */
[----:B--2---:R-:W-:-:S05]  /*0d10*/  IMAD.WIDE.U32 R2, R29, 0x10, R2 ;  /* 0x000000101d027825 */ /* 0x004fca00078e0002 */
[----:B------:R-:W-:Y:S01]  /*0d20*/  STG.E.128 desc[UR4][R2.64], R4 ;  /* 0x0000000402007986 */ /* 0x000fe2000c101d04 */
[----:B------:R-:W-:Y:S05]  /*0d30*/  EXIT ;  /* 0x000000000000794d */ /* 0x000fea0003800000 */
.L_x_4623:
        /* <DEDUP_REMOVED lines=9> */
[----:B------:R-:W-:-:S03]  /*0dd0*/  IMAD.WIDE.U32 R26, R2, 0x10, R4 ;  /* 0x00000010021a7825 */ /* 0x000fc600078e0004 */
[----:B------:R-:W5:Y:S04]  /*0de0*/  LDG.E.128 R28, desc[UR4][R18.64+0x1000] ;  /* 0x00100004121c7981 */ /* 0x000f68000c1e1d00 */
[----:B------:R-:W3:Y:S04]  /*0df0*/  LDG.E.128 R8, desc[UR4][R26.64] ;  /* 0x000000041a087981 */ /* 0x000ee8000c1e1d00 */
[----:B------:R-:W2:Y:S04]  /*0e00*/  LDG.E.128 R4, desc[UR4][R26.64+0x800] ;  /* 0x000800041a047981 */ /* 0x000ea8000c1e1d00 */
[----:B------:R0:W5:Y:S01]  /*0e10*/  LDG.E.128 R36, desc[UR4][R18.64+0x1800] ;  /* 0x0018000412247981 */ /* 0x000162000c1e1d00 */
[----:B---3--:R-:W-:Y:S01]  /*0e20*/  IMAD.MOV.U32 R44, RZ, RZ, R8 ;  /* 0x000000ffff2c7224 */ /* 0x008fe200078e0008 */
[----:B------:R-:W-:Y:S01]  /*0e30*/  MOV R45, R9 ;  /* 0x00000009002d7202 */ /* 0x000fe20000000f00 */
[----:B0-----:R-:W-:-:S02]  /*0e40*/  IMAD.MOV.U32 R18, RZ, RZ, R10 ;  /* 0x000000ffff127224 */ /* 0x001fc400078e000a */
[----:B------:R-:W-:Y:S01]  /*0e50*/  IMAD.MOV.U32 R19, RZ, RZ, R11 ;  /* 0x000000ffff137224 */ /* 0x000fe200078e000b */
[----:B--2---:R-:W-:Y:S01]  /*0e60*/  MOV R42, R4 ;  /* 0x00000004002a7202 */ /* 0x004fe20000000f00 */
[----:B------:R-:W-:Y:S01]  /*0e70*/  IMAD.MOV.U32 R43, RZ, RZ, R5 ;  /* 0x000000ffff2b7224 */ /* 0x000fe200078e0005 */
[----:B------:R-:W-:Y:S01]  /*0e80*/  MOV R35, R7 ;  /* 0x0000000700237202 */ /* 0x000fe20000000f00 */
[----:B------:R-:W-:Y:S01]  /*0e90*/  IMAD.MOV.U32 R34, RZ, RZ, R6 ;  /* 0x000000ffff227224 */ /* 0x000fe200078e0006 */
[----:B------:R-:W2:Y:S04]  /*0ea0*/  LDG.E.128 R8, desc[UR4][R26.64+0x1800] ;  /* 0x001800041a087981 */ /* 0x000ea8000c1e1d00 */
[----:B------:R0:W3:Y:S01]  /*0eb0*/  LDG.E.128 R4, desc[UR4][R26.64+0x1000] ;  /* 0x001000041a047981 */ /* 0x0000e2000c1e1d00 */
[----:B------:R-:W-:Y:S01]  /*0ec0*/  IMAD.WIDE.U32 R16, R0, 0x10, R16 ;  /* 0x0000001000107825 */ /* 0x000fe200078e0010 */
[----:B----4-:R-:W-:-:S02]  /*0ed0*/  MOV R24, R22 ;  /* 0x0000001600187202 */ /* 0x010fc40000000f00 */
[----:B-----5:R-:W-:Y:S01]  /*0ee0*/  MOV R33, R31 ;  /* 0x0000001f00217202 */ /* 0x020fe20000000f00 */
[----:B------:R-:W-:Y:S01]  /*0ef0*/  IMAD.MOV.U32 R25, RZ, RZ, R23 ;  /* 0x000000ffff197224 */ /* 0x000fe200078e0017 */
[----:B------:R-:W-:Y:S01]  /*0f00*/  MOV R23, R43 ;  /* 0x0000002b00177202 */ /* 0x000fe20000000f00 */
[----:B------:R-:W-:-:S04]  /*0f10*/  IMAD.WIDE.U32 R2, R2, 0x20, R16 ;  /* 0x0000002002027825 */ /* 0x000fc800078e0010 */
[----:B------:R-:W-:Y:S01]  /*0f20*/  IMAD.MOV.U32 R16, RZ, RZ, R14 ;  /* 0x000000ffff107224 */ /* 0x000fe200078e000e */
[----:B------:R-:W-:Y:S01]  /*0f30*/  MOV R14, R44 ;  /* 0x0000002c000e7202 */ /* 0x000fe20000000f00 */
[----:B------:R-:W-:Y:S02]  /*0f40*/  IMAD.MOV.U32 R17, RZ, RZ, R15 ;  /* 0x000000ffff117224 */ /* 0x000fe400078e000f */
[----:B------:R-:W-:Y:S02]  /*0f50*/  IMAD.MOV.U32 R32, RZ, RZ, R30 ;  /* 0x000000ffff207224 */ /* 0x000fe400078e001e */
[----:B------:R-:W-:Y:S02]  /*0f60*/  IMAD.MOV.U32 R40, RZ, RZ, R38 ;  /* 0x000000ffff287224 */ /* 0x000fe400078e0026 */
[----:B------:R-:W-:Y:S02]  /*0f70*/  IMAD.MOV.U32 R41, RZ, RZ, R39 ;  /* 0x000000ffff297224 */ /* 0x000fe400078e0027 */
[----:B------:R-:W-:-:S02]  /*0f80*/  IMAD.MOV.U32 R22, RZ, RZ, R42 ;  /* 0x000000ffff167224 */ /* 0x000fc400078e002a */
[----:B0-----:R-:W-:Y:S02]  /*0f90*/  IMAD.MOV.U32 R26, RZ, RZ, R34 ;  /* 0x000000ffff1a7224 */ /* 0x001fe400078e0022 */
[----:B------:R-:W-:Y:S02]  /*0fa0*/  IMAD.MOV.U32 R27, RZ, RZ, R35 ;  /* 0x000000ffff1b7224 */ /* 0x000fe400078e0023 */
[----:B------:R-:W-:-:S03]  /*0fb0*/  IMAD.MOV.U32 R15, RZ, RZ, R45 ;  /* 0x000000ffff0f7224 */ /* 0x000fc600078e002d */
[----:B------:R-:W-:Y:S04]  /*0fc0*/  STG.E.ENL2.256 desc[UR4][R2.64+0x1000], R20, R24 ;  /* 0xf80080140218797f */ /* 0x000fe8000f121804 */
[----:B------:R-:W-:Y:S01]  /*0fd0*/  STG.E.ENL2.256 desc[UR4][R2.64], R12, R16 ;  /* 0xf800000c0210797f */ /* 0x000fe2000f121804 */
[----:B--2---:R-:W-:Y:S01]  /*0fe0*/  IMAD.MOV.U32 R38, RZ, RZ, R8 ;  /* 0x000000ffff267224 */ /* 0x004fe200078e0008 */
[----:B------:R-:W-:Y:S01]  /*0ff0*/  MOV R42, R10 ;  /* 0x0000000a002a7202 */ /* 0x000fe20000000f00 */
[----:B------:R-:W-:Y:S01]  /*1000*/  IMAD.MOV.U32 R39, RZ, RZ, R9 ;  /* 0x000000ffff277224 */ /* 0x000fe200078e0009 */
[----:B---3--:R-:W-:Y:S01]  /*1010*/  MOV R30, R4 ;  /* 0x00000004001e7202 */ /* 0x008fe20000000f00 */
[----:B------:R-:W-:Y:S01]  /*1020*/  IMAD.MOV.U32 R31, RZ, RZ, R5 ;  /* 0x000000ffff1f7224 */ /* 0x000fe200078e0005 */
[----:B------:R-:W-:Y:S01]  /*1030*/  MOV R35, R7 ;  /* 0x0000000700237202 */ /* 0x000fe20000000f00 */
[----:B------:R-:W-:-:S02]  /*1040*/  IMAD.MOV.U32 R34, RZ, RZ, R6 ;  /* 0x000000ffff227224 */ /* 0x000fc400078e0006 */
[----:B------:R-:W-:-:S03]  /*1050*/  IMAD.MOV.U32 R43, RZ, RZ, R11 ;  /* 0x000000ffff2b7224 */ /* 0x000fc600078e000b */
[----:B------:R-:W-:Y:S04]  /*1060*/  STG.E.ENL2.256 desc[UR4][R2.64+0x2000], R28, R32 ;  /* 0xf801001c0220797f */ /* 0x000fe8000f121804 */
[----:B------:R-:W-:Y:S01]  /*1070*/  STG.E.ENL2.256 desc[UR4][R2.64+0x3000], R36, R40 ;  /* 0xf80180240228797f */ /* 0x000fe2000f121804 */
[----:B------:R-:W-:Y:S05]  /*1080*/  EXIT ;  /* 0x000000000000794d */ /* 0x000fea0003800000 */
.L_x_4631:
        /* <DEDUP_REMOVED lines=15> */
.L_x_4689:


//--------------------- .text._ZN2at6native29vectorized_elementwise_kernelILi4EZZZNS0_54_GLOBAL__N__7dbc7496_16_ComplexKernel_cu_1520ed90_295119complex_kernel_cudaERNS_14TensorIteratorEENKUlvE_clEvENKUlvE_clEvEUlddE_St5arrayIPcLm3EEEEviT0_T1_ --------------------------
	.section	.text._ZN2at6native29vectorized_elementwise_kernelILi4EZZZNS0_54_GLOBAL__N__7dbc7496_16_ComplexKernel_cu_1520ed90_295119complex_kernel_cudaERNS_14TensorIteratorEENKUlvE_clEvENKUlvE_clEvEUlddE_St5arrayIPcLm3EEEEviT0_T1_,"ax",@progbits
	.align	128
        .global         _ZN2at6native29vectorized_elementwise_kernelILi4EZZZNS0_54_GLOBAL__N__7dbc7496_16_ComplexKernel_cu_1520ed90_295119complex_kernel_cudaERNS_14TensorIteratorEENKUlvE_clEvENKUlvE_clEvEUlddE_St5arrayIPcLm3EEEEviT0_T1_
        .type           _ZN2at6native29vectorized_elementwise_kernelILi4EZZZNS0_54_GLOBAL__N__7dbc7496_16_ComplexKernel_cu_1520ed90_295119complex_kernel_cudaERNS_14TensorIteratorEENKUlvE_clEvENKUlvE_clEvEUlddE_St5arrayIPcLm3EEEEviT0_T1_,@function
        .size           _ZN2at6native29vectorized_elementwise_kernelILi4EZZZNS0_54_GLOBAL__N__7dbc7496_16_ComplexKernel_cu_1520ed90_295119complex_kernel_cudaERNS_14TensorIteratorEENKUlvE_clEvENKUlvE_clEvEUlddE_St5arrayIPcLm3EEEEviT0_T1_,(.L_x_4690 - _ZN2at6native29vectorized_elementwise_kernelILi4EZZZNS0_54_GLOBAL__N__7dbc7496_16_ComplexKernel_cu_1520ed90_295119complex_kernel_cudaERNS_14TensorIteratorEENKUlvE_clEvENKUlvE_clEvEUlddE_St5arrayIPcLm3EEEEviT0_T1_)
        .other          _ZN2at6native29vectorized_elementwise_kernelILi4EZZZNS0_54_GLOBAL__N__7dbc7496_16_ComplexKernel_cu_1520ed90_295119complex_kernel_cudaERNS_14TensorIteratorEENKUlvE_clEvENKUlvE_clEvEUlddE_St5arrayIPcLm3EEEEviT0_T1_,@"STO_CUDA_ENTRY STV_DEFAULT"
_ZN2at6native29vectorized_elementwise_kernelILi4EZZZNS0_54_GLOBAL__N__7dbc7496_16_ComplexKernel_cu_1520ed90_295119complex_kernel_cudaERNS_14TensorIteratorEENKUlvE_clEvENKUlvE_clEvEUlddE_St5arrayIPcLm3EEEEviT0_T1_:
.text._ZN2at6native29vectorized_elementwise_kernelILi4EZZZNS0_54_GLOBAL__N__7dbc7496_16_ComplexKernel_cu_1520ed90_295119complex_kernel_cudaERNS_14TensorIteratorEENKUlvE_clEvENKUlvE_clEvEUlddE_St5arrayIPcLm3EEEEviT0_T1_:
        /* <DEDUP_REMOVED lines=136> */
.L_x_4635:
        /* <DEDUP_REMOVED lines=15> */
.L_x_4636:
        /* <DEDUP_REMOVED lines=15> */
.L_x_4637:
        /* <DEDUP_REMOVED lines=16> */
.L_x_4638:
[----:B------:R-:W-:-:S13]  /*0b60*/  ISETP.GE.U32.AND P0, PT, R29, R18, PT ;  /* 0x000000121d00720c */ /* 0x000fda0003f06070 */
[----:B------:R-:W-:Y:S05]  /*0b70*/  @P0 BREAK.RELIABLE B1 ;  /* 0x0000000000010942 */ /* 0x000fea0003800100 */
[----:B------:R-:W-:Y:S05]  /*0b80*/  @P0 BRA `(.L_x_4639) ;  /* 0x0000000000300947 */ /* 0x000fea0003800000 */
[----:B------:R-:W-:Y:S05]  /*0b90*/  BSYNC.RELIABLE B1 ;  /* 0x0000000000017941 */ /* 0x000fea0003800100 */
.L_x_4634:
        /* <DEDUP_REMOVED lines=11> */
.L_x_4639:
[----:B------:R-:W-:Y:S05]  /*0c50*/  BSYNC.RECONVERGENT B0 ;  /* 0x0000000000007941 */ /* 0x000fea0003800200 */
.L_x_4633:
        /* <DEDUP_REMOVED lines=14> */
.L_x_4632:
[----:B------:R-:W0:Y:S01]  /*0d40*/  S2R R2, SR_TID.X ;  /* 0x0000000000027919 */ /* 0x000e220000002100 */
[----:B------:R-:W1:Y:S08]  /*0d50*/  LDC.64 R4, c[0x0][0x390] ;  /* 0x0000e400ff047b82 */ /* 0x000e700000000a00 */
[----:B------:R-:W2:Y:S08]  /*0d60*/  LDC.64 R6, c[0x0][0x398] ;  /* 0x0000e600ff067b82 */ /* 0x000eb00000000a00 */
[----:B------:R-:W3:Y:S01]  /*0d70*/  LDC.64 R16, c[0x0][0x388] ;  /* 0x0000e200ff107b82 */ /* 0x000ee20000000a00 */
[----:B-1----:R-:W-:-:S04]  /*0d80*/  IMAD.WIDE.U32 R4, R0, 0x8, R4 ;  /* 0x0000000800047825 */ /* 0x002fc800078e0004 */
[----:B0-----:R-:W-:-:S04]  /*0d90*/  IMAD.WIDE.U32 R18, R2, 0x20, R4 ;  /* 0x0000002002127825 */ /* 0x001fc800078e0004 */
[----:B--2---:R-:W-:Y:S01]  /*0da0*/  IMAD.WIDE.U32 R4, R0, 0x8, R6 ;  /* 0x0000000800047825 */ /* 0x004fe200078e0006 */
[----:B------:R-:W2:Y:S04]  /*0db0*/  LDG.E.ENL2.256 R20, R12, desc[UR4][R18.64] ;  /* 0xfe000004120c797e */ /* 0x000ea80008121914 */
[----:B------:R0:W4:Y:S01]  /*0dc0*/  LDG.E.ENL2.256 R36, R28, desc[UR4][R18.64+0x1000] ;  /* 0xfe008004121c797e */ /* 0x0001220008121924 */
[----:B------:R-:W-:-:S05]  /*0dd0*/  IMAD.WIDE.U32 R26, R2, 0x20, R4 ;  /* 0x00000020021a7825 */ /* 0x000fca00078e0004 */
[----:B------:R-:W0:Y:S01]  /*0de0*/  LDG.E.ENL2.256 R8, R32, desc[UR4][R26.64] ;  /* 0xfe0000041a20797e */ /* 0x000e220008121908 */
[----:B---3--:R-:W-:-:S04]  /*0df0*/  IMAD.WIDE.U32 R16, R0, 0x10, R16 ;  /* 0x0000001000107825 */ /* 0x008fc800078e0010 */
[----:B0-----:R-:W-:Y:S01]  /*0e00*/  IMAD.MOV.U32 R18, RZ, RZ, R34 ;  /* 0x000000ffff127224 */ /* 0x001fe200078e0022 */
[----:B------:R-:W-:Y:S01]  /*0e10*/  MOV R42, R8 ;  /* 0x00000008002a7202 */ /* 0x000fe20000000f00 */
[----:B------:R-:W-:Y:S01]  /*0e20*/  IMAD.MOV.U32 R19, RZ, RZ, R35 ;  /* 0x000000ffff137224 */ /* 0x000fe200078e0023 */
[----:B------:R-:W-:Y:S01]  /*0e30*/  MOV R35, R11 ;  /* 0x0000000b00237202 */ /* 0x000fe20000000f00 */
[----:B------:R-:W-:Y:S02]  /*0e40*/  IMAD.MOV.U32 R43, RZ, RZ, R9 ;  /* 0x000000ffff2b7224 */ /* 0x000fe400078e0009 */
[----:B------:R-:W-:Y:S02]  /*0e50*/  IMAD.MOV.U32 R34, RZ, RZ, R10 ;  /* 0x000000ffff227224 */ /* 0x000fe400078e000a */
[----:B------:R0:W3:Y:S01]  /*0e60*/  LDG.E.ENL2.256 R8, R4, desc[UR4][R26.64+0x1000] ;  /* 0xfe0080041a04797e */ /* 0x0000e20008121908 */
[----:B------:R-:W-:Y:S01]  /*0e70*/  IMAD.MOV.U32 R44, RZ, RZ, R32 ;  /* 0x000000ffff2c7224 */ /* 0x000fe200078e0020 */
[----:B------:R-:W-:Y:S01]  /*0e80*/  MOV R45, R33 ;  /* 0x00000021002d7202 */ /* 0x000fe20000000f00 */
[----:B------:R-:W-:Y:S01]  /*0e90*/  IMAD.WIDE.U32 R2, R2, 0x40, R16 ;  /* 0x0000004002027825 */ /* 0x000fe200078e0010 */
[----:B--2---:R-:W-:-:S02]  /*0ea0*/  MOV R24, R22 ;  /* 0x0000001600187202 */ /* 0x004fc40000000f00 */
[----:B----4-:R-:W-:Y:S01]  /*0eb0*/  MOV R33, R31 ;  /* 0x0000001f00217202 */ /* 0x010fe20000000f00 */
[----:B------:R-:W-:Y:S01]  /*0ec0*/  IMAD.MOV.U32 R25, RZ, RZ, R23 ;  /* 0x000000ffff197224 */ /* 0x000fe200078e0017 */
[----:B------:R-:W-:Y:S01]  /*0ed0*/  MOV R23, R43 ;  /* 0x0000002b00177202 */ /* 0x000fe20000000f00 */
[----:B------:R-:W-:Y:S01]  /*0ee0*/  IMAD.MOV.U32 R16, RZ, RZ, R14 ;  /* 0x000000ffff107224 */ /* 0x000fe200078e000e */
[----:B------:R-:W-:Y:S01]  /*0ef0*/  MOV R14, R44 ;  /* 0x0000002c000e7202 */ /* 0x000fe20000000f00 */
[----:B------:R-:W-:Y:S02]  /*0f00*/  IMAD.MOV.U32 R17, RZ, RZ, R15 ;  /* 0x000000ffff117224 */ /* 0x000fe400078e000f */
[----:B------:R-:W-:Y:S02]  /*0f10*/  IMAD.MOV.U32 R32, RZ, RZ, R30 ;  /* 0x000000ffff207224 */ /* 0x000fe400078e001e */
[----:B------:R-:W-:Y:S02]  /*0f20*/  IMAD.MOV.U32 R40, RZ, RZ, R38 ;  /* 0x000000ffff287224 */ /* 0x000fe400078e0026 */
[----:B------:R-:W-:-:S02]  /*0f30*/  IMAD.MOV.U32 R41, RZ, RZ, R39 ;  /* 0x000000ffff297224 */ /* 0x000fc400078e0027 */
[----:B------:R-:W-:Y:S02]  /*0f40*/  IMAD.MOV.U32 R22, RZ, RZ, R42 ;  /* 0x000000ffff167224 */ /* 0x000fe400078e002a */
[----:B0-----:R-:W-:Y:S02]  /*0f50*/  IMAD.MOV.U32 R26, RZ, RZ, R34 ;  /* 0x000000ffff1a7224 */ /* 0x001fe400078e0022 */
[----:B------:R-:W-:Y:S02]  /*0f60*/  IMAD.MOV.U32 R27, RZ, RZ, R35 ;  /* 0x000000ffff1b7224 */ /* 0x000fe400078e0023 */
[----:B------:R-:W-:-:S03]  /*0f70*/  IMAD.MOV.U32 R15, RZ, RZ, R45 ;  /* 0x000000ffff0f7224 */ /* 0x000fc600078e002d */
[----:B------:R-:W-:Y:S04]  /*0f80*/  STG.E.ENL2.256 desc[UR4][R2.64+0x20], R20, R24 ;  /* 0xf80001140218797f */ /* 0x000fe8000f121804 */
[----:B------:R-:W-:Y:S01]  /*0f90*/  STG.E.ENL2.256 desc[UR4][R2.64], R12, R16 ;  /* 0xf800000c0210797f */ /* 0x000fe2000f121804 */
[----:B---3--:R-:W-:Y:S01]  /*0fa0*/  MOV R30, R4 ;  /* 0x00000004001e7202 */ /* 0x008fe20000000f00 */
[----:B------:R-:W-:Y:S01]  /*0fb0*/  IMAD.MOV.U32 R31, RZ, RZ, R5 ;  /* 0x000000ffff1f7224 */ /* 0x000fe200078e0005 */
[----:B------:R-:W-:Y:S01]  /*0fc0*/  MOV R35, R7 ;  /* 0x0000000700237202 */ /* 0x000fe20000000f00 */
[----:B------:R-:W-:Y:S01]  /*0fd0*/  IMAD.MOV.U32 R34, RZ, RZ, R6 ;  /* 0x000000ffff227224 */ /* 0x000fe200078e0006 */
[----:B------:R-:W-:Y:S01]  /*0fe0*/  MOV R42, R10 ;  /* 0x0000000a002a7202 */ /* 0x000fe20000000f00 */
[----:B------:R-:W-:-:S02]  /*0ff0*/  IMAD.MOV.U32 R38, RZ, RZ, R8 ;  /* 0x000000ffff267224 */ /* 0x000fc400078e0008 */
[----:B------:R-:W-:Y:S02]  /*1000*/  IMAD.MOV.U32 R39, RZ, RZ, R9 ;  /* 0x000000ffff277224 */ /* 0x000fe400078e0009 */
[----:B------:R-:W-:Y:S01]  /*1010*/  IMAD.MOV.U32 R43, RZ, RZ, R11 ;  /* 0x000000ffff2b7224 */ /* 0x000fe200078e000b */
[----:B------:R-:W-:Y:S04]  /*1020*/  STG.E.ENL2.256 desc[UR4][R2.64+0x2000], R28, R32 ;  /* 0xf801001c0220797f */ /* 0x000fe8000f121804 */
[----:B------:R-:W-:Y:S01]  /*1030*/  STG.E.ENL2.256 desc[UR4][R2.64+0x2020], R36, R40 ;  /* 0xf80101240228797f */ /* 0x000fe2000f121804 */
[----:B------:R-:W-:Y:S05]  /*1040*/  EXIT ;  /* 0x000000000000794d */ /* 0x000fea0003800000 */
.L_x_4640:
        /* <DEDUP_REMOVED lines=11> */
.L_x_4690:


//--------------------- .text._ZN2at6native29vectorized_elementwise_kernelILi8EZZZNS0_54_GLOBAL__N__7dbc7496_16_ComplexKernel_cu_1520ed90_295119complex_kernel_cudaERNS_14TensorIteratorEENKUlvE_clEvENKUlvE_clEvEUlddE_St5arrayIPcLm3EEEEviT0_T1_ --------------------------
	.section	.text._ZN2at6native29vectorized_elementwise_kernelILi8EZZZNS0_54_GLOBAL__N__7dbc7496_16_ComplexKernel_cu_1520ed90_295119complex_kernel_cudaERNS_14TensorIteratorEENKUlvE_clEvENKUlvE_clEvEUlddE_St5arrayIPcLm3EEEEviT0_T1_,"ax",@progbits
	.align	128
        .global         _ZN2at6native29vectorized_elementwise_kernelILi8EZZZNS0_54_GLOBAL__N__7dbc7496_16_ComplexKernel_cu_1520ed90_295119complex_kernel_cudaERNS_14TensorIteratorEENKUlvE_clEvENKUlvE_clEvEUlddE_St5arrayIPcLm3EEEEviT0_T1_
        .type           _ZN2at6native29vectorized_elementwise_kernelILi8EZZZNS0_54_GLOBAL__N__7dbc7496_16_ComplexKernel_cu_1520ed90_295119complex_kernel_cudaERNS_14TensorIteratorEENKUlvE_clEvENKUlvE_clEvEUlddE_St5arrayIPcLm3EEEEviT0_T1_,@function
        .size           _ZN2at6native29vectorized_elementwise_kernelILi8EZZZNS0_54_GLOBAL__N__7dbc7496_16_ComplexKernel_cu_1520ed90_295119complex_kernel_cudaERNS_14TensorIteratorEENKUlvE_clEvENKUlvE_clEvEUlddE_St5arrayIPcLm3EEEEviT0_T1_,(.L_x_4691 - _ZN2at6native29vectorized_elementwise_kernelILi8EZZZNS0_54_GLOBAL__N__7dbc7496_16_ComplexKernel_cu_1520ed90_295119complex_kernel_cudaERNS_14TensorIteratorEENKUlvE_clEvENKUlvE_clEvEUlddE_St5arrayIPcLm3EEEEviT0_T1_)
        .other          _ZN2at6native29vectorized_elementwise_kernelILi8EZZZNS0_54_GLOBAL__N__7dbc7496_16_ComplexKernel_cu_1520ed90_295119complex_kernel_cudaERNS_14TensorIteratorEENKUlvE_clEvENKUlvE_clEvEUlddE_St5arrayIPcLm3EEEEviT0_T1_,@"STO_CUDA_ENTRY STV_DEFAULT"
_ZN2at6native29vectorized_elementwise_kernelILi8EZZZNS0_54_GLOBAL__N__7dbc7496_16_ComplexKernel_cu_1520ed90_295119complex_kernel_cudaERNS_14TensorIteratorEENKUlvE_clEvENKUlvE_clEvEUlddE_St5arrayIPcLm3EEEEviT0_T1_:
.text._ZN2at6native29vectorized_elementwise_kernelILi8EZZZNS0_54_GLOBAL__N__7dbc7496_16_ComplexKernel_cu_1520ed90_295119complex_kernel_cudaERNS_14TensorIteratorEENKUlvE_clEvENKUlvE_clEvEUlddE_St5arrayIPcLm3EEEEviT0_T1_:
        /* <DEDUP_REMOVED lines=136> */
.L_x_4644:
        /* <DEDUP_REMOVED lines=15> */
.L_x_4645:
        /* <DEDUP_REMOVED lines=15> */
.L_x_4646:
        /* <DEDUP_REMOVED lines=16> */
.L_x_4647:
[----:B------:R-:W-:-:S13]  /*0b60*/  ISETP.GE.U32.AND P0, PT, R29, R18, PT ;  /* 0x000000121d00720c */ /* 0x000fda0003f06070 */
[----:B------:R-:W-:Y:S05]  /*0b70*/  @P0 BREAK.RELIABLE B1 ;  /* 0x0000000000010942 */ /* 0x000fea0003800100 */
[----:B------:R-:W-:Y:S05]  /*0b80*/  @P0 BRA `(.L_x_4648) ;  /* 0x0000000000300947 */ /* 0x000fea0003800000 */
[----:B------:R-:W-:Y:S05]  /*0b90*/  BSYNC.RELIABLE B1 ;  /* 0x0000000000017941 */ /* 0x000fea0003800100 */
.L_x_4643:
        /* <DEDUP_REMOVED lines=11> */
.L_x_4648:
[----:B------:R-:W-:Y:S05]  /*0c50*/  BSYNC.RECONVERGENT B0 ;  /* 0x0000000000007941 */ /* 0x000fea0003800200 */
.L_x_4642:
        /* <DEDUP_REMOVED lines=14> */
.L_x_4641:
        /* <DEDUP_REMOVED lines=49> */
.L_x_4649:
        /* <DEDUP_REMOVED lines=11> */
.L_x_4691:


//--------------------- .nv.global.init           --------------------------
	.section	.nv.global.init,"aw",@progbits
	.align	16
.nv.global.init:
	.type		__cudart_sin_cos_coeffs,@object
	.size		__cudart_sin_cos_coeffs,(__cudart_i2opi_d - __cudart_sin_cos_coeffs)
__cudart_sin_cos_coeffs:
        /*0000*/ 	.byte	0x46, 0xd2, 0xb0, 0x2c, 0xf1, 0xe5, 0x5a, 0xbe, 0x92, 0xe3, 0xac, 0x69, 0xe3, 0x1d, 0xc7, 0x3e
        /*0010*/ 	.byte	0xa1, 0x62, 0xdb, 0x19, 0xa0, 0x01, 0x2a, 0xbf, 0x18, 0x08, 0x11, 0x11, 0x11, 0x11, 0x81, 0x3f
        /*0020*/ 	.byte	0x54, 0x55, 0x55, 0x55, 0x55, 0x55, 0xc5, 0xbf, 0x00, 0x00, 0x00, 0x00, 0x00, 0x00, 0x00, 0x00
        /*0030*/ 	.byte	0x00, 0x00, 0x00, 0x00, 0x00, 0x00, 0x00, 0x00, 0x64, 0x81, 0xfd, 0x20, 0x83, 0xff, 0xa8, 0xbd
        /*0040*/ 	.byte	0x28, 0x85, 0xef, 0xc1, 0xa7, 0xee, 0x21, 0x3e, 0xd9, 0xe6, 0x06, 0x8e, 0x4f, 0x7e, 0x92, 0xbe
        /*0050*/ 	.byte	0xe9, 0xbc, 0xdd, 0x19, 0xa0, 0x01, 0xfa, 0x3e, 0x47, 0x5d, 0xc1, 0x16, 0x6c, 0xc1, 0x56, 0xbf
        /*0060*/ 	.byte	0x51, 0x55, 0x55, 0x55, 0x55, 0x55, 0xa5, 0x3f, 0x00, 0x00, 0x00, 0x00, 0x00, 0x00, 0xe0, 0xbf
        /*0070*/ 	.byte	0x00, 0x00, 0x00, 0x00, 0x00, 0x00, 0xf0, 0x3f, 0x00, 0x00, 0x00, 0x00, 0x00, 0x00, 0x00, 0x00
	.type		__cudart_i2opi_d,@object
	.size		__cudart_i2opi_d,($str$6 - __cudart_i2opi_d)
__cudart_i2opi_d:
        /* <DEDUP_REMOVED lines=9> */
	.type		$str$6,@object
	.size		$str$6,(__unnamed_1 - $str$6)
$str$6:
        /*0110*/ 	.byte	0x66, 0x61, 0x6c, 0x73, 0x65, 0x00
	.type		__unnamed_1,@object
	.size		__unnamed_1,(__unnamed_5 - __unnamed_1)
__unnamed_1:
        /*0116*/ 	.byte	0x66, 0x65, 0x74, 0x63, 0x68, 0x5f, 0x61, 0x6e, 0x64, 0x5f, 0x63, 0x61, 0x73, 0x74, 0x00
	.type		__unnamed_5,@object
	.size		__unnamed_5,(__unnamed_3 - __unnamed_5)
__unnamed_5:
        /*0125*/ 	.byte	0x66, 0x65, 0x74, 0x63, 0x68, 0x5f, 0x61, 0x6e, 0x64, 0x5f, 0x63, 0x61, 0x73, 0x74, 0x00
	.type		__unnamed_3,@object
	.size		__unnamed_3,(__unnamed_2 - __unnamed_3)
__unnamed_3:
        /*0134*/ 	.byte	0x66, 0x65, 0x74, 0x63, 0x68, 0x5f, 0x61, 0x6e, 0x64, 0x5f, 0x63, 0x61, 0x73, 0x74, 0x00
	.type		__unnamed_2,@object
	.size		__unnamed_2,(__unnamed_6 - __unnamed_2)
__unnamed_2:
        /*0143*/ 	.byte	0x63, 0x61, 0x73, 0x74, 0x5f, 0x61, 0x6e, 0x64, 0x5f, 0x73, 0x74, 0x6f, 0x72, 0x65, 0x00
	.type		__unnamed_6,@object
	.size		__unnamed_6,(__unnamed_4 - __unnamed_6)
__unnamed_6:
        /*0152*/ 	.byte	0x63, 0x61, 0x73, 0x74, 0x5f, 0x61, 0x6e, 0x64, 0x5f, 0x73, 0x74, 0x6f, 0x72, 0x65, 0x00
	.type		__unnamed_4,@object
	.size		__unnamed_4,($str$7 - __unnamed_4)
__unnamed_4:
        /*0161*/ 	.byte	0x63, 0x61, 0x73, 0x74, 0x5f, 0x61, 0x6e, 0x64, 0x5f, 0x73, 0x74, 0x6f, 0x72, 0x65, 0x00
	.type		$str$7,@object
	.size		$str$7,(.L_35 - $str$7)
$str$7:
        /*0170*/ 	.byte	0x2f, 0x72, 0x6f, 0x6f, 0x74, 0x2f, 0x2e, 0x70, 0x79, 0x65, 0x6e, 0x76, 0x2f, 0x76, 0x65, 0x72
        /*0180*/ 	.byte	0x73, 0x69, 0x6f, 0x6e, 0x73, 0x2f, 0x33, 0x2e, 0x31, 0x33, 0x2e, 0x31, 0x32, 0x2f, 0x6c, 0x69
        /*0190*/ 	.byte	0x62, 0x2f, 0x70, 0x79, 0x74, 0x68, 0x6f, 0x6e, 0x33, 0x2e, 0x31, 0x33, 0x2f, 0x73, 0x69, 0x74
        /*01a0*/ 	.byte	0x65, 0x2d, 0x70, 0x61, 0x63, 0x6b, 0x61, 0x67, 0x65, 0x73, 0x2f, 0x74, 0x6f, 0x72, 0x63, 0x68
        /*01b0*/ 	.byte	0x2f, 0x69, 0x6e, 0x63, 0x6c, 0x75, 0x64, 0x65, 0x2f, 0x63, 0x31, 0x30, 0x2f, 0x63, 0x6f, 0x72
        /*01c0*/ 	.byte	0x65, 0x2f, 0x44, 0x79, 0x6e, 0x61, 0x6d, 0x69, 0x63, 0x43, 0x61, 0x73, 0x74, 0x2e, 0x68, 0x00
.L_35:


//--------------------- .nv.shared.reserved.0     --------------------------
	.section	.nv.shared.reserved.0,"aw",@nobits
	.weak		__nv_reservedSMEM_offset_0_alias
	.size		__nv_reservedSMEM_offset_0_alias, 0, 64
	.other		__nv_reservedSMEM_offset_0_alias,@"STO_CUDA_RESERVED_SHARED STV_DEFAULT"
__nv_reservedSMEM_offset_0_alias:
	.zero		0
	.zero		64


//--------------------- .nv.global                --------------------------
	.section	.nv.global,"aw",@nobits
.nv.global:
	.type		_ZN52_INTERNAL_7dbc7496_16_ComplexKernel_cu_1520ed90_29514cuda3std3__48in_placeE,@object
	.size		_ZN52_INTERNAL_7dbc7496_16_ComplexKernel_cu_1520ed90_29514cuda3std3__48in_placeE,(_ZN52_INTERNAL_7dbc7496_16_ComplexKernel_cu_1520ed90_29514cuda3std6ranges3__45__cpo8distanceE - _ZN52_INTERNAL_7dbc7496_16_ComplexKernel_cu_1520ed90_29514cuda3std3__48in_placeE)
_ZN52_INTERNAL_7dbc7496_16_ComplexKernel_cu_1520ed90_29514cuda3std3__48in_placeE:
	.zero		1
	.type		_ZN52_INTERNAL_7dbc7496_16_ComplexKernel_cu_1520ed90_29514cuda3std6ranges3__45__cpo8distanceE,@object
	.size		_ZN52_INTERNAL_7dbc7496_16_ComplexKernel_cu_1520ed90_29514cuda3std6ranges3__45__cpo8distanceE,(_ZN52_INTERNAL_7dbc7496_16_ComplexKernel_cu_1520ed90_29514cuda3std3__45__cpo6cbeginE - _ZN52_INTERNAL_7dbc7496_16_ComplexKernel_cu_1520ed90_29514cuda3std6ranges3__45__cpo8distanceE)
_ZN52_INTERNAL_7dbc7496_16_ComplexKernel_cu_1520ed90_29514cuda3std6ranges3__45__cpo8distanceE:
	.zero		1
	.type		_ZN52_INTERNAL_7dbc7496_16_ComplexKernel_cu_1520ed90_29514cuda3std3__45__cpo6cbeginE,@object
	.size		_ZN52_INTERNAL_7dbc7496_16_ComplexKernel_cu_1520ed90_29514cuda3std3__45__cpo6cbeginE,(_ZN52_INTERNAL_7dbc7496_16_ComplexKernel_cu_1520ed90_29514cuda3std6ranges3__45__cpo7advanceE - _ZN52_INTERNAL_7dbc7496_16_ComplexKernel_cu_1520ed90_29514cuda3std3__45__cpo6cbeginE)
_ZN52_INTERNAL_7dbc7496_16_ComplexKernel_cu_1520ed90_29514cuda3std3__45__cpo6cbeginE:
	.zero		1
	.type		_ZN52_INTERNAL_7dbc7496_16_ComplexKernel_cu_1520ed90_29514cuda3std6ranges3__45__cpo7advanceE,@object
	.size		_ZN52_INTERNAL_7dbc7496_16_ComplexKernel_cu_1520ed90_29514cuda3std6ranges3__45__cpo7advanceE,(_ZN52_INTERNAL_7dbc7496_16_ComplexKernel_cu_1520ed90_29514cuda3std3__45__cpo7crbeginE - _ZN52_INTERNAL_7dbc7496_16_ComplexKernel_cu_1520ed90_29514cuda3std6ranges3__45__cpo7advanceE)
_ZN52_INTERNAL_7dbc7496_16_ComplexKernel_cu_1520ed90_29514cuda3std6ranges3__45__cpo7advanceE:
	.zero		1
	.type		_ZN52_INTERNAL_7dbc7496_16_ComplexKernel_cu_1520ed90_29514cuda3std3__45__cpo7crbeginE,@object
	.size		_ZN52_INTERNAL_7dbc7496_16_ComplexKernel_cu_1520ed90_29514cuda3std3__45__cpo7crbeginE,(_ZN52_INTERNAL_7dbc7496_16_ComplexKernel_cu_1520ed90_29514cuda3std6ranges3__45__cpo4dataE - _ZN52_INTERNAL_7dbc7496_16_ComplexKernel_cu_1520ed90_29514cuda3std3__45__cpo7crbeginE)
_ZN52_INTERNAL_7dbc7496_16_ComplexKernel_cu_1520ed90_29514cuda3std3__45__cpo7crbeginE:
	.zero		1
	.type		_ZN52_INTERNAL_7dbc7496_16_ComplexKernel_cu_1520ed90_29514cuda3std6ranges3__45__cpo4dataE,@object
	.size		_ZN52_INTERNAL_7dbc7496_16_ComplexKernel_cu_1520ed90_29514cuda3std6ranges3__45__cpo4dataE,(_ZN52_INTERNAL_7dbc7496_16_ComplexKernel_cu_1520ed90_29514cuda3std6ranges3__45__cpo5beginE - _ZN52_INTERNAL_7dbc7496_16_ComplexKernel_cu_1520ed90_29514cuda3std6ranges3__45__cpo4dataE)
_ZN52_INTERNAL_7dbc7496_16_ComplexKernel_cu_1520ed90_29514cuda3std6ranges3__45__cpo4dataE:
	.zero		1
	.type		_ZN52_INTERNAL_7dbc7496_16_ComplexKernel_cu_1520ed90_29514cuda3std6ranges3__45__cpo5beginE,@object
	.size		_ZN52_INTERNAL_7dbc7496_16_ComplexKernel_cu_1520ed90_29514cuda3std6ranges3__45__cpo5beginE,(_ZN52_INTERNAL_7dbc7496_16_ComplexKernel_cu_1520ed90_29514cuda3std3__454_GLOBAL__N__7dbc7496_16_ComplexKernel_cu_1520ed90_29516ignoreE - _ZN52_INTERNAL_7dbc7496_16_ComplexKernel_cu_1520ed90_29514cuda3std6ranges3__45__cpo5beginE)
_ZN52_INTERNAL_7dbc7496_16_ComplexKernel_cu_1520ed90_29514cuda3std6ranges3__45__cpo5beginE:
	.zero		1
	.type		_ZN52_INTERNAL_7dbc7496_16_ComplexKernel_cu_1520ed90_29514cuda3std3__454_GLOBAL__N__7dbc7496_16_ComplexKernel_cu_1520ed90_29516ignoreE,@object
	.size		_ZN52_INTERNAL_7dbc7496_16_ComplexKernel_cu_1520ed90_29514cuda3std3__454_GLOBAL__N__7dbc7496_16_ComplexKernel_cu_1520ed90_29516ignoreE,(_ZN52_INTERNAL_7dbc7496_16_ComplexKernel_cu_1520ed90_29514cuda3std6ranges3__45__cpo4sizeE - _ZN52_INTERNAL_7dbc7496_16_ComplexKernel_cu_1520ed90_29514cuda3std3__454_GLOBAL__N__7dbc7496_16_ComplexKernel_cu_1520ed90_29516ignoreE)
_ZN52_INTERNAL_7dbc7496_16_ComplexKernel_cu_1520ed90_29514cuda3std3__454_GLOBAL__N__7dbc7496_16_ComplexKernel_cu_1520ed90_29516ignoreE:
	.zero		1
	.type		_ZN52_INTERNAL_7dbc7496_16_ComplexKernel_cu_1520ed90_29514cuda3std6ranges3__45__cpo4sizeE,@object
	.size		_ZN52_INTERNAL_7dbc7496_16_ComplexKernel_cu_1520ed90_29514cuda3std6ranges3__45__cpo4sizeE,(_ZN52_INTERNAL_7dbc7496_16_ComplexKernel_cu_1520ed90_29514cuda3std3__45__cpo5beginE - _ZN52_INTERNAL_7dbc7496_16_ComplexKernel_cu_1520ed90_29514cuda3std6ranges3__45__cpo4sizeE)
_ZN52_INTERNAL_7dbc7496_16_ComplexKernel_cu_1520ed90_29514cuda3std6ranges3__45__cpo4sizeE:
	.zero		1
	.type		_ZN52_INTERNAL_7dbc7496_16_ComplexKernel_cu_1520ed90_29514cuda3std3__45__cpo5beginE,@object
	.size		_ZN52_INTERNAL_7dbc7496_16_ComplexKernel_cu_1520ed90_29514cuda3std3__45__cpo5beginE,(_ZN52_INTERNAL_7dbc7496_16_ComplexKernel_cu_1520ed90_29514cuda3std6ranges3__45__cpo6cbeginE - _ZN52_INTERNAL_7dbc7496_16_ComplexKernel_cu_1520ed90_29514cuda3std3__45__cpo5beginE)
_ZN52_INTERNAL_7dbc7496_16_ComplexKernel_cu_1520ed90_29514cuda3std3__45__cpo5beginE:
	.zero		1
	.type		_ZN52_INTERNAL_7dbc7496_16_ComplexKernel_cu_1520ed90_29514cuda3std6ranges3__45__cpo6cbeginE,@object
	.size		_ZN52_INTERNAL_7dbc7496_16_ComplexKernel_cu_1520ed90_29514cuda3std6ranges3__45__cpo6cbeginE,(_ZN52_INTERNAL_7dbc7496_16_ComplexKernel_cu_1520ed90_29514cuda3std3__45__cpo6rbeginE - _ZN52_INTERNAL_7dbc7496_16_ComplexKernel_cu_1520ed90_29514cuda3std6ranges3__45__cpo6cbeginE)
_ZN52_INTERNAL_7dbc7496_16_ComplexKernel_cu_1520ed90_29514cuda3std6ranges3__45__cpo6cbeginE:
	.zero		1
	.type		_ZN52_INTERNAL_7dbc7496_16_ComplexKernel_cu_1520ed90_29514cuda3std3__45__cpo6rbeginE,@object
	.size		_ZN52_INTERNAL_7dbc7496_16_ComplexKernel_cu_1520ed90_29514cuda3std3__45__cpo6rbeginE,(_ZN52_INTERNAL_7dbc7496_16_ComplexKernel_cu_1520ed90_29514cuda3std6ranges3__45__cpo4nextE - _ZN52_INTERNAL_7dbc7496_16_ComplexKernel_cu_1520ed90_29514cuda3std3__45__cpo6rbeginE)
_ZN52_INTERNAL_7dbc7496_16_ComplexKernel_cu_1520ed90_29514cuda3std3__45__cpo6rbeginE:
	.zero		1
	.type		_ZN52_INTERNAL_7dbc7496_16_ComplexKernel_cu_1520ed90_29514cuda3std6ranges3__45__cpo4nextE,@object
	.size		_ZN52_INTERNAL_7dbc7496_16_ComplexKernel_cu_1520ed90_29514cuda3std6ranges3__45__cpo4nextE,(_ZN52_INTERNAL_7dbc7496_16_ComplexKernel_cu_1520ed90_29514cuda3std6ranges3__45__cpo4swapE - _ZN52_INTERNAL_7dbc7496_16_ComplexKernel_cu_1520ed90_29514cuda3std6ranges3__45__cpo4nextE)
_ZN52_INTERNAL_7dbc7496_16_ComplexKernel_cu_1520ed90_29514cuda3std6ranges3__45__cpo4nextE:
	.zero		1
	.type		_ZN52_INTERNAL_7dbc7496_16_ComplexKernel_cu_1520ed90_29514cuda3std6ranges3__45__cpo4swapE,@object
	.size		_ZN52_INTERNAL_7dbc7496_16_ComplexKernel_cu_1520ed90_29514cuda3std6ranges3__45__cpo4swapE,(_ZN52_INTERNAL_7dbc7496_16_ComplexKernel_cu_1520ed90_29514cuda3std3__420unreachable_sentinelE - _ZN52_INTERNAL_7dbc7496_16_ComplexKernel_cu_1520ed90_29514cuda3std6ranges3__45__cpo4swapE)
_ZN52_INTERNAL_7dbc7496_16_ComplexKernel_cu_1520ed90_29514cuda3std6ranges3__45__cpo4swapE:
	.zero		1
	.type		_ZN52_INTERNAL_7dbc7496_16_ComplexKernel_cu_1520ed90_29514cuda3std3__420unreachable_sentinelE,@object
	.size		_ZN52_INTERNAL_7dbc7496_16_ComplexKernel_cu_1520ed90_29514cuda3std3__420unreachable_sentinelE,(_ZN52_INTERNAL_7dbc7496_16_ComplexKernel_cu_1520ed90_29516thrust24THRUST_300001_SM_1000_NS6system6detail10sequential3seqE - _ZN52_INTERNAL_7dbc7496_16_ComplexKernel_cu_1520ed90_29514cuda3std3__420unreachable_sentinelE)
_ZN52_INTERNAL_7dbc7496_16_ComplexKernel_cu_1520ed90_29514cuda3std3__420unreachable_sentinelE:
	.zero		1
	.type		_ZN52_INTERNAL_7dbc7496_16_ComplexKernel_cu_1520ed90_29516thrust24THRUST_300001_SM_1000_NS6system6detail10sequential3seqE,@object
	.size		_ZN52_INTERNAL_7dbc7496_16_ComplexKernel_cu_1520ed90_29516thrust24THRUST_300001_SM_1000_NS6system6detail10sequential3seqE,(_ZN52_INTERNAL_7dbc7496_16_ComplexKernel_cu_1520ed90_29514cuda3std3__45__cpo4cendE - _ZN52_INTERNAL_7dbc7496_16_ComplexKernel_cu_1520ed90_29516thrust24THRUST_300001_SM_1000_NS6system6detail10sequential3seqE)
_ZN52_INTERNAL_7dbc7496_16_ComplexKernel_cu_1520ed90_29516thrust24THRUST_300001_SM_1000_NS6system6detail10sequential3seqE:
	.zero		1
	.type		_ZN52_INTERNAL_7dbc7496_16_ComplexKernel_cu_1520ed90_29514cuda3std3__45__cpo4cendE,@object
	.size		_ZN52_INTERNAL_7dbc7496_16_ComplexKernel_cu_1520ed90_29514cuda3std3__45__cpo4cendE,(_ZN52_INTERNAL_7dbc7496_16_ComplexKernel_cu_1520ed90_29514cuda3std6ranges3__45__cpo9iter_swapE - _ZN52_INTERNAL_7dbc7496_16_ComplexKernel_cu_1520ed90_29514cuda3std3__45__cpo4cendE)
_ZN52_INTERNAL_7dbc7496_16_ComplexKernel_cu_1520ed90_29514cuda3std3__45__cpo4cendE:
	.zero		1
	.type		_ZN52_INTERNAL_7dbc7496_16_ComplexKernel_cu_1520ed90_29514cuda3std6ranges3__45__cpo9iter_swapE,@object
	.size		_ZN52_INTERNAL_7dbc7496_16_ComplexKernel_cu_1520ed90_29514cuda3std6ranges3__45__cpo9iter_swapE,(_ZN52_INTERNAL_7dbc7496_16_ComplexKernel_cu_1520ed90_29514cuda3std3__45__cpo5crendE - _ZN52_INTERNAL_7dbc7496_16_ComplexKernel_cu_1520ed90_29514cuda3std6ranges3__45__cpo9iter_swapE)
_ZN52_INTERNAL_7dbc7496_16_ComplexKernel_cu_1520ed90_29514cuda3std6ranges3__45__cpo9iter_swapE:
	.zero		1
	.type		_ZN52_INTERNAL_7dbc7496_16_ComplexKernel_cu_1520ed90_29514cuda3std3__45__cpo5crendE,@object
	.size		_ZN52_INTERNAL_7dbc7496_16_ComplexKernel_cu_1520ed90_29514cuda3std3__45__cpo5crendE,(_ZN52_INTERNAL_7dbc7496_16_ComplexKernel_cu_1520ed90_29514cuda3std6ranges3__45__cpo5cdataE - _ZN52_INTERNAL_7dbc7496_16_ComplexKernel_cu_1520ed90_29514cuda3std3__45__cpo5crendE)
_ZN52_INTERNAL_7dbc7496_16_ComplexKernel_cu_1520ed90_29514cuda3std3__45__cpo5crendE:
	.zero		1
	.type		_ZN52_INTERNAL_7dbc7496_16_ComplexKernel_cu_1520ed90_29514cuda3std6ranges3__45__cpo5cdataE,@object
	.size		_ZN52_INTERNAL_7dbc7496_16_ComplexKernel_cu_1520ed90_29514cuda3std6ranges3__45__cpo5cdataE,(_ZN52_INTERNAL_7dbc7496_16_ComplexKernel_cu_1520ed90_29514cuda3std6ranges3__45__cpo3endE - _ZN52_INTERNAL_7dbc7496_16_ComplexKernel_cu_1520ed90_29514cuda3std6ranges3__45__cpo5cdataE)
_ZN52_INTERNAL_7dbc7496_16_ComplexKernel_cu_1520ed90_29514cuda3std6ranges3__45__cpo5cdataE:
	.zero		1
	.type		_ZN52_INTERNAL_7dbc7496_16_ComplexKernel_cu_1520ed90_29514cuda3std6ranges3__45__cpo3endE,@object
	.size		_ZN52_INTERNAL_7dbc7496_16_ComplexKernel_cu_1520ed90_29514cuda3std6ranges3__45__cpo3endE,(_ZN52_INTERNAL_7dbc7496_16_ComplexKernel_cu_1520ed90_29514cuda3std3__419piecewise_constructE - _ZN52_INTERNAL_7dbc7496_16_ComplexKernel_cu_1520ed90_29514cuda3std6ranges3__45__cpo3endE)
_ZN52_INTERNAL_7dbc7496_16_ComplexKernel_cu_1520ed90_29514cuda3std6ranges3__45__cpo3endE:
	.zero		1
	.type		_ZN52_INTERNAL_7dbc7496_16_ComplexKernel_cu_1520ed90_29514cuda3std3__419piecewise_constructE,@object
	.size		_ZN52_INTERNAL_7dbc7496_16_ComplexKernel_cu_1520ed90_29514cuda3std3__419piecewise_constructE,(_ZN52_INTERNAL_7dbc7496_16_ComplexKernel_cu_1520ed90_29514cuda3std6ranges3__45__cpo5ssizeE - _ZN52_INTERNAL_7dbc7496_16_ComplexKernel_cu_1520ed90_29514cuda3std3__419piecewise_constructE)
_ZN52_INTERNAL_7dbc7496_16_ComplexKernel_cu_1520ed90_29514cuda3std3__419piecewise_constructE:
	.zero		1
	.type		_ZN52_INTERNAL_7dbc7496_16_ComplexKernel_cu_1520ed90_29514cuda3std6ranges3__45__cpo5ssizeE,@object
	.size		_ZN52_INTERNAL_7dbc7496_16_ComplexKernel_cu_1520ed90_29514cuda3std6ranges3__45__cpo5ssizeE,(_ZN52_INTERNAL_7dbc7496_16_ComplexKernel_cu_1520ed90_29514cuda3std3__45__cpo3endE - _ZN52_INTERNAL_7dbc7496_16_ComplexKernel_cu_1520ed90_29514cuda3std6ranges3__45__cpo5ssizeE)
_ZN52_INTERNAL_7dbc7496_16_ComplexKernel_cu_1520ed90_29514cuda3std6ranges3__45__cpo5ssizeE:
	.zero		1
	.type		_ZN52_INTERNAL_7dbc7496_16_ComplexKernel_cu_1520ed90_29514cuda3std3__45__cpo3endE,@object
	.size		_ZN52_INTERNAL_7dbc7496_16_ComplexKernel_cu_1520ed90_29514cuda3std3__45__cpo3endE,(_ZN52_INTERNAL_7dbc7496_16_ComplexKernel_cu_1520ed90_29514cuda3std6ranges3__45__cpo4cendE - _ZN52_INTERNAL_7dbc7496_16_ComplexKernel_cu_1520ed90_29514cuda3std3__45__cpo3endE)
_ZN52_INTERNAL_7dbc7496_16_ComplexKernel_cu_1520ed90_29514cuda3std3__45__cpo3endE:
	.zero		1
	.type		_ZN52_INTERNAL_7dbc7496_16_ComplexKernel_cu_1520ed90_29514cuda3std6ranges3__45__cpo4cendE,@object
	.size		_ZN52_INTERNAL_7dbc7496_16_ComplexKernel_cu_1520ed90_29514cuda3std6ranges3__45__cpo4cendE,(_ZN52_INTERNAL_7dbc7496_16_ComplexKernel_cu_1520ed90_29514cuda3std3__45__cpo4rendE - _ZN52_INTERNAL_7dbc7496_16_ComplexKernel_cu_1520ed90_29514cuda3std6ranges3__45__cpo4cendE)
_ZN52_INTERNAL_7dbc7496_16_ComplexKernel_cu_1520ed90_29514cuda3std6ranges3__45__cpo4cendE:
	.zero		1
	.type		_ZN52_INTERNAL_7dbc7496_16_ComplexKernel_cu_1520ed90_29514cuda3std3__45__cpo4rendE,@object
	.size		_ZN52_INTERNAL_7dbc7496_16_ComplexKernel_cu_1520ed90_29514cuda3std3__45__cpo4rendE,(_ZN52_INTERNAL_7dbc7496_16_ComplexKernel_cu_1520ed90_29514cuda3std6ranges3__45__cpo4prevE - _ZN52_INTERNAL_7dbc7496_16_ComplexKernel_cu_1520ed90_29514cuda3std3__45__cpo4rendE)
_ZN52_INTERNAL_7dbc7496_16_ComplexKernel_cu_1520ed90_29514cuda3std3__45__cpo4rendE:
	.zero		1
	.type		_ZN52_INTERNAL_7dbc7496_16_ComplexKernel_cu_1520ed90_29514cuda3std6ranges3__45__cpo4prevE,@object
	.size		_ZN52_INTERNAL_7dbc7496_16_ComplexKernel_cu_1520ed90_29514cuda3std6ranges3__45__cpo4prevE,(_ZN52_INTERNAL_7dbc7496_16_ComplexKernel_cu_1520ed90_29514cuda3std6ranges3__45__cpo9iter_moveE - _ZN52_INTERNAL_7dbc7496_16_ComplexKernel_cu_1520ed90_29514cuda3std6ranges3__45__cpo4prevE)
_ZN52_INTERNAL_7dbc7496_16_ComplexKernel_cu_1520ed90_29514cuda3std6ranges3__45__cpo4prevE:
	.zero		1
	.type		_ZN52_INTERNAL_7dbc7496_16_ComplexKernel_cu_1520ed90_29514cuda3std6ranges3__45__cpo9iter_moveE,@object
	.size		_ZN52_INTERNAL_7dbc7496_16_ComplexKernel_cu_1520ed90_29514cuda3std6ranges3__45__cpo9iter_moveE,(.L_19 - _ZN52_INTERNAL_7dbc7496_16_ComplexKernel_cu_1520ed90_29514cuda3std6ranges3__45__cpo9iter_moveE)
_ZN52_INTERNAL_7dbc7496_16_ComplexKernel_cu_1520ed90_29514cuda3std6ranges3__45__cpo9iter_moveE:
	.zero		1
.L_19:


//--------------------- .nv.constant0._ZN2at6native18elementwise_kernelILi128ELi4EZNS0_15gpu_kernel_implIZZZNS0_54_GLOBAL__N__7dbc7496_16_ComplexKernel_cu_1520ed90_295117polar_kernel_cudaERNS_14TensorIteratorEENKUlvE_clEvENKUlvE0_clEvEUlffE_EEvRNS_18TensorIteratorBaseERKT_EUliE_EEviT1_ --------------------------
	.section	.nv.constant0._ZN2at6native18elementwise_kernelILi128ELi4EZNS0_15gpu_kernel_implIZZZNS0_54_GLOBAL__N__7dbc7496_16_ComplexKernel_cu_1520ed90_295117polar_kernel_cudaERNS_14TensorIteratorEENKUlvE_clEvENKUlvE0_clEvEUlffE_EEvRNS_18TensorIteratorBaseERKT_EUliE_EEviT1_,"a",@progbits
	.sectionflags	@""
	.align	4
.nv.constant0._ZN2at6native18elementwise_kernelILi128ELi4EZNS0_15gpu_kernel_implIZZZNS0_54_GLOBAL__N__7dbc7496_16_ComplexKernel_cu_1520ed90_295117polar_kernel_cudaERNS_14TensorIteratorEENKUlvE_clEvENKUlvE0_clEvEUlffE_EEvRNS_18TensorIteratorBaseERKT_EUliE_EEviT1_:
	.zero		1552


//--------------------- .nv.constant0._ZN2at6native27unrolled_elementwise_kernelIZZZNS0_54_GLOBAL__N__7dbc7496_16_ComplexKernel_cu_1520ed90_295117polar_kernel_cudaERNS_14TensorIteratorEENKUlvE_clEvENKUlvE0_clEvEUlffE_St5arrayIPcLm3EELi4E23TrivialOffsetCalculatorILi2EjESB_ILi1EjENS0_6memory12LoadWithCastILi2EEENSE_13StoreWithCastILi1EEEEEviT_T0_T2_T3_T4_T5_ --------------------------
	.section	.nv.constant0._ZN2at6native27unrolled_elementwise_kernelIZZZNS0_54_GLOBAL__N__7dbc7496_16_ComplexKernel_cu_1520ed90_295117polar_kernel_cudaERNS_14TensorIteratorEENKUlvE_clEvENKUlvE0_clEvEUlffE_St5arrayIPcLm3EELi4E23TrivialOffsetCalculatorILi2EjESB_ILi1EjENS0_6memory12LoadWithCastILi2EEENSE_13StoreWithCastILi1EEEEEviT_T0_T2_T3_T4_T5_,"a",@progbits
	.sectionflags	@""
	.align	4
.nv.constant0._ZN2at6native27unrolled_elementwise_kernelIZZZNS0_54_GLOBAL__N__7dbc7496_16_ComplexKernel_cu_1520ed90_295117polar_kernel_cudaERNS_14TensorIteratorEENKUlvE_clEvENKUlvE0_clEvEUlffE_St5arrayIPcLm3EELi4E23TrivialOffsetCalculatorILi2EjESB_ILi1EjENS0_6memory12LoadWithCastILi2EEENSE_13StoreWithCastILi1EEEEEviT_T0_T2_T3_T4_T5_:
	.zero		952


//--------------------- .nv.constant0._ZN2at6native18elementwise_kernelILi128ELi2EZNS0_22gpu_kernel_impl_nocastIZZZNS0_54_GLOBAL__N__7dbc7496_16_ComplexKernel_cu_1520ed90_295117polar_kernel_cudaERNS_14TensorIteratorEENKUlvE_clEvENKUlvE0_clEvEUlffE_EEvRNS_18TensorIteratorBaseERKT_EUliE_EEviT1_ --------------------------
	.section	.nv.constant0._ZN2at6native18elementwise_kernelILi128ELi2EZNS0_22gpu_kernel_impl_nocastIZZZNS0_54_GLOBAL__N__7dbc7496_16_ComplexKernel_cu_1520ed90_295117polar_kernel_cudaERNS_14TensorIteratorEENKUlvE_clEvENKUlvE0_clEvEUlffE_EEvRNS_18TensorIteratorBaseERKT_EUliE_EEviT1_,"a",@progbits
	.sectionflags	@""
	.align	4
.nv.constant0._ZN2at6native18elementwise_kernelILi128ELi2EZNS0_22gpu_kernel_impl_nocastIZZZNS0_54_GLOBAL__N__7dbc7496_16_ComplexKernel_cu_1520ed90_295117polar_kernel_cudaERNS_14TensorIteratorEENKUlvE_clEvENKUlvE0_clEvEUlffE_EEvRNS_18TensorIteratorBaseERKT_EUliE_EEviT1_:
	.zero		1552


//--------------------- .nv.constant0._ZN2at6native27unrolled_elementwise_kernelIZZZNS0_54_GLOBAL__N__7dbc7496_16_ComplexKernel_cu_1520ed90_295117polar_kernel_cudaERNS_14TensorIteratorEENKUlvE_clEvENKUlvE0_clEvEUlffE_St5arrayIPcLm3EELi4E23TrivialOffsetCalculatorILi2EjESB_ILi1EjENS0_6memory15LoadWithoutCastENSE_16StoreWithoutCastEEEviT_T0_T2_T3_T4_T5_ --------------------------
	.section	.nv.constant0._ZN2at6native27unrolled_elementwise_kernelIZZZNS0_54_GLOBAL__N__7dbc7496_16_ComplexKernel_cu_1520ed90_295117polar_kernel_cudaERNS_14TensorIteratorEENKUlvE_clEvENKUlvE0_clEvEUlffE_St5arrayIPcLm3EELi4E23TrivialOffsetCalculatorILi2EjESB_ILi1EjENS0_6memory15LoadWithoutCastENSE_16StoreWithoutCastEEEviT_T0_T2_T3_T4_T5_,"a",@progbits
	.sectionflags	@""
	.align	4
.nv.constant0._ZN2at6native27unrolled_elementwise_kernelIZZZNS0_54_GLOBAL__N__7dbc7496_16_ComplexKernel_cu_1520ed90_295117polar_kernel_cudaERNS_14TensorIteratorEENKUlvE_clEvENKUlvE0_clEvEUlffE_St5arrayIPcLm3EELi4E23TrivialOffsetCalculatorILi2EjESB_ILi1EjENS0_6memory15LoadWithoutCastENSE_16StoreWithoutCastEEEviT_T0_T2_T3_T4_T5_:
	.zero		932


//--------------------- .nv.constant0._ZN2at6native29vectorized_elementwise_kernelILi2EZZZNS0_54_GLOBAL__N__7dbc7496_16_ComplexKernel_cu_1520ed90_295117polar_kernel_cudaERNS_14TensorIteratorEENKUlvE_clEvENKUlvE0_clEvEUlffE_St5arrayIPcLm3EEEEviT0_T1_ --------------------------
	.section	.nv.constant0._ZN2at6native29vectorized_elementwise_kernelILi2EZZZNS0_54_GLOBAL__N__7dbc7496_16_ComplexKernel_cu_1520ed90_295117polar_kernel_cudaERNS_14TensorIteratorEENKUlvE_clEvENKUlvE0_clEvEUlffE_St5arrayIPcLm3EEEEviT0_T1_,"a",@progbits
	.sectionflags	@""
	.align	4
.nv.constant0._ZN2at6native29vectorized_elementwise_kernelILi2EZZZNS0_54_GLOBAL__N__7dbc7496_16_ComplexKernel_cu_1520ed90_295117polar_kernel_cudaERNS_14TensorIteratorEENKUlvE_clEvENKUlvE0_clEvEUlffE_St5arrayIPcLm3EEEEviT0_T1_:
	.zero		928


//--------------------- .nv.constant0._ZN2at6native29vectorized_elementwise_kernelILi4EZZZNS0_54_GLOBAL__N__7dbc7496_16_ComplexKernel_cu_1520ed90_295117polar_kernel_cudaERNS_14TensorIteratorEENKUlvE_clEvENKUlvE0_clEvEUlffE_St5arrayIPcLm3EEEEviT0_T1_ --------------------------
	.section	.nv.constant0._ZN2at6native29vectorized_elementwise_kernelILi4EZZZNS0_54_GLOBAL__N__7dbc7496_16_ComplexKernel_cu_1520ed90_295117polar_kernel_cudaERNS_14TensorIteratorEENKUlvE_clEvENKUlvE0_clEvEUlffE_St5arrayIPcLm3EEEEviT0_T1_,"a",@progbits
	.sectionflags	@""
	.align	4
.nv.constant0._ZN2at6native29vectorized_elementwise_kernelILi4EZZZNS0_54_GLOBAL__N__7dbc7496_16_ComplexKernel_cu_1520ed90_295117polar_kernel_cudaERNS_14TensorIteratorEENKUlvE_clEvENKUlvE0_clEvEUlffE_St5arrayIPcLm3EEEEviT0_T1_:
	.zero		928


//--------------------- .nv.constant0._ZN2at6native29vectorized_elementwise_kernelILi8EZZZNS0_54_GLOBAL__N__7dbc7496_16_ComplexKernel_cu_1520ed90_295117polar_kernel_cudaERNS_14TensorIteratorEENKUlvE_clEvENKUlvE0_clEvEUlffE_St5arrayIPcLm3EEEEviT0_T1_ --------------------------
	.section	.nv.constant0._ZN2at6native29vectorized_elementwise_kernelILi8EZZZNS0_54_GLOBAL__N__7dbc7496_16_ComplexKernel_cu_1520ed90_295117polar_kernel_cudaERNS_14TensorIteratorEENKUlvE_clEvENKUlvE0_clEvEUlffE_St5arrayIPcLm3EEEEviT0_T1_,"a",@progbits
	.sectionflags	@""
	.align	4
.nv.constant0._ZN2at6native29vectorized_elementwise_kernelILi8EZZZNS0_54_GLOBAL__N__7dbc7496_16_ComplexKernel_cu_1520ed90_295117polar_kernel_cudaERNS_14TensorIteratorEENKUlvE_clEvENKUlvE0_clEvEUlffE_St5arrayIPcLm3EEEEviT0_T1_:
	.zero		928


//--------------------- .nv.constant0._ZN2at6native18elementwise_kernelILi128ELi4EZNS0_15gpu_kernel_implIZZZNS0_54_GLOBAL__N__7dbc7496_16_ComplexKernel_cu_1520ed90_295117polar_kernel_cudaERNS_14TensorIteratorEENKUlvE_clEvENKUlvE_clEvEUlddE_EEvRNS_18TensorIteratorBaseERKT_EUliE_EEviT1_ --------------------------
	.section	.nv.constant0._ZN2at6native18elementwise_kernelILi128ELi4EZNS0_15gpu_kernel_implIZZZNS0_54_GLOBAL__N__7dbc7496_16_ComplexKernel_cu_1520ed90_295117polar_kernel_cudaERNS_14TensorIteratorEENKUlvE_clEvENKUlvE_clEvEUlddE_EEvRNS_18TensorIteratorBaseERKT_EUliE_EEviT1_,"a",@progbits
	.sectionflags	@""
	.align	4
.nv.constant0._ZN2at6native18elementwise_kernelILi128ELi4EZNS0_15gpu_kernel_implIZZZNS0_54_GLOBAL__N__7dbc7496_16_ComplexKernel_cu_1520ed90_295117polar_kernel_cudaERNS_14TensorIteratorEENKUlvE_clEvENKUlvE_clEvEUlddE_EEvRNS_18TensorIteratorBaseERKT_EUliE_EEviT1_:
	.zero		1552


//--------------------- .nv.constant0._ZN2at6native27unrolled_elementwise_kernelIZZZNS0_54_GLOBAL__N__7dbc7496_16_ComplexKernel_cu_1520ed90_295117polar_kernel_cudaERNS_14TensorIteratorEENKUlvE_clEvENKUlvE_clEvEUlddE_St5arrayIPcLm3EELi4E23TrivialOffsetCalculatorILi2EjESB_ILi1EjENS0_6memory12LoadWithCastILi2EEENSE_13StoreWithCastILi1EEEEEviT_T0_T2_T3_T4_T5_ --------------------------
	.section	.nv.constant0._ZN2at6native27unrolled_elementwise_kernelIZZZNS0_54_GLOBAL__N__7dbc7496_16_ComplexKernel_cu_1520ed90_295117polar_kernel_cudaERNS_14TensorIteratorEENKUlvE_clEvENKUlvE_clEvEUlddE_St5arrayIPcLm3EELi4E23TrivialOffsetCalculatorILi2EjESB_ILi1EjENS0_6memory12LoadWithCastILi2EEENSE_13StoreWithCastILi1EEEEEviT_T0_T2_T3_T4_T5_,"a",@progbits
	.sectionflags	@""
	.align	4
.nv.constant0._ZN2at6native27unrolled_elementwise_kernelIZZZNS0_54_GLOBAL__N__7dbc7496_16_ComplexKernel_cu_1520ed90_295117polar_kernel_cudaERNS_14TensorIteratorEENKUlvE_clEvENKUlvE_clEvEUlddE_St5arrayIPcLm3EELi4E23TrivialOffsetCalculatorILi2EjESB_ILi1EjENS0_6memory12LoadWithCastILi2EEENSE_13StoreWithCastILi1EEEEEviT_T0_T2_T3_T4_T5_:
	.zero		952


//--------------------- .nv.constant0._ZN2at6native18elementwise_kernelILi128ELi2EZNS0_22gpu_kernel_impl_nocastIZZZNS0_54_GLOBAL__N__7dbc7496_16_ComplexKernel_cu_1520ed90_295117polar_kernel_cudaERNS_14TensorIteratorEENKUlvE_clEvENKUlvE_clEvEUlddE_EEvRNS_18TensorIteratorBaseERKT_EUliE_EEviT1_ --------------------------
	.section	.nv.constant0._ZN2at6native18elementwise_kernelILi128ELi2EZNS0_22gpu_kernel_impl_nocastIZZZNS0_54_GLOBAL__N__7dbc7496_16_ComplexKernel_cu_1520ed90_295117polar_kernel_cudaERNS_14TensorIteratorEENKUlvE_clEvENKUlvE_clEvEUlddE_EEvRNS_18TensorIteratorBaseERKT_EUliE_EEviT1_,"a",@progbits
	.sectionflags	@""
	.align	4
.nv.constant0._ZN2at6native18elementwise_kernelILi128ELi2EZNS0_22gpu_kernel_impl_nocastIZZZNS0_54_GLOBAL__N__7dbc7496_16_ComplexKernel_cu_1520ed90_295117polar_kernel_cudaERNS_14TensorIteratorEENKUlvE_clEvENKUlvE_clEvEUlddE_EEvRNS_18TensorIteratorBaseERKT_EUliE_EEviT1_:
	.zero		1552


//--------------------- .nv.constant0._ZN2at6native27unrolled_elementwise_kernelIZZZNS0_54_GLOBAL__N__7dbc7496_16_ComplexKernel_cu_1520ed90_295117polar_kernel_cudaERNS_14TensorIteratorEENKUlvE_clEvENKUlvE_clEvEUlddE_St5arrayIPcLm3EELi4E23TrivialOffsetCalculatorILi2EjESB_ILi1EjENS0_6memory15LoadWithoutCastENSE_16StoreWithoutCastEEEviT_T0_T2_T3_T4_T5_ --------------------------
	.section	.nv.constant0._ZN2at6native27unrolled_elementwise_kernelIZZZNS0_54_GLOBAL__N__7dbc7496_16_ComplexKernel_cu_1520ed90_295117polar_kernel_cudaERNS_14TensorIteratorEENKUlvE_clEvENKUlvE_clEvEUlddE_St5arrayIPcLm3EELi4E23TrivialOffsetCalculatorILi2EjESB_ILi1EjENS0_6memory15LoadWithoutCastENSE_16StoreWithoutCastEEEviT_T0_T2_T3_T4_T5_,"a",@progbits
	.sectionflags	@""
	.align	4
.nv.constant0._ZN2at6native27unrolled_elementwise_kernelIZZZNS0_54_GLOBAL__N__7dbc7496_16_ComplexKernel_cu_1520ed90_295117polar_kernel_cudaERNS_14TensorIteratorEENKUlvE_clEvENKUlvE_clEvEUlddE_St5arrayIPcLm3EELi4E23TrivialOffsetCalculatorILi2EjESB_ILi1EjENS0_6memory15LoadWithoutCastENSE_16StoreWithoutCastEEEviT_T0_T2_T3_T4_T5_:
	.zero		932


//--------------------- .nv.constant0._ZN2at6native29vectorized_elementwise_kernelILi2EZZZNS0_54_GLOBAL__N__7dbc7496_16_ComplexKernel_cu_1520ed90_295117polar_kernel_cudaERNS_14TensorIteratorEENKUlvE_clEvENKUlvE_clEvEUlddE_St5arrayIPcLm3EEEEviT0_T1_ --------------------------
	.section	.nv.constant0._ZN2at6native29vectorized_elementwise_kernelILi2EZZZNS0_54_GLOBAL__N__7dbc7496_16_ComplexKernel_cu_1520ed90_295117polar_kernel_cudaERNS_14TensorIteratorEENKUlvE_clEvENKUlvE_clEvEUlddE_St5arrayIPcLm3EEEEviT0_T1_,"a",@progbits
	.sectionflags	@""
	.align	4
.nv.constant0._ZN2at6native29vectorized_elementwise_kernelILi2EZZZNS0_54_GLOBAL__N__7dbc7496_16_ComplexKernel_cu_1520ed90_295117polar_kernel_cudaERNS_14TensorIteratorEENKUlvE_clEvENKUlvE_clEvEUlddE_St5arrayIPcLm3EEEEviT0_T1_:
	.zero		928


//--------------------- .nv.constant0._ZN2at6native29vectorized_elementwise_kernelILi4EZZZNS0_54_GLOBAL__N__7dbc7496_16_ComplexKernel_cu_1520ed90_295117polar_kernel_cudaERNS_14TensorIteratorEENKUlvE_clEvENKUlvE_clEvEUlddE_St5arrayIPcLm3EEEEviT0_T1_ --------------------------
	.section	.nv.constant0._ZN2at6native29vectorized_elementwise_kernelILi4EZZZNS0_54_GLOBAL__N__7dbc7496_16_ComplexKernel_cu_1520ed90_295117polar_kernel_cudaERNS_14TensorIteratorEENKUlvE_clEvENKUlvE_clEvEUlddE_St5arrayIPcLm3EEEEviT0_T1_,"a",@progbits
	.sectionflags	@""
	.align	4
.nv.constant0._ZN2at6native29vectorized_elementwise_kernelILi4EZZZNS0_54_GLOBAL__N__7dbc7496_16_ComplexKernel_cu_1520ed90_295117polar_kernel_cudaERNS_14TensorIteratorEENKUlvE_clEvENKUlvE_clEvEUlddE_St5arrayIPcLm3EEEEviT0_T1_:
	.zero		928


//--------------------- .nv.constant0._ZN2at6native29vectorized_elementwise_kernelILi8EZZZNS0_54_GLOBAL__N__7dbc7496_16_ComplexKernel_cu_1520ed90_295117polar_kernel_cudaERNS_14TensorIteratorEENKUlvE_clEvENKUlvE_clEvEUlddE_St5arrayIPcLm3EEEEviT0_T1_ --------------------------
	.section	.nv.constant0._ZN2at6native29vectorized_elementwise_kernelILi8EZZZNS0_54_GLOBAL__N__7dbc7496_16_ComplexKernel_cu_1520ed90_295117polar_kernel_cudaERNS_14TensorIteratorEENKUlvE_clEvENKUlvE_clEvEUlddE_St5arrayIPcLm3EEEEviT0_T1_,"a",@progbits
	.sectionflags	@""
	.align	4
.nv.constant0._ZN2at6native29vectorized_elementwise_kernelILi8EZZZNS0_54_GLOBAL__N__7dbc7496_16_ComplexKernel_cu_1520ed90_295117polar_kernel_cudaERNS_14TensorIteratorEENKUlvE_clEvENKUlvE_clEvEUlddE_St5arrayIPcLm3EEEEviT0_T1_:
	.zero		928


//--------------------- .nv.constant0._ZN2at6native18elementwise_kernelILi128ELi4EZNS0_15gpu_kernel_implIZZZNS0_54_GLOBAL__N__7dbc7496_16_ComplexKernel_cu_1520ed90_295119complex_kernel_cudaERNS_14TensorIteratorEENKUlvE_clEvENKUlvE1_clEvEUlN3c104HalfES9_E_EEvRNS_18TensorIteratorBaseERKT_EUliE_EEviT1_ --------------------------
	.section	.nv.constant0._ZN2at6native18elementwise_kernelILi128ELi4EZNS0_15gpu_kernel_implIZZZNS0_54_GLOBAL__N__7dbc7496_16_ComplexKernel_cu_1520ed90_295119complex_kernel_cudaERNS_14TensorIteratorEENKUlvE_clEvENKUlvE1_clEvEUlN3c104HalfES9_E_EEvRNS_18TensorIteratorBaseERKT_EUliE_EEviT1_,"a",@progbits
	.sectionflags	@""
	.align	4
.nv.constant0._ZN2at6native18elementwise_kernelILi128ELi4EZNS0_15gpu_kernel_implIZZZNS0_54_GLOBAL__N__7dbc7496_16_ComplexKernel_cu_1520ed90_295119complex_kernel_cudaERNS_14TensorIteratorEENKUlvE_clEvENKUlvE1_clEvEUlN3c104HalfES9_E_EEvRNS_18TensorIteratorBaseERKT_EUliE_EEviT1_:
	.zero		1552


//--------------------- .nv.constant0._ZN2at6native27unrolled_elementwise_kernelIZZZNS0_54_GLOBAL__N__7dbc7496_16_ComplexKernel_cu_1520ed90_295119complex_kernel_cudaERNS_14TensorIteratorEENKUlvE_clEvENKUlvE1_clEvEUlN3c104HalfES8_E_St5arrayIPcLm3EELi4E23TrivialOffsetCalculatorILi2EjESD_ILi1EjENS0_6memory12LoadWithCastILi2EEENSG_13StoreWithCastILi1EEEEEviT_T0_T2_T3_T4_T5_ --------------------------
	.section	.nv.constant0._ZN2at6native27unrolled_elementwise_kernelIZZZNS0_54_GLOBAL__N__7dbc7496_16_ComplexKernel_cu_1520ed90_295119complex_kernel_cudaERNS_14TensorIteratorEENKUlvE_clEvENKUlvE1_clEvEUlN3c104HalfES8_E_St5arrayIPcLm3EELi4E23TrivialOffsetCalculatorILi2EjESD_ILi1EjENS0_6memory12LoadWithCastILi2EEENSG_13StoreWithCastILi1EEEEEviT_T0_T2_T3_T4_T5_,"a",@progbits
	.sectionflags	@""
	.align	4
.nv.constant0._ZN2at6native27unrolled_elementwise_kernelIZZZNS0_54_GLOBAL__N__7dbc7496_16_ComplexKernel_cu_1520ed90_295119complex_kernel_cudaERNS_14TensorIteratorEENKUlvE_clEvENKUlvE1_clEvEUlN3c104HalfES8_E_St5arrayIPcLm3EELi4E23TrivialOffsetCalculatorILi2EjESD_ILi1EjENS0_6memory12LoadWithCastILi2EEENSG_13StoreWithCastILi1EEEEEviT_T0_T2_T3_T4_T5_:
	.zero		952


//--------------------- .nv.constant0._ZN2at6native18elementwise_kernelILi128ELi2EZNS0_22gpu_kernel_impl_nocastIZZZNS0_54_GLOBAL__N__7dbc7496_16_ComplexKernel_cu_1520ed90_295119complex_kernel_cudaERNS_14TensorIteratorEENKUlvE_clEvENKUlvE1_clEvEUlN3c104HalfES9_E_EEvRNS_18TensorIteratorBaseERKT_EUliE_EEviT1_ --------------------------
	.section	.nv.constant0._ZN2at6native18elementwise_kernelILi128ELi2EZNS0_22gpu_kernel_impl_nocastIZZZNS0_54_GLOBAL__N__7dbc7496_16_ComplexKernel_cu_1520ed90_295119complex_kernel_cudaERNS_14TensorIteratorEENKUlvE_clEvENKUlvE1_clEvEUlN3c104HalfES9_E_EEvRNS_18TensorIteratorBaseERKT_EUliE_EEviT1_,"a",@progbits
	.sectionflags	@""
	.align	4
.nv.constant0._ZN2at6native18elementwise_kernelILi128ELi2EZNS0_22gpu_kernel_impl_nocastIZZZNS0_54_GLOBAL__N__7dbc7496_16_ComplexKernel_cu_1520ed90_295119complex_kernel_cudaERNS_14TensorIteratorEENKUlvE_clEvENKUlvE1_clEvEUlN3c104HalfES9_E_EEvRNS_18TensorIteratorBaseERKT_EUliE_EEviT1_:
	.zero		1552


//--------------------- .nv.constant0._ZN2at6native27unrolled_elementwise_kernelIZZZNS0_54_GLOBAL__N__7dbc7496_16_ComplexKernel_cu_1520ed90_295119complex_kernel_cudaERNS_14TensorIteratorEENKUlvE_clEvENKUlvE1_clEvEUlN3c104HalfES8_E_St5arrayIPcLm3EELi4E23TrivialOffsetCalculatorILi2EjESD_ILi1EjENS0_6memory15LoadWithoutCastENSG_16StoreWithoutCastEEEviT_T0_T2_T3_T4_T5_ --------------------------
	.section	.nv.constant0._ZN2at6native27unrolled_elementwise_kernelIZZZNS0_54_GLOBAL__N__7dbc7496_16_ComplexKernel_cu_1520ed90_295119complex_kernel_cudaERNS_14TensorIteratorEENKUlvE_clEvENKUlvE1_clEvEUlN3c104HalfES8_E_St5arrayIPcLm3EELi4E23TrivialOffsetCalculatorILi2EjESD_ILi1EjENS0_6memory15LoadWithoutCastENSG_16StoreWithoutCastEEEviT_T0_T2_T3_T4_T5_,"a",@progbits
	.sectionflags	@""
	.align	4
.nv.constant0._ZN2at6native27unrolled_elementwise_kernelIZZZNS0_54_GLOBAL__N__7dbc7496_16_ComplexKernel_cu_1520ed90_295119complex_kernel_cudaERNS_14TensorIteratorEENKUlvE_clEvENKUlvE1_clEvEUlN3c104HalfES8_E_St5arrayIPcLm3EELi4E23TrivialOffsetCalculatorILi2EjESD_ILi1EjENS0_6memory15LoadWithoutCastENSG_16StoreWithoutCastEEEviT_T0_T2_T3_T4_T5_:
	.zero		932


//--------------------- .nv.constant0._ZN2at6native29vectorized_elementwise_kernelILi2EZZZNS0_54_GLOBAL__N__7dbc7496_16_ComplexKernel_cu_1520ed90_295119complex_kernel_cudaERNS_14TensorIteratorEENKUlvE_clEvENKUlvE1_clEvEUlN3c104HalfES8_E_St5arrayIPcLm3EEEEviT0_T1_ --------------------------
	.section	.nv.constant0._ZN2at6native29vectorized_elementwise_kernelILi2EZZZNS0_54_GLOBAL__N__7dbc7496_16_ComplexKernel_cu_1520ed90_295119complex_kernel_cudaERNS_14TensorIteratorEENKUlvE_clEvENKUlvE1_clEvEUlN3c104HalfES8_E_St5arrayIPcLm3EEEEviT0_T1_,"a",@progbits
	.sectionflags	@""
	.align	4
.nv.constant0._ZN2at6native29vectorized_elementwise_kernelILi2EZZZNS0_54_GLOBAL__N__7dbc7496_16_ComplexKernel_cu_1520ed90_295119complex_kernel_cudaERNS_14TensorIteratorEENKUlvE_clEvENKUlvE1_clEvEUlN3c104HalfES8_E_St5arrayIPcLm3EEEEviT0_T1_:
	.zero		928


//--------------------- .nv.constant0._ZN2at6native29vectorized_elementwise_kernelILi4EZZZNS0_54_GLOBAL__N__7dbc7496_16_ComplexKernel_cu_1520ed90_295119complex_kernel_cudaERNS_14TensorIteratorEENKUlvE_clEvENKUlvE1_clEvEUlN3c104HalfES8_E_St5arrayIPcLm3EEEEviT0_T1_ --------------------------
	.section	.nv.constant0._ZN2at6native29vectorized_elementwise_kernelILi4EZZZNS0_54_GLOBAL__N__7dbc7496_16_ComplexKernel_cu_1520ed90_295119complex_kernel_cudaERNS_14TensorIteratorEENKUlvE_clEvENKUlvE1_clEvEUlN3c104HalfES8_E_St5arrayIPcLm3EEEEviT0_T1_,"a",@progbits
	.sectionflags	@""
	.align	4
.nv.constant0._ZN2at6native29vectorized_elementwise_kernelILi4EZZZNS0_54_GLOBAL__N__7dbc7496_16_ComplexKernel_cu_1520ed90_295119complex_kernel_cudaERNS_14TensorIteratorEENKUlvE_clEvENKUlvE1_clEvEUlN3c104HalfES8_E_St5arrayIPcLm3EEEEviT0_T1_:
	.zero		928


//--------------------- .nv.constant0._ZN2at6native29vectorized_elementwise_kernelILi8EZZZNS0_54_GLOBAL__N__7dbc7496_16_ComplexKernel_cu_1520ed90_295119complex_kernel_cudaERNS_14TensorIteratorEENKUlvE_clEvENKUlvE1_clEvEUlN3c104HalfES8_E_St5arrayIPcLm3EEEEviT0_T1_ --------------------------
	.section	.nv.constant0._ZN2at6native29vectorized_elementwise_kernelILi8EZZZNS0_54_GLOBAL__N__7dbc7496_16_ComplexKernel_cu_1520ed90_295119complex_kernel_cudaERNS_14TensorIteratorEENKUlvE_clEvENKUlvE1_clEvEUlN3c104HalfES8_E_St5arrayIPcLm3EEEEviT0_T1_,"a",@progbits
	.sectionflags	@""
	.align	4
.nv.constant0._ZN2at6native29vectorized_elementwise_kernelILi8EZZZNS0_54_GLOBAL__N__7dbc7496_16_ComplexKernel_cu_1520ed90_295119complex_kernel_cudaERNS_14TensorIteratorEENKUlvE_clEvENKUlvE1_clEvEUlN3c104HalfES8_E_St5arrayIPcLm3EEEEviT0_T1_:
	.zero		928


//--------------------- .nv.constant0._ZN2at6native18elementwise_kernelILi128ELi4EZNS0_15gpu_kernel_implIZZZNS0_54_GLOBAL__N__7dbc7496_16_ComplexKernel_cu_1520ed90_295119complex_kernel_cudaERNS_14TensorIteratorEENKUlvE_clEvENKUlvE0_clEvEUlffE_EEvRNS_18TensorIteratorBaseERKT_EUliE_EEviT1_ --------------------------
	.section	.nv.constant0._ZN2at6native18elementwise_kernelILi128ELi4EZNS0_15gpu_kernel_implIZZZNS0_54_GLOBAL__N__7dbc7496_16_ComplexKernel_cu_1520ed90_295119complex_kernel_cudaERNS_14TensorIteratorEENKUlvE_clEvENKUlvE0_clEvEUlffE_EEvRNS_18TensorIteratorBaseERKT_EUliE_EEviT1_,"a",@progbits
	.sectionflags	@""
	.align	4
.nv.constant0._ZN2at6native18elementwise_kernelILi128ELi4EZNS0_15gpu_kernel_implIZZZNS0_54_GLOBAL__N__7dbc7496_16_ComplexKernel_cu_1520ed90_295119complex_kernel_cudaERNS_14TensorIteratorEENKUlvE_clEvENKUlvE0_clEvEUlffE_EEvRNS_18TensorIteratorBaseERKT_EUliE_EEviT1_:
	.zero		1552


//--------------------- .nv.constant0._ZN2at6native27unrolled_elementwise_kernelIZZZNS0_54_GLOBAL__N__7dbc7496_16_ComplexKernel_cu_1520ed90_295119complex_kernel_cudaERNS_14TensorIteratorEENKUlvE_clEvENKUlvE0_clEvEUlffE_St5arrayIPcLm3EELi4E23TrivialOffsetCalculatorILi2EjESB_ILi1EjENS0_6memory12LoadWithCastILi2EEENSE_13StoreWithCastILi1EEEEEviT_T0_T2_T3_T4_T5_ --------------------------
	.section	.nv.constant0._ZN2at6native27unrolled_elementwise_kernelIZZZNS0_54_GLOBAL__N__7dbc7496_16_ComplexKernel_cu_1520ed90_295119complex_kernel_cudaERNS_14TensorIteratorEENKUlvE_clEvENKUlvE0_clEvEUlffE_St5arrayIPcLm3EELi4E23TrivialOffsetCalculatorILi2EjESB_ILi1EjENS0_6memory12LoadWithCastILi2EEENSE_13StoreWithCastILi1EEEEEviT_T0_T2_T3_T4_T5_,"a",@progbits
	.sectionflags	@""
	.align	4
.nv.constant0._ZN2at6native27unrolled_elementwise_kernelIZZZNS0_54_GLOBAL__N__7dbc7496_16_ComplexKernel_cu_1520ed90_295119complex_kernel_cudaERNS_14TensorIteratorEENKUlvE_clEvENKUlvE0_clEvEUlffE_St5arrayIPcLm3EELi4E23TrivialOffsetCalculatorILi2EjESB_ILi1EjENS0_6memory12LoadWithCastILi2EEENSE_13StoreWithCastILi1EEEEEviT_T0_T2_T3_T4_T5_:
	.zero		952


//--------------------- .nv.constant0._ZN2at6native18elementwise_kernelILi128ELi2EZNS0_22gpu_kernel_impl_nocastIZZZNS0_54_GLOBAL__N__7dbc7496_16_ComplexKernel_cu_1520ed90_295119complex_kernel_cudaERNS_14TensorIteratorEENKUlvE_clEvENKUlvE0_clEvEUlffE_EEvRNS_18TensorIteratorBaseERKT_EUliE_EEviT1_ --------------------------
	.section	.nv.constant0._ZN2at6native18elementwise_kernelILi128ELi2EZNS0_22gpu_kernel_impl_nocastIZZZNS0_54_GLOBAL__N__7dbc7496_16_ComplexKernel_cu_1520ed90_295119complex_kernel_cudaERNS_14TensorIteratorEENKUlvE_clEvENKUlvE0_clEvEUlffE_EEvRNS_18TensorIteratorBaseERKT_EUliE_EEviT1_,"a",@progbits
	.sectionflags	@""
	.align	4
.nv.constant0._ZN2at6native18elementwise_kernelILi128ELi2EZNS0_22gpu_kernel_impl_nocastIZZZNS0_54_GLOBAL__N__7dbc7496_16_ComplexKernel_cu_1520ed90_295119complex_kernel_cudaERNS_14TensorIteratorEENKUlvE_clEvENKUlvE0_clEvEUlffE_EEvRNS_18TensorIteratorBaseERKT_EUliE_EEviT1_:
	.zero		1552


//--------------------- .nv.constant0._ZN2at6native27unrolled_elementwise_kernelIZZZNS0_54_GLOBAL__N__7dbc7496_16_ComplexKernel_cu_1520ed90_295119complex_kernel_cudaERNS_14TensorIteratorEENKUlvE_clEvENKUlvE0_clEvEUlffE_St5arrayIPcLm3EELi4E23TrivialOffsetCalculatorILi2EjESB_ILi1EjENS0_6memory15LoadWithoutCastENSE_16StoreWithoutCastEEEviT_T0_T2_T3_T4_T5_ --------------------------
	.section	.nv.constant0._ZN2at6native27unrolled_elementwise_kernelIZZZNS0_54_GLOBAL__N__7dbc7496_16_ComplexKernel_cu_1520ed90_295119complex_kernel_cudaERNS_14TensorIteratorEENKUlvE_clEvENKUlvE0_clEvEUlffE_St5arrayIPcLm3EELi4E23TrivialOffsetCalculatorILi2EjESB_ILi1EjENS0_6memory15LoadWithoutCastENSE_16StoreWithoutCastEEEviT_T0_T2_T3_T4_T5_,"a",@progbits
	.sectionflags	@""
	.align	4
.nv.constant0._ZN2at6native27unrolled_elementwise_kernelIZZZNS0_54_GLOBAL__N__7dbc7496_16_ComplexKernel_cu_1520ed90_295119complex_kernel_cudaERNS_14TensorIteratorEENKUlvE_clEvENKUlvE0_clEvEUlffE_St5arrayIPcLm3EELi4E23TrivialOffsetCalculatorILi2EjESB_ILi1EjENS0_6memory15LoadWithoutCastENSE_16StoreWithoutCastEEEviT_T0_T2_T3_T4_T5_:
	.zero		932


//--------------------- .nv.constant0._ZN2at6native29vectorized_elementwise_kernelILi2EZZZNS0_54_GLOBAL__N__7dbc7496_16_ComplexKernel_cu_1520ed90_295119complex_kernel_cudaERNS_14TensorIteratorEENKUlvE_clEvENKUlvE0_clEvEUlffE_St5arrayIPcLm3EEEEviT0_T1_ --------------------------
	.section	.nv.constant0._ZN2at6native29vectorized_elementwise_kernelILi2EZZZNS0_54_GLOBAL__N__7dbc7496_16_ComplexKernel_cu_1520ed90_295119complex_kernel_cudaERNS_14TensorIteratorEENKUlvE_clEvENKUlvE0_clEvEUlffE_St5arrayIPcLm3EEEEviT0_T1_,"a",@progbits
	.sectionflags	@""
	.align	4
.nv.constant0._ZN2at6native29vectorized_elementwise_kernelILi2EZZZNS0_54_GLOBAL__N__7dbc7496_16_ComplexKernel_cu_1520ed90_295119complex_kernel_cudaERNS_14TensorIteratorEENKUlvE_clEvENKUlvE0_clEvEUlffE_St5arrayIPcLm3EEEEviT0_T1_:
	.zero		928


//--------------------- .nv.constant0._ZN2at6native29vectorized_elementwise_kernelILi4EZZZNS0_54_GLOBAL__N__7dbc7496_16_ComplexKernel_cu_1520ed90_295119complex_kernel_cudaERNS_14TensorIteratorEENKUlvE_clEvENKUlvE0_clEvEUlffE_St5arrayIPcLm3EEEEviT0_T1_ --------------------------
	.section	.nv.constant0._ZN2at6native29vectorized_elementwise_kernelILi4EZZZNS0_54_GLOBAL__N__7dbc7496_16_ComplexKernel_cu_1520ed90_295119complex_kernel_cudaERNS_14TensorIteratorEENKUlvE_clEvENKUlvE0_clEvEUlffE_St5arrayIPcLm3EEEEviT0_T1_,"a",@progbits
	.sectionflags	@""
	.align	4
.nv.constant0._ZN2at6native29vectorized_elementwise_kernelILi4EZZZNS0_54_GLOBAL__N__7dbc7496_16_ComplexKernel_cu_1520ed90_295119complex_kernel_cudaERNS_14TensorIteratorEENKUlvE_clEvENKUlvE0_clEvEUlffE_St5arrayIPcLm3EEEEviT0_T1_:
	.zero		928


//--------------------- .nv.constant0._ZN2at6native29vectorized_elementwise_kernelILi8EZZZNS0_54_GLOBAL__N__7dbc7496_16_ComplexKernel_cu_1520ed90_295119complex_kernel_cudaERNS_14TensorIteratorEENKUlvE_clEvENKUlvE0_clEvEUlffE_St5arrayIPcLm3EEEEviT0_T1_ --------------------------
	.section	.nv.constant0._ZN2at6native29vectorized_elementwise_kernelILi8EZZZNS0_54_GLOBAL__N__7dbc7496_16_ComplexKernel_cu_1520ed90_295119complex_kernel_cudaERNS_14TensorIteratorEENKUlvE_clEvENKUlvE0_clEvEUlffE_St5arrayIPcLm3EEEEviT0_T1_,"a",@progbits
	.sectionflags	@""
	.align	4
.nv.constant0._ZN2at6native29vectorized_elementwise_kernelILi8EZZZNS0_54_GLOBAL__N__7dbc7496_16_ComplexKernel_cu_1520ed90_295119complex_kernel_cudaERNS_14TensorIteratorEENKUlvE_clEvENKUlvE0_clEvEUlffE_St5arrayIPcLm3EEEEviT0_T1_:
	.zero		928


//--------------------- .nv.constant0._ZN2at6native18elementwise_kernelILi128ELi4EZNS0_15gpu_kernel_implIZZZNS0_54_GLOBAL__N__7dbc7496_16_ComplexKernel_cu_1520ed90_295119complex_kernel_cudaERNS_14TensorIteratorEENKUlvE_clEvENKUlvE_clEvEUlddE_EEvRNS_18TensorIteratorBaseERKT_EUliE_EEviT1_ --------------------------
	.section	.nv.constant0._ZN2at6native18elementwise_kernelILi128ELi4EZNS0_15gpu_kernel_implIZZZNS0_54_GLOBAL__N__7dbc7496_16_ComplexKernel_cu_1520ed90_295119complex_kernel_cudaERNS_14TensorIteratorEENKUlvE_clEvENKUlvE_clEvEUlddE_EEvRNS_18TensorIteratorBaseERKT_EUliE_EEviT1_,"a",@progbits
	.sectionflags	@""
	.align	4
.nv.constant0._ZN2at6native18elementwise_kernelILi128ELi4EZNS0_15gpu_kernel_implIZZZNS0_54_GLOBAL__N__7dbc7496_16_ComplexKernel_cu_1520ed90_295119complex_kernel_cudaERNS_14TensorIteratorEENKUlvE_clEvENKUlvE_clEvEUlddE_EEvRNS_18TensorIteratorBaseERKT_EUliE_EEviT1_:
	.zero		1552


//--------------------- .nv.constant0._ZN2at6native27unrolled_elementwise_kernelIZZZNS0_54_GLOBAL__N__7dbc7496_16_ComplexKernel_cu_1520ed90_295119complex_kernel_cudaERNS_14TensorIteratorEENKUlvE_clEvENKUlvE_clEvEUlddE_St5arrayIPcLm3EELi4E23TrivialOffsetCalculatorILi2EjESB_ILi1EjENS0_6memory12LoadWithCastILi2EEENSE_13StoreWithCastILi1EEEEEviT_T0_T2_T3_T4_T5_ --------------------------
	.section	.nv.constant0._ZN2at6native27unrolled_elementwise_kernelIZZZNS0_54_GLOBAL__N__7dbc7496_16_ComplexKernel_cu_1520ed90_295119complex_kernel_cudaERNS_14TensorIteratorEENKUlvE_clEvENKUlvE_clEvEUlddE_St5arrayIPcLm3EELi4E23TrivialOffsetCalculatorILi2EjESB_ILi1EjENS0_6memory12LoadWithCastILi2EEENSE_13StoreWithCastILi1EEEEEviT_T0_T2_T3_T4_T5_,"a",@progbits
	.sectionflags	@""
	.align	4
.nv.constant0._ZN2at6native27unrolled_elementwise_kernelIZZZNS0_54_GLOBAL__N__7dbc7496_16_ComplexKernel_cu_1520ed90_295119complex_kernel_cudaERNS_14TensorIteratorEENKUlvE_clEvENKUlvE_clEvEUlddE_St5arrayIPcLm3EELi4E23TrivialOffsetCalculatorILi2EjESB_ILi1EjENS0_6memory12LoadWithCastILi2EEENSE_13StoreWithCastILi1EEEEEviT_T0_T2_T3_T4_T5_:
	.zero		952


//--------------------- .nv.constant0._ZN2at6native18elementwise_kernelILi128ELi2EZNS0_22gpu_kernel_impl_nocastIZZZNS0_54_GLOBAL__N__7dbc7496_16_ComplexKernel_cu_1520ed90_295119complex_kernel_cudaERNS_14TensorIteratorEENKUlvE_clEvENKUlvE_clEvEUlddE_EEvRNS_18TensorIteratorBaseERKT_EUliE_EEviT1_ --------------------------
	.section	.nv.constant0._ZN2at6native18elementwise_kernelILi128ELi2EZNS0_22gpu_kernel_impl_nocastIZZZNS0_54_GLOBAL__N__7dbc7496_16_ComplexKernel_cu_1520ed90_295119complex_kernel_cudaERNS_14TensorIteratorEENKUlvE_clEvENKUlvE_clEvEUlddE_EEvRNS_18TensorIteratorBaseERKT_EUliE_EEviT1_,"a",@progbits
	.sectionflags	@""
	.align	4
.nv.constant0._ZN2at6native18elementwise_kernelILi128ELi2EZNS0_22gpu_kernel_impl_nocastIZZZNS0_54_GLOBAL__N__7dbc7496_16_ComplexKernel_cu_1520ed90_295119complex_kernel_cudaERNS_14TensorIteratorEENKUlvE_clEvENKUlvE_clEvEUlddE_EEvRNS_18TensorIteratorBaseERKT_EUliE_EEviT1_:
	.zero		1552


//--------------------- .nv.constant0._ZN2at6native27unrolled_elementwise_kernelIZZZNS0_54_GLOBAL__N__7dbc7496_16_ComplexKernel_cu_1520ed90_295119complex_kernel_cudaERNS_14TensorIteratorEENKUlvE_clEvENKUlvE_clEvEUlddE_St5arrayIPcLm3EELi4E23TrivialOffsetCalculatorILi2EjESB_ILi1EjENS0_6memory15LoadWithoutCastENSE_16StoreWithoutCastEEEviT_T0_T2_T3_T4_T5_ --------------------------
	.section	.nv.constant0._ZN2at6native27unrolled_elementwise_kernelIZZZNS0_54_GLOBAL__N__7dbc7496_16_ComplexKernel_cu_1520ed90_295119complex_kernel_cudaERNS_14TensorIteratorEENKUlvE_clEvENKUlvE_clEvEUlddE_St5arrayIPcLm3EELi4E23TrivialOffsetCalculatorILi2EjESB_ILi1EjENS0_6memory15LoadWithoutCastENSE_16StoreWithoutCastEEEviT_T0_T2_T3_T4_T5_,"a",@progbits
	.sectionflags	@""
	.align	4
.nv.constant0._ZN2at6native27unrolled_elementwise_kernelIZZZNS0_54_GLOBAL__N__7dbc7496_16_ComplexKernel_cu_1520ed90_295119complex_kernel_cudaERNS_14TensorIteratorEENKUlvE_clEvENKUlvE_clEvEUlddE_St5arrayIPcLm3EELi4E23TrivialOffsetCalculatorILi2EjESB_ILi1EjENS0_6memory15LoadWithoutCastENSE_16StoreWithoutCastEEEviT_T0_T2_T3_T4_T5_:
	.zero		932


//--------------------- .nv.constant0._ZN2at6native29vectorized_elementwise_kernelILi2EZZZNS0_54_GLOBAL__N__7dbc7496_16_ComplexKernel_cu_1520ed90_295119complex_kernel_cudaERNS_14TensorIteratorEENKUlvE_clEvENKUlvE_clEvEUlddE_St5arrayIPcLm3EEEEviT0_T1_ --------------------------
	.section	.nv.constant0._ZN2at6native29vectorized_elementwise_kernelILi2EZZZNS0_54_GLOBAL__N__7dbc7496_16_ComplexKernel_cu_1520ed90_295119complex_kernel_cudaERNS_14TensorIteratorEENKUlvE_clEvENKUlvE_clEvEUlddE_St5arrayIPcLm3EEEEviT0_T1_,"a",@progbits
	.sectionflags	@""
	.align	4
.nv.constant0._ZN2at6native29vectorized_elementwise_kernelILi2EZZZNS0_54_GLOBAL__N__7dbc7496_16_ComplexKernel_cu_1520ed90_295119complex_kernel_cudaERNS_14TensorIteratorEENKUlvE_clEvENKUlvE_clEvEUlddE_St5arrayIPcLm3EEEEviT0_T1_:
	.zero		928


//--------------------- .nv.constant0._ZN2at6native29vectorized_elementwise_kernelILi4EZZZNS0_54_GLOBAL__N__7dbc7496_16_ComplexKernel_cu_1520ed90_295119complex_kernel_cudaERNS_14TensorIteratorEENKUlvE_clEvENKUlvE_clEvEUlddE_St5arrayIPcLm3EEEEviT0_T1_ --------------------------
	.section	.nv.constant0._ZN2at6native29vectorized_elementwise_kernelILi4EZZZNS0_54_GLOBAL__N__7dbc7496_16_ComplexKernel_cu_1520ed90_295119complex_kernel_cudaERNS_14TensorIteratorEENKUlvE_clEvENKUlvE_clEvEUlddE_St5arrayIPcLm3EEEEviT0_T1_,"a",@progbits
	.sectionflags	@""
	.align	4
.nv.constant0._ZN2at6native29vectorized_elementwise_kernelILi4EZZZNS0_54_GLOBAL__N__7dbc7496_16_ComplexKernel_cu_1520ed90_295119complex_kernel_cudaERNS_14TensorIteratorEENKUlvE_clEvENKUlvE_clEvEUlddE_St5arrayIPcLm3EEEEviT0_T1_:
	.zero		928


//--------------------- .nv.constant0._ZN2at6native29vectorized_elementwise_kernelILi8EZZZNS0_54_GLOBAL__N__7dbc7496_16_ComplexKernel_cu_1520ed90_295119complex_kernel_cudaERNS_14TensorIteratorEENKUlvE_clEvENKUlvE_clEvEUlddE_St5arrayIPcLm3EEEEviT0_T1_ --------------------------
	.section	.nv.constant0._ZN2at6native29vectorized_elementwise_kernelILi8EZZZNS0_54_GLOBAL__N__7dbc7496_16_ComplexKernel_cu_1520ed90_295119complex_kernel_cudaERNS_14TensorIteratorEENKUlvE_clEvENKUlvE_clEvEUlddE_St5arrayIPcLm3EEEEviT0_T1_,"a",@progbits
	.sectionflags	@""
	.align	4
.nv.constant0._ZN2at6native29vectorized_elementwise_kernelILi8EZZZNS0_54_GLOBAL__N__7dbc7496_16_ComplexKernel_cu_1520ed90_295119complex_kernel_cudaERNS_14TensorIteratorEENKUlvE_clEvENKUlvE_clEvEUlddE_St5arrayIPcLm3EEEEviT0_T1_:
	.zero		928


//--------------------- SYMBOLS --------------------------

	.type		.nv.reservedSmem.offset0,@object
	.size		.nv.reservedSmem.offset0,0x4
	.type		__assertfail,@function
